def matmul_kernel(
    a_ptr,
    b_ptr,
    c_ptr,
    M,
    N,
    K,
    stride_am,
    stride_ak,
    stride_bk,
    stride_bn,
    stride_cm,
    stride_cn,
    BLOCK_M: tl.constexpr,
    BLOCK_N: tl.constexpr,
    BLOCK_K: tl.constexpr,
    GROUP_M: tl.constexpr,
):
    pid = tl.program_id(axis=0)
    num_pid_m = tl.cdiv(M, BLOCK_M)
    num_pid_n = tl.cdiv(N, BLOCK_N)
    num_pid_in_group = GROUP_M * num_pid_n
    group_id = pid // num_pid_in_group
    first_pid_m = group_id * GROUP_M
    group_size_m = min(num_pid_m - first_pid_m, GROUP_M)
    pid_m = first_pid_m + ((pid % num_pid_in_group) % group_size_m)
    pid_n = (pid % num_pid_in_group) // group_size_m

    offs_am = (pid_m * BLOCK_M + tl.arange(0, BLOCK_M)) % M
    offs_bn = (pid_n * BLOCK_N + tl.arange(0, BLOCK_N)) % N
    offs_k = tl.arange(0, BLOCK_K)
    a_ptrs = a_ptr + offs_am[:, None] * stride_am + offs_k[None, :] * stride_ak
    b_ptrs = b_ptr + offs_k[:, None] * stride_bk + offs_bn[None, :] * stride_bn

    acc = tl.zeros((BLOCK_M, BLOCK_N), dtype=tl.float32)
    for kk in range(0, tl.cdiv(K, BLOCK_K)):
        a = tl.load(a_ptrs, mask=offs_k[None, :] < K - kk * BLOCK_K, other=0.0)
        b = tl.load(b_ptrs, mask=offs_k[:, None] < K - kk * BLOCK_K, other=0.0)
        acc = tl.dot(a, b, acc)
        a_ptrs += BLOCK_K * stride_ak
        b_ptrs += BLOCK_K * stride_bk

    c = acc.to(c_ptr.dtype.element_ty)
    offs_cm = pid_m * BLOCK_M + tl.arange(0, BLOCK_M)
    offs_cn = pid_n * BLOCK_N + tl.arange(0, BLOCK_N)
    c_ptrs = c_ptr + offs_cm[:, None] * stride_cm + offs_cn[None, :] * stride_cn
    mask = (offs_cm[:, None] < M) & (offs_cn[None, :] < N)
    tl.store(c_ptrs, c, mask=mask)

# config = {"BLOCK_K": 64, "BLOCK_M": 256, "BLOCK_N": 256, "GROUP_M": 8, "arch": "sm_90", "dtype": "fp32", "num_ctas": 1, "num_stages": 3, "num_warps": 2}
# arch = sm_90


// ===== COMPILED SASS (sm_90a) =====

	.target	sm_90a

	.elftype	@"ET_EXEC"


//--------------------- .note.nv.tkinfo           --------------------------
	.section	.note.nv.tkinfo,"",@"SHT_NOTE"
	.sectionflags	@"SHF_NOTE_NV_TKINFO"
	.tkinfo
        /*0018*/ 	.word	0x00000002
        /*0030*/ 	.string	""
        /*0030*/ 	.string	"ptxas"
        /*0030*/ 	.string	"Cuda compilation tools, release 13.0, V13.0.88"
        /*0030*/ 	.string	"Build cuda_13.0.r13.0/compiler.36424714_0"
        /*0030*/ 	.string	"-v  -suppress-debug-info  -lineinfo  -arch sm_90a "



//--------------------- .note.nv.cuinfo           --------------------------
	.section	.note.nv.cuinfo,"",@"SHT_NOTE"
	.sectionflags	@"SHF_NOTE_NV_CUINFO"
        /*0018*/ 	.short	0x0002
        /*001a*/ 	.short	0x005a
        /*001c*/ 	.short	0x0082
	.zero		2


//--------------------- .nv.info                  --------------------------
	.section	.nv.info,"",@"SHT_CUDA_INFO"
	.align	4


	//----- nvinfo : EIATTR_REGCOUNT
	.align		4
        /*0000*/ 	.byte	0x04, 0x2f
        /*0002*/ 	.short	(.L_1 - .L_0)
	.align		4
.L_0:
        /*0004*/ 	.word	index@(matmul_kernel)
        /*0008*/ 	.word	0x000000ff


	//----- nvinfo : EIATTR_FRAME_SIZE
	.align		4
.L_1:
        /*000c*/ 	.byte	0x04, 0x11
        /*000e*/ 	.short	(.L_3 - .L_2)
	.align		4
.L_2:
        /*0010*/ 	.word	index@(matmul_kernel)
        /*0014*/ 	.word	0x00003980


	//----- nvinfo : EIATTR_MIN_STACK_SIZE
	.align		4
.L_3:
        /*0018*/ 	.byte	0x04, 0x12
        /*001a*/ 	.short	(.L_5 - .L_4)
	.align		4
.L_4:
        /*001c*/ 	.word	index@(matmul_kernel)
        /*0020*/ 	.word	0x00003980
.L_5:


//--------------------- .nv.compat                --------------------------
	.section	.nv.compat,"",@"SHT_CUDA_COMPAT_INFO"
	.align	4
        /*0000*/ 	.byte	0x02, 0x09, 0x01, 0x00, 0x02, 0x02, 0x01, 0x00, 0x02, 0x05, 0x05, 0x00, 0x03, 0x07, 0x01, 0x01
        /*0010*/ 	.byte	0x02, 0x03, 0x00, 0x00, 0x02, 0x06, 0x01, 0x00, 0x04, 0x0b, 0x08, 0x00, 0x00, 0x00, 0x00, 0x00
        /*0020*/ 	.byte	0x00, 0x00, 0x00, 0x00


//--------------------- .nv.info.matmul_kernel    --------------------------
	.section	.nv.info.matmul_kernel,"",@"SHT_CUDA_INFO"
	.sectionflags	@""
	.align	4


	//----- nvinfo : EIATTR_CUDA_API_VERSION
	.align		4
        /*0000*/ 	.byte	0x04, 0x37
        /*0002*/ 	.short	(.L_7 - .L_6)
.L_6:
        /*0004*/ 	.word	0x00000082


	//----- nvinfo : EIATTR_KPARAM_INFO
	.align		4
.L_7:
        /*0008*/ 	.byte	0x04, 0x17
        /*000a*/ 	.short	(.L_9 - .L_8)
.L_8:
        /*000c*/ 	.word	0x00000000
        /*0010*/ 	.short	0x000d
        /*0012*/ 	.short	0x0048
        /*0014*/ 	.byte	0x00, 0xf4, 0x21, 0x00


	//----- nvinfo : EIATTR_KPARAM_INFO
	.align		4
.L_9:
        /*0018*/ 	.byte	0x04, 0x17
        /*001a*/ 	.short	(.L_11 - .L_10)
.L_10:
        /*001c*/ 	.word	0x00000000
        /*0020*/ 	.short	0x000c
        /*0022*/ 	.short	0x0040
        /*0024*/ 	.byte	0x00, 0xf4, 0x21, 0x00


	//----- nvinfo : EIATTR_KPARAM_INFO
	.align		4
.L_11:
        /*0028*/ 	.byte	0x04, 0x17
        /*002a*/ 	.short	(.L_13 - .L_12)
.L_12:
        /*002c*/ 	.word	0x00000000
        /*0030*/ 	.short	0x000b
        /*0032*/ 	.short	0x0038
        /*0034*/ 	.byte	0x00, 0xf0, 0x11, 0x00


	//----- nvinfo : EIATTR_KPARAM_INFO
	.align		4
.L_13:
        /*0038*/ 	.byte	0x04, 0x17
        /*003a*/ 	.short	(.L_15 - .L_14)
.L_14:
        /*003c*/ 	.word	0x00000000
        /*0040*/ 	.short	0x000a
        /*0042*/ 	.short	0x0034
        /*0044*/ 	.byte	0x00, 0xf0, 0x11, 0x00


	//----- nvinfo : EIATTR_KPARAM_INFO
	.align		4
.L_15:
        /*0048*/ 	.byte	0x04, 0x17
        /*004a*/ 	.short	(.L_17 - .L_16)
.L_16:
        /*004c*/ 	.word	0x00000000
        /*0050*/ 	.short	0x0009
        /*0052*/ 	.short	0x0030
        /*0054*/ 	.byte	0x00, 0xf0, 0x11, 0x00


	//----- nvinfo : EIATTR_KPARAM_INFO
	.align		4
.L_17:
        /*0058*/ 	.byte	0x04, 0x17
        /*005a*/ 	.short	(.L_19 - .L_18)
.L_18:
        /*005c*/ 	.word	0x00000000
        /*0060*/ 	.short	0x0008
        /*0062*/ 	.short	0x002c
        /*0064*/ 	.byte	0x00, 0xf0, 0x11, 0x00


	//----- nvinfo : EIATTR_KPARAM_INFO
	.align		4
.L_19:
        /*0068*/ 	.byte	0x04, 0x17
        /*006a*/ 	.short	(.L_21 - .L_20)
.L_20:
        /*006c*/ 	.word	0x00000000
        /*0070*/ 	.short	0x0007
        /*0072*/ 	.short	0x0028
        /*0074*/ 	.byte	0x00, 0xf0, 0x11, 0x00


	//----- nvinfo : EIATTR_KPARAM_INFO
	.align		4
.L_21:
        /*0078*/ 	.byte	0x04, 0x17
        /*007a*/ 	.short	(.L_23 - .L_22)
.L_22:
        /*007c*/ 	.word	0x00000000
        /*0080*/ 	.short	0x0006
        /*0082*/ 	.short	0x0024
        /*0084*/ 	.byte	0x00, 0xf0, 0x11, 0x00


	//----- nvinfo : EIATTR_KPARAM_INFO
	.align		4
.L_23:
        /*0088*/ 	.byte	0x04, 0x17
        /*008a*/ 	.short	(.L_25 - .L_24)
.L_24:
        /*008c*/ 	.word	0x00000000
        /*0090*/ 	.short	0x0005
        /*0092*/ 	.short	0x0020
        /*0094*/ 	.byte	0x00, 0xf0, 0x11, 0x00


	//----- nvinfo : EIATTR_KPARAM_INFO
	.align		4
.L_25:
        /*0098*/ 	.byte	0x04, 0x17
        /*009a*/ 	.short	(.L_27 - .L_26)
.L_26:
        /*009c*/ 	.word	0x00000000
        /*00a0*/ 	.short	0x0004
        /*00a2*/ 	.short	0x001c
        /*00a4*/ 	.byte	0x00, 0xf0, 0x11, 0x00


	//----- nvinfo : EIATTR_KPARAM_INFO
	.align		4
.L_27:
        /*00a8*/ 	.byte	0x04, 0x17
        /*00aa*/ 	.short	(.L_29 - .L_28)
.L_28:
        /*00ac*/ 	.word	0x00000000
        /*00b0*/ 	.short	0x0003
        /*00b2*/ 	.short	0x0018
        /*00b4*/ 	.byte	0x00, 0xf0, 0x11, 0x00


	//----- nvinfo : EIATTR_KPARAM_INFO
	.align		4
.L_29:
        /*00b8*/ 	.byte	0x04, 0x17
        /*00ba*/ 	.short	(.L_31 - .L_30)
.L_30:
        /*00bc*/ 	.word	0x00000000
        /*00c0*/ 	.short	0x0002
        /*00c2*/ 	.short	0x0010
        /*00c4*/ 	.byte	0x00, 0xf4, 0x21, 0x00


	//----- nvinfo : EIATTR_KPARAM_INFO
	.align		4
.L_31:
        /*00c8*/ 	.byte	0x04, 0x17
        /*00ca*/ 	.short	(.L_33 - .L_32)
.L_32:
        /*00cc*/ 	.word	0x00000000
        /*00d0*/ 	.short	0x0001
        /*00d2*/ 	.short	0x0008
        /*00d4*/ 	.byte	0x00, 0xf4, 0x21, 0x00


	//----- nvinfo : EIATTR_KPARAM_INFO
	.align		4
.L_33:
        /*00d8*/ 	.byte	0x04, 0x17
        /*00da*/ 	.short	(.L_35 - .L_34)
.L_34:
        /*00dc*/ 	.word	0x00000000
        /*00e0*/ 	.short	0x0000
        /*00e2*/ 	.short	0x0000
        /*00e4*/ 	.byte	0x00, 0xf4, 0x21, 0x00


	//----- nvinfo : EIATTR_SPARSE_MMA_MASK
	.align		4
.L_35:
        /*00e8*/ 	.byte	0x03, 0x50
        /*00ea*/ 	.short	0x0000


	//----- nvinfo : EIATTR_MAXREG_COUNT
	.align		4
        /*00ec*/ 	.byte	0x03, 0x1b
        /*00ee*/ 	.short	0x00ff


	//----- nvinfo : EIATTR_NUM_BARRIERS
	.align		4
        /*00f0*/ 	.byte	0x02, 0x4c
        /*00f2*/ 	.byte	0x01
	.zero		1


	//----- nvinfo : EIATTR_ANNOTATIONS
	.align		4
        /*00f4*/ 	.byte	0x04, 0x55
        /*00f6*/ 	.short	(.L_37 - .L_36)


	//   ....[0]....
.L_36:
        /*00f8*/ 	.word	0x00000001
        /*00fc*/ 	.byte	0xb0, 0x01, 0x00, 0x00, 0x01, 0x00, 0x00, 0x00, 0xf0, 0x01, 0x00, 0x00, 0x01, 0x00, 0x00, 0x00
        /* <DEDUP_REMOVED lines=2068> */
        /*824c*/ 	.byte	0x30, 0xb2, 0x02, 0x00


	//----- nvinfo : EIATTR_MERCURY_ISA_VERSION
	.align		4
.L_37:
        /*8250*/ 	.byte	0x03, 0x5f
        /*8252*/ 	.short	0x0101


	//----- nvinfo : EIATTR_EXIT_INSTR_OFFSETS
	.align		4
        /*8254*/ 	.byte	0x04, 0x1c
        /*8256*/ 	.short	(.L_39 - .L_38)


	//   ....[0]....
.L_38:
        /*8258*/ 	.word	0x000a7b00


	//   ....[1]....
        /*825c*/ 	.word	0x000a7b20


	//----- nvinfo : EIATTR_REQNTID
	.align		4
.L_39:
        /*8260*/ 	.byte	0x04, 0x10
        /*8262*/ 	.short	(.L_41 - .L_40)
.L_40:
        /*8264*/ 	.word	0x00000040
        /*8268*/ 	.word	0x00000001
        /*826c*/ 	.word	0x00000001


	//----- nvinfo : EIATTR_CBANK_PARAM_SIZE
	.align		4
.L_41:
        /*8270*/ 	.byte	0x03, 0x19
        /*8272*/ 	.short	0x0050


	//----- nvinfo : EIATTR_PARAM_CBANK
	.align		4
        /*8274*/ 	.byte	0x04, 0x0a
        /*8276*/ 	.short	(.L_43 - .L_42)
	.align		4
.L_42:
        /*8278*/ 	.word	index@(.nv.constant0.matmul_kernel)
        /*827c*/ 	.short	0x0210
        /*827e*/ 	.short	0x0050


	//----- nvinfo : EIATTR_SW_WAR
	.align		4
.L_43:
        /*8280*/ 	.byte	0x04, 0x36
        /*8282*/ 	.short	(.L_45 - .L_44)
.L_44:
        /*8284*/ 	.word	0x00000008
.L_45:


//--------------------- .nv.callgraph             --------------------------
	.section	.nv.callgraph,"",@"SHT_CUDA_CALLGRAPH"
	.align	4
	.sectionentsize	8
	.align		4
        /*0000*/ 	.word	0x00000000
	.align		4
        /*0004*/ 	.word	0xffffffff
	.align		4
        /*0008*/ 	.word	0x00000000
	.align		4
        /*000c*/ 	.word	0xfffffffe
	.align		4
        /*0010*/ 	.word	0x00000000
	.align		4
        /*0014*/ 	.word	0xfffffffd
	.align		4
        /*0018*/ 	.word	0x00000000
	.align		4
        /*001c*/ 	.word	0xfffffffc


//--------------------- .text.matmul_kernel       --------------------------
	.section	.text.matmul_kernel,"ax",@progbits
	.align	128
        .global         matmul_kernel
        .type           matmul_kernel,@function
        .size           matmul_kernel,(.L_x_3 - matmul_kernel)
        .other          matmul_kernel,@"STO_CUDA_ENTRY STV_DEFAULT"
matmul_kernel:
.text.matmul_kernel:
[----:B------:R-:W1:Y:S08]  /*0000*/  LDC R1, c[0x0][0x28] ;  /* 0x00000a00ff017b82 */ /* 0x000e700000000800 */
[----:B------:R-:W2:Y:S01]  /*0010*/  LDC.64 R120, c[0x0][0x228] ;  /* 0x00008a00ff787b82 */ /* 0x000ea20000000a00 */
[----:B------:R-:W3:Y:S01]  /*0020*/  S2R R5, SR_CTAID.X ;  /* 0x0000000000057919 */ /* 0x000ee20000002500 */
[----:B-1----:R-:W-:Y:S01]  /*0030*/  VIADD R1, R1, 0xffffc680 ;  /* 0xffffc68001017836 */ /* 0x002fe20000000000 */
[----:B------:R-:W-:Y:S01]  /*0040*/  ULDC UR28, c[0x0][0x240] ;  /* 0x00009000001c7ab9 */ /* 0x000fe20000000800 */
[----:B------:R-:W-:Y:S01]  /*0050*/  ULDC UR29, c[0x0][0x240] ;  /* 0x00009000001d7ab9 */ /* 0x000fe20000000800 */
[----:B------:R-:W1:Y:S01]  /*0060*/  S2R R13, SR_TID.X ;  /* 0x00000000000d7919 */ /* 0x000e620000002100 */
[----:B------:R-:W-:Y:S01]  /*0070*/  ULDC UR30, c[0x0][0x240] ;  /* 0x00009000001e7ab9 */ /* 0x000fe20000000800 */
        /* <DEDUP_REMOVED lines=15> */
[----:B------:R-:W-:Y:S01]  /*0170*/  ULDC.64 UR4, c[0x0][0x218] ;  /* 0x0000860000047ab9 */ /* 0x000fe20000000a00 */
[----:B------:R-:W-:Y:S01]  /*0180*/  ULDC UR46, c[0x0][0x240] ;  /* 0x00009000002e7ab9 */ /* 0x000fe20000000800 */
[----:B--2---:R-:W-:Y:S01]  /*0190*/  VIADD R0, R121, 0xff ;  /* 0x000000ff79007836 */ /* 0x004fe20000000000 */
[----:B------:R-:W-:Y:S01]  /*01a0*/  IABS R25, R121 ;  /* 0x0000007900197213 */ /* 0x000fe20000000000 */
[----:B------:R-:W-:Y:S01]  /*01b0*/  STL [R1+0x2a7c], R121 ;  /* 0x002a7c7901007387 */ /* 0x000fe20000100800 */
[----:B------:R-:W-:Y:S01]  /*01c0*/  IABS R12, R120 ;  /* 0x00000078000c7213 */ /* 0x000fe20000000000 */
[----:B------:R-:W-:Y:S01]  /*01d0*/  ULDC UR47, c[0x0][0x240] ;  /* 0x00009000002f7ab9 */ /* 0x000fe20000000800 */
[----:B------:R-:W-:Y:S01]  /*01e0*/  SHF.R.S32.HI R3, RZ, 0x1f, R0 ;  /* 0x0000001fff037819 */ /* 0x000fe20000011400 */
[----:B------:R-:W-:Y:S01]  /*01f0*/  STL [R1+0x2a38], R120 ;  /* 0x002a387801007387 */ /* 0x000fe20000100800 */
[----:B------:R-:W-:Y:S01]  /*0200*/  ULDC UR48, c[0x0][0x240] ;  /* 0x0000900000307ab9 */ /* 0x000fe20000000800 */
[----:B------:R-:W-:Y:S01]  /*0210*/  ULDC UR49, c[0x0][0x240] ;  /* 0x0000900000317ab9 */ /* 0x000fe20000000800 */
[----:B------:R-:W-:Y:S01]  /*0220*/  LEA.HI R3, R3, R0, RZ, 0x8 ;  /* 0x0000000003037211 */ /* 0x000fe200078f40ff */
[----:B------:R-:W-:Y:S01]  /*0230*/  ULDC UR27, c[0x0][0x240] ;  /* 0x00009000001b7ab9 */ /* 0x000fe20000000800 */
[----:B---3--:R-:W-:Y:S01]  /*0240*/  IABS R8, R5 ;  /* 0x0000000500087213 */ /* 0x008fe20000000000 */
[----:B------:R-:W-:Y:S01]  /*0250*/  ULDC UR7, c[0x0][0x240] ;  /* 0x0000900000077ab9 */ /* 0x000fe20000000800 */
[----:B------:R-:W-:Y:S01]  /*0260*/  SHF.R.S32.HI R3, RZ, 0x8, R3 ;  /* 0x00000008ff037819 */ /* 0x000fe20000011403 */
[----:B------:R-:W-:Y:S01]  /*0270*/  ULDC UR9, c[0x0][0x240] ;  /* 0x0000900000097ab9 */ /* 0x000fe20000000800 */
[----:B------:R-:W-:Y:S01]  /*0280*/  ULDC UR10, c[0x0][0x240] ;  /* 0x00009000000a7ab9 */ /* 0x000fe20000000800 */
[----:B------:R-:W-:Y:S01]  /*0290*/  ULDC UR12, c[0x0][0x240] ;  /* 0x00009000000c7ab9 */ /* 0x000fe20000000800 */
[----:B------:R-:W-:Y:S01]  /*02a0*/  ULDC UR13, c[0x0][0x240] ;  /* 0x00009000000d7ab9 */ /* 0x000fe20000000800 */
[----:B------:R-:W-:Y:S01]  /*02b0*/  IMAD.SHL.U32 R4, R3, 0x8, RZ ;  /* 0x0000000803047824 */ /* 0x000fe200078e00ff */
[----:B------:R-:W-:Y:S01]  /*02c0*/  ULDC UR14, c[0x0][0x240] ;  /* 0x00009000000e7ab9 */ /* 0x000fe20000000800 */
[----:B------:R-:W-:Y:S01]  /*02d0*/  ULDC UR15, c[0x0][0x240] ;  /* 0x00009000000f7ab9 */ /* 0x000fe20000000800 */
[----:B------:R-:W-:Y:S01]  /*02e0*/  ULDC UR16, c[0x0][0x240] ;  /* 0x0000900000107ab9 */ /* 0x000fe20000000800 */
[----:B------:R-:W-:Y:S01]  /*02f0*/  ULDC UR8, c[0x0][0x240] ;  /* 0x0000900000087ab9 */ /* 0x000fe20000000800 */
[-C--:B------:R-:W-:Y:S01]  /*0300*/  IABS R7, R4.reuse ;  /* 0x0000000400077213 */ /* 0x080fe20000000000 */
[----:B------:R-:W-:Y:S01]  /*0310*/  ULDC UR11, c[0x0][0x240] ;  /* 0x00009000000b7ab9 */ /* 0x000fe20000000800 */
[----:B------:R-:W-:Y:S01]  /*0320*/  IABS R10, R4 ;  /* 0x00000004000a7213 */ /* 0x000fe20000000000 */
[----:B------:R-:W-:Y:S01]  /*0330*/  ULDC UR17, c[0x0][0x240] ;  /* 0x0000900000117ab9 */ /* 0x000fe20000000800 */
[----:B------:R-:W2:Y:S01]  /*0340*/  I2F.RP R0, R7 ;  /* 0x0000000700007306 */ /* 0x000ea20000209400 */
        /* <DEDUP_REMOVED lines=14> */
[----:B--2---:R-:W2:Y:S01]  /*0430*/  MUFU.RCP R0, R0 ;  /* 0x0000000000007308 */ /* 0x004ea20000001000 */
        /* <DEDUP_REMOVED lines=8> */
[----:B--2---:R-:W-:-:S02]  /*04c0*/  VIADD R2, R0, 0xffffffe ;  /* 0x0ffffffe00027836 */ /* 0x004fc40000000000 */
[----:B------:R-:W-:Y:S02]  /*04d0*/  IMAD.MOV R0, RZ, RZ, -R10 ;  /* 0x000000ffff007224 */ /* 0x000fe400078e0a0a */
[----:B------:R2:W3:Y:S02]  /*04e0*/  F2I.FTZ.U32.TRUNC.NTZ R3, R2 ;  /* 0x0000000200037305 */ /* 0x0004e4000021f000 */
[----:B--2---:R-:W-:Y:S02]  /*04f0*/  IMAD.MOV.U32 R2, RZ, RZ, RZ ;  /* 0x000000ffff027224 */ /* 0x004fe400078e00ff */
[----:B---3--:R-:W-:-:S04]  /*0500*/  IMAD.MOV R6, RZ, RZ, -R3 ;  /* 0x000000ffff067224 */ /* 0x008fc800078e0a03 */
[----:B------:R-:W-:Y:S02]  /*0510*/  IMAD R9, R6, R7, RZ ;  /* 0x0000000706097224 */ /* 0x000fe400078e02ff */
[----:B------:R-:W-:Y:S02]  /*0520*/  IMAD.MOV.U32 R6, RZ, RZ, R8 ;  /* 0x000000ffff067224 */ /* 0x000fe400078e0008 */
[----:B------:R-:W-:-:S06]  /*0530*/  IMAD.HI.U32 R3, R3, R9, R2 ;  /* 0x0000000903037227 */ /* 0x000fcc00078e0002 */
[----:B------:R-:W-:-:S04]  /*0540*/  IMAD.HI.U32 R3, R3, R6, RZ ;  /* 0x0000000603037227 */ /* 0x000fc800078e00ff */
[----:B------:R-:W-:-:S05]  /*0550*/  IMAD R0, R3, R0, R6 ;  /* 0x0000000003007224 */ /* 0x000fca00078e0206 */
[----:B------:R-:W-:-:S13]  /*0560*/  ISETP.GT.U32.AND P1, PT, R7, R0, PT ;  /* 0x000000000700720c */ /* 0x000fda0003f24070 */
[----:B------:R-:W-:Y:S02]  /*0570*/  @!P1 IMAD.IADD R0, R0, 0x1, -R7 ;  /* 0x0000000100009824 */ /* 0x000fe400078e0a07 */
[----:B------:R-:W-:Y:S01]  /*0580*/  @!P1 VIADD R3, R3, 0x1 ;  /* 0x0000000103039836 */ /* 0x000fe20000000000 */
[----:B------:R-:W-:Y:S02]  /*0590*/  ISETP.NE.AND P1, PT, R4, RZ, PT ;  /* 0x000000ff0400720c */ /* 0x000fe40003f25270 */
[----:B------:R-:W-:Y:S02]  /*05a0*/  ISETP.GE.U32.AND P0, PT, R0, R7, PT ;  /* 0x000000070000720c */ /* 0x000fe40003f06070 */
[----:B------:R-:W-:-:S04]  /*05b0*/  LOP3.LUT R0, R5, R4, RZ, 0x3c, !PT ;  /* 0x0000000405007212 */ /* 0x000fc800078e3cff */
[----:B------:R-:W-:Y:S01]  /*05c0*/  ISETP.GE.AND P2, PT, R0, RZ, PT ;  /* 0x000000ff0000720c */ /* 0x000fe20003f46270 */
[----:B------:R-:W-:-:S06]  /*05d0*/  VIADD R0, R120, 0xff ;  /* 0x000000ff78007836 */ /* 0x000fcc0000000000 */
[----:B------:R-:W-:-:S04]  /*05e0*/  @P0 VIADD R3, R3, 0x1 ;  /* 0x0000000103030836 */ /* 0x000fc80000000000 */
[----:B------:R-:W-:Y:S01]  /*05f0*/  IMAD.MOV.U32 R2, RZ, RZ, R3 ;  /* 0x000000ffff027224 */ /* 0x000fe200078e0003 */
[----:B------:R-:W-:-:S03]  /*0600*/  SHF.R.S32.HI R3, RZ, 0x1f, R0 ;  /* 0x0000001fff037819 */ /* 0x000fc60000011400 */
[----:B------:R-:W-:Y:S01]  /*0610*/  @!P2 IMAD.MOV R2, RZ, RZ, -R2 ;  /* 0x000000ffff02a224 */ /* 0x000fe200078e0a02 */
[----:B------:R-:W-:Y:S02]  /*0620*/  @!P1 LOP3.LUT R2, RZ, R4, RZ, 0x33, !PT ;  /* 0x00000004ff029212 */ /* 0x000fe400078e33ff */
[----:B------:R-:W-:-:S03]  /*0630*/  LEA.HI R3, R3, R0, RZ, 0x8 ;  /* 0x0000000003037211 */ /* 0x000fc600078f40ff */
[----:B------:R-:W-:Y:S02]  /*0640*/  IMAD.SHL.U32 R8, R2, 0x8, RZ ;  /* 0x0000000802087824 */ /* 0x000fe400078e00ff */
[----:B------:R-:W-:-:S03]  /*0650*/  IMAD.MOV R2, RZ, RZ, -R2 ;  /* 0x000000ffff027224 */ /* 0x000fc600078e0a02 */
[----:B------:R-:W-:Y:S01]  /*0660*/  LEA.HI.SX32 R3, R3, -R8, 0x18 ;  /* 0x8000000803037211 */ /* 0x000fe200078fc2ff */
[----:B------:R-:W-:Y:S02]  /*0670*/  IMAD R10, R4, R2, R5 ;  /* 0x00000002040a7224 */ /* 0x000fe400078e0205 */
[----:B------:R-:W-:Y:S01]  /*0680*/  IMAD.MOV.U32 R2, RZ, RZ, RZ ;  /* 0x000000ffff027224 */ /* 0x000fe200078e00ff */
[----:B------:R-:W-:Y:S01]  /*0690*/  VIMNMX R11, R3, 0x8, PT ;  /* 0x00000008030b7848 */ /* 0x000fe20003fe0100 */
[----:B------:R-:W2:Y:S03]  /*06a0*/  I2F.RP R5, R25 ;  /* 0x0000001900057306 */ /* 0x000ea60000209400 */
[-C--:B------:R-:W-:Y:S02]  /*06b0*/  IABS R7, R11.reuse ;  /* 0x0000000b00077213 */ /* 0x080fe40000000000 */
[----:B------:R-:W-:-:S03]  /*06c0*/  IABS R4, R11 ;  /* 0x0000000b00047213 */ /* 0x000fc60000000000 */
[----:B------:R-:W3:Y:S08]  /*06d0*/  I2F.RP R0, R7 ;  /* 0x0000000700007306 */ /* 0x000ef00000209400 */
[----:B--2---:R-:W2:Y:S08]  /*06e0*/  MUFU.RCP R5, R5 ;  /* 0x0000000500057308 */ /* 0x004eb00000001000 */
[----:B---3--:R-:W3:Y:S01]  /*06f0*/  MUFU.RCP R0, R0 ;  /* 0x0000000000007308 */ /* 0x008ee20000001000 */
[----:B--2---:R-:W-:-:S07]  /*0700*/  VIADD R20, R5, 0xffffffe ;  /* 0x0ffffffe05147836 */ /* 0x004fce0000000000 */
[----:B------:R2:W-:Y:S01]  /*0710*/  F2I.FTZ.U32.TRUNC.NTZ R21, R20 ;  /* 0x0000001400157305 */ /* 0x0005e2000021f000 */
[----:B---3--:R-:W-:Y:S01]  /*0720*/  VIADD R3, R0, 0xffffffe ;  /* 0x0ffffffe00037836 */ /* 0x008fe20000000000 */
[----:B------:R-:W-:Y:S01]  /*0730*/  IABS R0, R10 ;  /* 0x0000000a00007213 */ /* 0x000fe20000000000 */
[----:B--2---:R-:W-:-:S05]  /*0740*/  IMAD.MOV.U32 R20, RZ, RZ, RZ ;  /* 0x000000ffff147224 */ /* 0x004fca00078e00ff */
[----:B------:R-:W2:Y:S02]  /*0750*/  F2I.FTZ.U32.TRUNC.NTZ R3, R3 ;  /* 0x0000000300037305 */ /* 0x000ea4000021f000 */
[----:B--2---:R-:W-:-:S04]  /*0760*/  IMAD.MOV R6, RZ, RZ, -R3 ;  /* 0x000000ffff067224 */ /* 0x004fc800078e0a03 */
[----:B------:R-:W-:-:S04]  /*0770*/  IMAD R9, R6, R7, RZ ;  /* 0x0000000706097224 */ /* 0x000fc800078e02ff */
[----:B------:R-:W-:Y:S01]  /*0780*/  IMAD.HI.U32 R2, R3, R9, R2 ;  /* 0x0000000903027227 */ /* 0x000fe200078e0002 */
[----:B------:R-:W-:-:S03]  /*0790*/  MOV R3, R0 ;  /* 0x0000000000037202 */ /* 0x000fc60000000f00 */
[----:B------:R-:W-:Y:S02]  /*07a0*/  IMAD.MOV R0, RZ, RZ, -R4 ;  /* 0x000000ffff007224 */ /* 0x000fe400078e0a04 */
[----:B------:R-:W-:-:S04]  /*07b0*/  IMAD.HI.U32 R2, R2, R3, RZ ;  /* 0x0000000302027227 */ /* 0x000fc800078e00ff */
[----:B------:R-:W-:Y:S01]  /*07c0*/  IMAD.MOV.U32 R9, RZ, RZ, R12 ;  /* 0x000000ffff097224 */ /* 0x000fe200078e000c */
[----:B-1----:R-:W-:Y:S01]  /*07d0*/  LOP3.LUT R12, R13, 0x3f, RZ, 0xc0, !PT ;  /* 0x0000003f0d0c7812 */ /* 0x002fe200078ec0ff */
[----:B------:R-:W-:Y:S02]  /*07e0*/  IMAD R0, R2, R0, R3 ;  /* 0x0000000002007224 */ /* 0x000fe400078e0203 */
[----:B------:R-:W1:Y:S03]  /*07f0*/  I2F.RP R4, R9 ;  /* 0x0000000900047306 */ /* 0x000e660000209400 */
[----:B------:R-:W-:-:S05]  /*0800*/  ISETP.GT.U32.AND P1, PT, R7, R0, PT ;  /* 0x000000000700720c */ /* 0x000fca0003f24070 */
[----:B-1----:R-:W1:Y:S08]  /*0810*/  MUFU.RCP R4, R4 ;  /* 0x0000000400047308 */ /* 0x002e700000001000 */
[----:B------:R-:W-:Y:S02]  /*0820*/  @!P1 IMAD.IADD R0, R0, 0x1, -R7 ;  /* 0x0000000100009824 */ /* 0x000fe400078e0a07 */
[----:B------:R-:W-:Y:S01]  /*0830*/  @!P1 VIADD R2, R2, 0x1 ;  /* 0x0000000102029836 */ /* 0x000fe20000000000 */
[----:B------:R-:W-:-:S02]  /*0840*/  ISETP.NE.AND P1, PT, R11, RZ, PT ;  /* 0x000000ff0b00720c */ /* 0x000fc40003f25270 */
[----:B------:R-:W-:Y:S02]  /*0850*/  ISETP.GE.U32.AND P0, PT, R0, R7, PT ;  /* 0x000000070000720c */ /* 0x000fe40003f06070 */
[----:B------:R-:W-:-:S04]  /*0860*/  LOP3.LUT R0, R10, R11, RZ, 0x3c, !PT ;  /* 0x0000000b0a007212 */ /* 0x000fc800078e3cff */
[----:B------:R-:W-:Y:S01]  /*0870*/  ISETP.GE.AND P2, PT, R0, RZ, PT ;  /* 0x000000ff0000720c */ /* 0x000fe20003f46270 */
[----:B------:R-:W-:Y:S02]  /*0880*/  IMAD.MOV R0, RZ, RZ, -R21 ;  /* 0x000000ffff007224 */ /* 0x000fe400078e0a15 */
[----:B-1----:R-:W-:-:S04]  /*0890*/  VIADD R3, R4, 0xffffffe ;  /* 0x0ffffffe04037836 */ /* 0x002fc80000000000 */
[----:B------:R-:W-:Y:S02]  /*08a0*/  @P0 VIADD R2, R2, 0x1 ;  /* 0x0000000102020836 */ /* 0x000fe40000000000 */
[----:B------:R-:W-:Y:S01]  /*08b0*/  IMAD R5, R0, R25, RZ ;  /* 0x0000001900057224 */ /* 0x000fe200078e02ff */
[----:B------:R-:W1:Y:S03]  /*08c0*/  F2I.FTZ.U32.TRUNC.NTZ R3, R3 ;  /* 0x0000000300037305 */ /* 0x000e66000021f000 */
[----:B------:R-:W-:Y:S01]  /*08d0*/  @!P2 IMAD.MOV R2, RZ, RZ, -R2 ;  /* 0x000000ffff02a224 */ /* 0x000fe200078e0a02 */
[----:B------:R-:W-:Y:S01]  /*08e0*/  @!P1 LOP3.LUT R2, RZ, R11, RZ, 0x33, !PT ;  /* 0x0000000bff029212 */ /* 0x000fe200078e33ff */
[----:B------:R-:W-:-:S04]  /*08f0*/  IMAD.HI.U32 R20, R21, R5, R20 ;  /* 0x0000000515147227 */ /* 0x000fc800078e0014 */
[----:B------:R-:W-:Y:S02]  /*0900*/  IMAD.MOV R0, RZ, RZ, -R2 ;  /* 0x000000ffff007224 */ /* 0x000fe400078e0a02 */
[----:B------:R-:W-:Y:S02]  /*0910*/  IMAD.SHL.U32 R23, R2, 0x100, RZ ;  /* 0x0000010002177824 */ /* 0x000fe400078e00ff */
[----:B------:R-:W-:Y:S02]  /*0920*/  IMAD R0, R11, R0, R10 ;  /* 0x000000000b007224 */ /* 0x000fe400078e020a */
[C---:B------:R-:W-:Y:S01]  /*0930*/  VIADD R22, R23.reuse, 0xff ;  /* 0x000000ff17167836 */ /* 0x040fe20000000000 */
[----:B------:R-:W-:Y:S01]  /*0940*/  STL [R1+0x1770], R23 ;  /* 0x0017701701007387 */ /* 0x000fe20000100800 */
[----:B------:R-:W-:Y:S02]  /*0950*/  IMAD.IADD R0, R8, 0x1, R0 ;  /* 0x0000000108007824 */ /* 0x000fe400078e0200 */
[--C-:B-1----:R-:W-:Y:S01]  /*0960*/  IMAD.MOV R4, RZ, RZ, -R3.reuse ;  /* 0x000000ffff047224 */ /* 0x102fe200078e0a03 */
[----:B------:R-:W-:Y:S01]  /*0970*/  IABS R26, R22 ;  /* 0x00000016001a7213 */ /* 0x000fe20000000000 */
[C---:B------:R-:W-:Y:S01]  /*0980*/  VIADD R7, R23.reuse, 0x1 ;  /* 0x0000000117077836 */ /* 0x040fe20000000000 */
[----:B------:R-:W-:Y:S01]  /*0990*/  LEA R0, R0, R12, 0x8 ;  /* 0x0000000c00007211 */ /* 0x000fe200078e40ff */
[----:B------:R-:W-:Y:S01]  /*09a0*/  IMAD R5, R4, R9, RZ ;  /* 0x0000000904057224 */ /* 0x000fe200078e02ff */
[----:B------:R-:W-:Y:S01]  /*09b0*/  STL [R1+0x2980], R22 ;  /* 0x0029801601007387 */ /* 0x000fe20000100800 */
[----:B------:R-:W-:Y:S01]  /*09c0*/  IMAD.MOV.U32 R2, RZ, RZ, RZ ;  /* 0x000000ffff027224 */ /* 0x000fe200078e00ff */
[----:B------:R-:W-:Y:S01]  /*09d0*/  IABS R6, R7 ;  /* 0x0000000700067213 */ /* 0x000fe20000000000 */
[----:B------:R-:W-:Y:S01]  /*09e0*/  VIADD R15, R23, 0x2 ;  /* 0x00000002170f7836 */ /* 0x000fe20000000000 */
[----:B------:R-:W-:Y:S01]  /*09f0*/  ISETP.GE.AND P1, PT, R7, RZ, PT ;  /* 0x000000ff0700720c */ /* 0x000fe20003f26270 */
[----:B------:R-:W-:Y:S01]  /*0a00*/  IMAD.HI.U32 R4, R20, R26, RZ ;  /* 0x0000001a14047227 */ /* 0x000fe200078e00ff */
[----:B------:R1:W-:Y:S02]  /*0a10*/  STL [R1+0x1774], R0 ;  /* 0x0017740001007387 */ /* 0x0003e40000100800 */
[----:B------:R-:W-:Y:S01]  /*0a20*/  IABS R8, R15 ;  /* 0x0000000f00087213 */ /* 0x000fe20000000000 */
[----:B------:R-:W-:Y:S01]  /*0a30*/  IMAD.HI.U32 R2, R3, R5, R2 ;  /* 0x0000000503027227 */ /* 0x000fe200078e0002 */
[----:B------:R-:W-:-:S03]  /*0a40*/  IABS R5, R0 ;  /* 0x0000000000057213 */ /* 0x000fc60000000000 */
[C---:B------:R-:W-:Y:S02]  /*0a50*/  VIADD R7, R0.reuse, 0x40 ;  /* 0x0000004000077836 */ /* 0x040fe40000000000 */
[----:B------:R-:W-:Y:S02]  /*0a60*/  IMAD.MOV R4, RZ, RZ, -R4 ;  /* 0x000000ffff047224 */ /* 0x000fe400078e0a04 */
[----:B------:R-:W-:Y:S01]  /*0a70*/  VIADD R10, R0, 0x80 ;  /* 0x00000080000a7836 */ /* 0x000fe20000000000 */
[----:B------:R2:W-:Y:S01]  /*0a80*/  STL [R1+0x1778], R7 ;  /* 0x0017780701007387 */ /* 0x0005e20000100800 */
[----:B------:R-:W-:-:S03]  /*0a90*/  IMAD.HI.U32 R3, R20, R6, RZ ;  /* 0x0000000614037227 */ /* 0x000fc600078e00ff */
[----:B------:R-:W-:Y:S01]  /*0aa0*/  IABS R11, R10 ;  /* 0x0000000a000b7213 */ /* 0x000fe20000000000 */
[----:B-1----:R-:W-:Y:S01]  /*0ab0*/  VIADD R0, R0, 0xc0 ;  /* 0x000000c000007836 */ /* 0x002fe20000000000 */
[----:B------:R-:W-:Y:S01]  /*0ac0*/  STL [R1+0x177c], R10 ;  /* 0x00177c0a01007387 */ /* 0x000fe20000100800 */
[C---:B------:R-:W-:Y:S02]  /*0ad0*/  IMAD R26, R25.reuse, R4, R26 ;  /* 0x00000004191a7224 */ /* 0x040fe400078e021a */
[----:B------:R-:W-:Y:S01]  /*0ae0*/  IMAD.MOV R3, RZ, RZ, -R3 ;  /* 0x000000ffff037224 */ /* 0x000fe200078e0a03 */
[----:B--2---:R-:W-:Y:S01]  /*0af0*/  IABS R7, R7 ;  /* 0x0000000700077213 */ /* 0x004fe20000000000 */
[----:B------:R-:W-:Y:S01]  /*0b00*/  IMAD.HI.U32 R4, R20, R8, RZ ;  /* 0x0000000814047227 */ /* 0x000fe200078e00ff */
[----:B------:R-:W-:Y:S01]  /*0b10*/  IABS R12, R0 ;  /* 0x00000000000c7213 */ /* 0x000fe20000000000 */
[----:B------:R1:W-:Y:S01]  /*0b20*/  STL [R1+0x1780], R0 ;  /* 0x0017800001007387 */ /* 0x0003e20000100800 */
[C---:B------:R-:W-:Y:S01]  /*0b30*/  ISETP.GT.U32.AND P2, PT, R25.reuse, R26, PT ;  /* 0x0000001a1900720c */ /* 0x040fe20003f44070 */
[----:B------:R-:W-:-:S02]  /*0b40*/  IMAD R6, R25, R3, R6 ;  /* 0x0000000319067224 */ /* 0x000fc400078e0206 */
[----:B------:R-:W-:Y:S02]  /*0b50*/  IMAD.MOV R13, RZ, RZ, -R4 ;  /* 0x000000ffff0d7224 */ /* 0x000fe400078e0a04 */
[----:B------:R-:W-:-:S04]  /*0b60*/  IMAD.HI.U32 R3, R2, R7, RZ ;  /* 0x0000000702037227 */ /* 0x000fc800078e00ff */
[----:B-1----:R-:W-:-:S04]  /*0b70*/  IMAD.HI.U32 R0, R2, R5, RZ ;  /* 0x0000000502007227 */ /* 0x002fc800078e00ff */
[----:B------:R-:W-:-:S04]  /*0b80*/  IMAD.HI.U32 R4, R2, R11, RZ ;  /* 0x0000000b02047227 */ /* 0x000fc800078e00ff */
[----:B------:R-:W-:-:S04]  /*0b90*/  IMAD.HI.U32 R2, R2, R12, RZ ;  /* 0x0000000c02027227 */ /* 0x000fc800078e00ff */
[----:B------:R-:W-:Y:S02]  /*0ba0*/  IMAD.MOV R0, RZ, RZ, -R0 ;  /* 0x000000ffff007224 */ /* 0x000fe400078e0a00 */
[----:B------:R-:W-:Y:S02]  /*0bb0*/  IMAD R8, R25, R13, R8 ;  /* 0x0000000d19087224 */ /* 0x000fe400078e0208 */
[----:B------:R-:W-:Y:S02]  /*0bc0*/  IMAD.MOV R4, RZ, RZ, -R4 ;  /* 0x000000ffff047224 */ /* 0x000fe400078e0a04 */
[----:B------:R-:W-:Y:S02]  /*0bd0*/  IMAD.MOV R10, RZ, RZ, -R3 ;  /* 0x000000ffff0a7224 */ /* 0x000fe400078e0a03 */
[----:B------:R-:W-:Y:S02]  /*0be0*/  IMAD.MOV R13, RZ, RZ, -R2 ;  /* 0x000000ffff0d7224 */ /* 0x000fe400078e0a02 */
[----:B------:R-:W-:-:S02]  /*0bf0*/  IMAD R0, R9, R0, R5 ;  /* 0x0000000009007224 */ /* 0x000fc400078e0205 */
[C---:B------:R-:W-:Y:S02]  /*0c00*/  IMAD R2, R9.reuse, R4, R11 ;  /* 0x0000000409027224 */ /* 0x040fe400078e020b */
[C---:B------:R-:W-:Y:S01]  /*0c10*/  IMAD R3, R9.reuse, R10, R7 ;  /* 0x0000000a09037224 */ /* 0x040fe200078e0207 */
[C---:B------:R-:W-:Y:S01]  /*0c20*/  ISETP.GT.U32.AND P0, PT, R9.reuse, R0, PT ;  /* 0x000000000900720c */ /* 0x040fe20003f04070 */
[C---:B------:R-:W-:Y:S01]  /*0c30*/  IMAD R4, R9.reuse, R13, R12 ;  /* 0x0000000d09047224 */ /* 0x040fe200078e020c */
[----:B------:R-:W-:Y:S01]  /*0c40*/  ISETP.GT.U32.AND P4, PT, R9, R2, PT ;  /* 0x000000020900720c */ /* 0x000fe20003f84070 */
[----:B------:R-:W-:Y:S01]  /*0c50*/  VIADD R17, R23, 0x3 ;  /* 0x0000000317117836 */ /* 0x000fe20000000000 */
[----:B------:R-:W-:Y:S01]  /*0c60*/  ISETP.GT.U32.AND P3, PT, R9, R3, PT ;  /* 0x000000030900720c */ /* 0x000fe20003f64070 */
[----:B------:R-:W-:Y:S01]  /*0c70*/  VIADD R13, R23, 0x4 ;  /* 0x00000004170d7836 */ /* 0x000fe20000000000 */
[----:B------:R-:W-:Y:S01]  /*0c80*/  ISETP.GT.U32.AND P5, PT, R9, R4, PT ;  /* 0x000000040900720c */ /* 0x000fe20003fa4070 */
[----:B------:R-:W-:Y:S01]  /*0c90*/  @!P2 IMAD.IADD R26, R26, 0x1, -R25 ;  /* 0x000000011a1aa824 */ /* 0x000fe200078e0a19 */
[----:B------:R-:W-:Y:S01]  /*0ca0*/  IABS R10, R17 ;  /* 0x00000011000a7213 */ /* 0x000fe20000000000 */
[C---:B------:R-:W-:Y:S01]  /*0cb0*/  VIADD R19, R23.reuse, 0x6 ;  /* 0x0000000617137836 */ /* 0x040fe20000000000 */
[----:B------:R-:W-:Y:S01]  /*0cc0*/  IABS R12, R13 ;  /* 0x0000000d000c7213 */ /* 0x000fe20000000000 */
[----:B------:R-:W-:Y:S01]  /*0cd0*/  VIADD R18, R23, 0x5 ;  /* 0x0000000517127836 */ /* 0x000fe20000000000 */
[C---:B------:R-:W-:Y:S01]  /*0ce0*/  ISETP.GT.U32.AND P2, PT, R25.reuse, R8, PT ;  /* 0x000000081900720c */ /* 0x040fe20003f44070 */
[----:B------:R-:W-:Y:S01]  /*0cf0*/  @!P0 IMAD.IADD R0, R0, 0x1, -R9 ;  /* 0x0000000100008824 */ /* 0x000fe200078e0a09 */
[----:B------:R-:W-:Y:S01]  /*0d00*/  ISETP.GT.U32.AND P0, PT, R25, R6, PT ;  /* 0x000000061900720c */ /* 0x000fe20003f04070 */
[----:B------:R-:W-:Y:S01]  /*0d10*/  IMAD.HI.U32 R5, R20, R10, RZ ;  /* 0x0000000a14057227 */ /* 0x000fe200078e00ff */
[----:B------:R-:W-:-:S02]  /*0d20*/  IABS R16, R19 ;  /* 0x0000001300107213 */ /* 0x000fc40000000000 */
[----:B------:R-:W-:Y:S01]  /*0d30*/  ISETP.GT.U32.AND P6, PT, R9, R0, PT ;  /* 0x000000000900720c */ /* 0x000fe20003fc4070 */
[--C-:B------:R-:W-:Y:S01]  /*0d40*/  @!P3 IMAD.IADD R3, R3, 0x1, -R9.reuse ;  /* 0x000000010303b824 */ /* 0x100fe200078e0a09 */
[----:B------:R-:W-:Y:S01]  /*0d50*/  IABS R14, R18 ;  /* 0x00000012000e7213 */ /* 0x000fe20000000000 */
[----:B------:R-:W-:Y:S02]  /*0d60*/  @!P5 IMAD.IADD R4, R4, 0x1, -R9 ;  /* 0x000000010404d824 */ /* 0x000fe400078e0a09 */
[----:B------:R-:W-:Y:S01]  /*0d70*/  IMAD.HI.U32 R7, R20, R12, RZ ;  /* 0x0000000c14077227 */ /* 0x000fe200078e00ff */
[C---:B------:R-:W-:Y:S02]  /*0d80*/  ISETP.GT.U32.AND P3, PT, R9.reuse, R3, PT ;  /* 0x000000030900720c */ /* 0x040fe40003f64070 */
[----:B------:R-:W-:Y:S01]  /*0d90*/  ISETP.GT.U32.AND P5, PT, R9, R4, PT ;  /* 0x000000040900720c */ /* 0x000fe20003fa4070 */
[----:B------:R-:W-:Y:S02]  /*0da0*/  IMAD.MOV R5, RZ, RZ, -R5 ;  /* 0x000000ffff057224 */ /* 0x000fe400078e0a05 */
[----:B------:R-:W-:-:S02]  /*0db0*/  IMAD.MOV R7, RZ, RZ, -R7 ;  /* 0x000000ffff077224 */ /* 0x000fc400078e0a07 */
[C---:B------:R-:W-:Y:S01]  /*0dc0*/  IMAD R10, R25.reuse, R5, R10 ;  /* 0x00000005190a7224 */ /* 0x040fe200078e020a */
[----:B------:R-:W-:Y:S01]  /*0dd0*/  @!P6 IADD3 R0, R0, -R9, RZ ;  /* 0x800000090000e210 */ /* 0x000fe20007ffe0ff */
[C---:B------:R-:W-:Y:S01]  /*0de0*/  IMAD R12, R25.reuse, R7, R12 ;  /* 0x00000007190c7224 */ /* 0x040fe200078e020c */
[----:B------:R-:W-:Y:S01]  /*0df0*/  ISETP.GT.U32.AND P6, PT, R25, R26, PT ;  /* 0x0000001a1900720c */ /* 0x000fe20003fc4070 */
[--C-:B------:R-:W-:Y:S02]  /*0e00*/  @!P4 IMAD.IADD R2, R2, 0x1, -R9.reuse ;  /* 0x000000010202c824 */ /* 0x100fe400078e0a09 */
[--C-:B------:R-:W-:Y:S01]  /*0e10*/  @!P3 IMAD.IADD R3, R3, 0x1, -R9.reuse ;  /* 0x000000010303b824 */ /* 0x100fe200078e0a09 */
[C---:B------:R-:W-:Y:S01]  /*0e20*/  ISETP.GT.U32.AND P3, PT, R25.reuse, R12, PT ;  /* 0x0000000c1900720c */ /* 0x040fe20003f64070 */
[----:B------:R-:W-:Y:S01]  /*0e30*/  @!P5 IMAD.IADD R4, R4, 0x1, -R9 ;  /* 0x000000010404d824 */ /* 0x000fe200078e0a09 */
[----:B------:R-:W-:Y:S01]  /*0e40*/  ISETP.GT.U32.AND P5, PT, R25, R10, PT ;  /* 0x0000000a1900720c */ /* 0x000fe20003fa4070 */
[--C-:B------:R-:W-:Y:S01]  /*0e50*/  @!P0 IMAD.IADD R6, R6, 0x1, -R25.reuse ;  /* 0x0000000106068824 */ /* 0x100fe200078e0a19 */
[----:B------:R-:W-:Y:S01]  /*0e60*/  ISETP.GT.U32.AND P4, PT, R9, R2, PT ;  /* 0x000000020900720c */ /* 0x000fe20003f84070 */
[--C-:B------:R-:W-:Y:S01]  /*0e70*/  @!P2 IMAD.IADD R8, R8, 0x1, -R25.reuse ;  /* 0x000000010808a824 */ /* 0x100fe200078e0a19 */
[----:B------:R-:W-:Y:S01]  /*0e80*/  ISETP.GE.AND P0, PT, R22, RZ, PT ;  /* 0x000000ff1600720c */ /* 0x000fe20003f06270 */
[----:B------:R-:W-:Y:S01]  /*0e90*/  IMAD.HI.U32 R7, R20, R16, RZ ;  /* 0x0000001014077227 */ /* 0x000fe200078e00ff */
[C---:B------:R-:W-:Y:S01]  /*0ea0*/  ISETP.GT.U32.AND P2, PT, R25.reuse, R6, PT ;  /* 0x000000061900720c */ /* 0x040fe20003f44070 */
[----:B------:R-:W-:Y:S02]  /*0eb0*/  STL [R1+0x2a3c], R0 ;  /* 0x002a3c0001007387 */ /* 0x000fe40000100800 */
[--C-:B------:R-:W-:Y:S01]  /*0ec0*/  @!P6 IMAD.IADD R26, R26, 0x1, -R25.reuse ;  /* 0x000000011a1ae824 */ /* 0x100fe200078e0a19 */
[----:B------:R-:W-:Y:S01]  /*0ed0*/  ISETP.GT.U32.AND P6, PT, R25, R8, PT ;  /* 0x000000081900720c */ /* 0x000fe20003fc4070 */
[--C-:B------:R-:W-:Y:S01]  /*0ee0*/  @!P3 IMAD.IADD R12, R12, 0x1, -R25.reuse ;  /* 0x000000010c0cb824 */ /* 0x100fe200078e0a19 */
[----:B------:R-:W-:Y:S01]  /*0ef0*/  STL [R1+0x2a40], R3 ;  /* 0x002a400301007387 */ /* 0x000fe20000100800 */
[----:B------:R-:W-:-:S02]  /*0f00*/  @!P5 IMAD.IADD R10, R10, 0x1, -R25 ;  /* 0x000000010a0ad824 */ /* 0x000fc400078e0a19 */
[----:B------:R-:W-:Y:S01]  /*0f10*/  @!P4 IMAD.IADD R2, R2, 0x1, -R9 ;  /* 0x000000010202c824 */ /* 0x000fe200078e0a09 */
[----:B------:R-:W-:Y:S01]  /*0f20*/  ISETP.GE.AND P4, PT, R15, RZ, PT ;  /* 0x000000ff0f00720c */ /* 0x000fe20003f86270 */
[----:B------:R-:W-:Y:S01]  /*0f30*/  IMAD.MOV R7, RZ, RZ, -R7 ;  /* 0x000000ffff077224 */ /* 0x000fe200078e0a07 */
[----:B------:R-:W-:Y:S01]  /*0f40*/  ISETP.GT.U32.AND P5, PT, R25, R10, PT ;  /* 0x0000000a1900720c */ /* 0x000fe20003fa4070 */
[----:B------:R-:W-:Y:S01]  /*0f50*/  VIADD R15, R23, 0x7 ;  /* 0x00000007170f7836 */ /* 0x000fe20000000000 */
[C---:B------:R-:W-:Y:S01]  /*0f60*/  ISETP.GT.U32.AND P3, PT, R25.reuse, R12, PT ;  /* 0x0000000c1900720c */ /* 0x040fe20003f64070 */
[----:B------:R-:W-:Y:S01]  /*0f70*/  IMAD.HI.U32 R5, R20, R14, RZ ;  /* 0x0000000e14057227 */ /* 0x000fe200078e00ff */
[----:B------:R1:W-:Y:S02]  /*0f80*/  STL [R1+0x2a44], R2 ;  /* 0x002a440201007387 */ /* 0x0003e40000100800 */
[----:B------:R-:W-:Y:S01]  /*0f90*/  IABS R9, R15 ;  /* 0x0000000f00097213 */ /* 0x000fe20000000000 */
[----:B------:R-:W-:Y:S01]  /*0fa0*/  IMAD R16, R25, R7, R16 ;  /* 0x0000000719107224 */ /* 0x000fe200078e0210 */
[----:B------:R-:W-:Y:S01]  /*0fb0*/  STL [R1+0x2a48], R4 ;  /* 0x002a480401007387 */ /* 0x000fe20000100800 */
[----:B------:R-:W-:Y:S01]  /*0fc0*/  @!P2 IMAD.IADD R6, R6, 0x1, -R25 ;  /* 0x000000010606a824 */ /* 0x000fe200078e0a19 */
[----:B------:R-:W-:Y:S01]  /*0fd0*/  ISETP.GE.AND P2, PT, R17, RZ, PT ;  /* 0x000000ff1100720c */ /* 0x000fe20003f46270 */
[----:B------:R-:W-:-:S02]  /*0fe0*/  VIADD R21, R23, 0x8 ;  /* 0x0000000817157836 */ /* 0x000fc40000000000 */
[----:B------:R-:W-:Y:S01]  /*0ff0*/  IMAD.MOV R5, RZ, RZ, -R5 ;  /* 0x000000ffff057224 */ /* 0x000fe200078e0a05 */
[----:B-1----:R-:W-:Y:S01]  /*1000*/  MOV R2, R6 ;  /* 0x0000000600027202 */ /* 0x002fe20000000f00 */
[----:B------:R-:W-:Y:S01]  /*1010*/  @!P6 IMAD.IADD R8, R8, 0x1, -R25 ;  /* 0x000000010808e824 */ /* 0x000fe200078e0a19 */
[C---:B------:R-:W-:Y:S01]  /*1020*/  ISETP.GT.U32.AND P6, PT, R25.reuse, R16, PT ;  /* 0x000000101900720c */ /* 0x040fe20003fc4070 */
[----:B------:R-:W-:Y:S01]  /*1030*/  IMAD R14, R25, R5, R14 ;  /* 0x00000005190e7224 */ /* 0x000fe200078e020e */
[----:B------:R-:W-:Y:S01]  /*1040*/  IABS R11, R21 ;  /* 0x00000015000b7213 */ /* 0x000fe20000000000 */
[----:B------:R-:W-:-:S04]  /*1050*/  IMAD.HI.U32 R5, R20, R9, RZ ;  /* 0x0000000914057227 */ /* 0x000fc800078e00ff */
[----:B------:R-:W-:Y:S01]  /*1060*/  @!P0 IMAD.MOV R26, RZ, RZ, -R26 ;  /* 0x000000ffff1a8224 */ /* 0x000fe200078e0a1a */
[----:B------:R-:W-:Y:S01]  /*1070*/  ISETP.GT.U32.AND P0, PT, R25, R14, PT ;  /* 0x0000000e1900720c */ /* 0x000fe20003f04070 */
[--C-:B------:R-:W-:Y:S01]  /*1080*/  @!P5 IMAD.IADD R10, R10, 0x1, -R25.reuse ;  /* 0x000000010a0ad824 */ /* 0x100fe200078e0a19 */
[----:B------:R-:W-:Y:S01]  /*1090*/  ISETP.GE.AND P5, PT, R13, RZ, PT ;  /* 0x000000ff0d00720c */ /* 0x000fe20003fa6270 */
[----:B------:R-:W-:Y:S01]  /*10a0*/  @!P3 IMAD.IADD R12, R12, 0x1, -R25 ;  /* 0x000000010c0cb824 */ /* 0x000fe200078e0a19 */
[----:B------:R-:W-:Y:S01]  /*10b0*/  ISETP.GE.AND P3, PT, R18, RZ, PT ;  /* 0x000000ff1200720c */ /* 0x000fe20003f66270 */
[----:B------:R-:W-:Y:S01]  /*10c0*/  IMAD.MOV.U32 R0, RZ, RZ, R8 ;  /* 0x000000ffff007224 */ /* 0x000fe200078e0008 */
[----:B------:R-:W-:Y:S01]  /*10d0*/  STL [R1+0x2a60], R26 ;  /* 0x002a601a01007387 */ /* 0x000fe20000100800 */
[----:B------:R-:W-:Y:S02]  /*10e0*/  @!P1 IMAD.MOV R2, RZ, RZ, -R2 ;  /* 0x000000ffff029224 */ /* 0x000fe400078e0a02 */
[----:B------:R-:W-:-:S03]  /*10f0*/  IMAD.HI.U32 R7, R20, R11, RZ ;  /* 0x0000000b14077227 */ /* 0x000fc600078e00ff */
[----:B------:R1:W-:Y:S01]  /*1100*/  STL [R1+0x30], R2 ;  /* 0x0000300201007387 */ /* 0x0003e20000100800 */
[----:B------:R-:W-:Y:S02]  /*1110*/  IMAD.MOV R18, RZ, RZ, -R5 ;  /* 0x000000ffff127224 */ /* 0x000fe400078e0a05 */
[----:B------:R-:W-:Y:S02]  /*1120*/  @!P4 IMAD.MOV R0, RZ, RZ, -R0 ;  /* 0x000000ffff00c224 */ /* 0x000fe400078e0a00 */
[----:B------:R-:W-:Y:S02]  /*1130*/  IMAD.MOV R22, RZ, RZ, -R7 ;  /* 0x000000ffff167224 */ /* 0x000fe400078e0a07 */
[----:B------:R-:W-:Y:S01]  /*1140*/  IMAD R6, R25, R18, R9 ;  /* 0x0000001219067224 */ /* 0x000fe200078e0209 */
[----:B------:R2:W-:Y:S01]  /*1150*/  STL [R1+0x2c], R0 ;  /* 0x00002c0001007387 */ /* 0x0005e20000100800 */
[----:B------:R-:W-:Y:S01]  /*1160*/  @!P6 IMAD.IADD R16, R16, 0x1, -R25 ;  /* 0x000000011010e824 */ /* 0x000fe200078e0a19 */
[----:B------:R-:W-:Y:S01]  /*1170*/  ISETP.GE.AND P6, PT, R15, RZ, PT ;  /* 0x000000ff0f00720c */ /* 0x000fe20003fc6270 */
[----:B-1----:R-:W-:-:S02]  /*1180*/  IMAD.MOV.U32 R2, RZ, RZ, R10 ;  /* 0x000000ffff027224 */ /* 0x002fc400078e000a */
[C---:B------:R-:W-:Y:S01]  /*1190*/  IMAD R8, R25.reuse, R22, R11 ;  /* 0x0000001619087224 */ /* 0x040fe200078e020b */
[C---:B------:R-:W-:Y:S01]  /*11a0*/  ISETP.GT.U32.AND P4, PT, R25.reuse, R16, PT ;  /* 0x000000101900720c */ /* 0x040fe20003f84070 */
[----:B------:R-:W-:Y:S01]  /*11b0*/  @!P2 IMAD.MOV R2, RZ, RZ, -R2 ;  /* 0x000000ffff02a224 */ /* 0x000fe200078e0a02 */
[----:B------:R-:W-:Y:S01]  /*11c0*/  ISETP.GT.U32.AND P2, PT, R25, R6, PT ;  /* 0x000000061900720c */ /* 0x000fe20003f44070 */
[--C-:B------:R-:W-:Y:S01]  /*11d0*/  @!P0 IMAD.IADD R14, R14, 0x1, -R25.reuse ;  /* 0x000000010e0e8824 */ /* 0x100fe200078e0a19 */
[----:B------:R-:W-:Y:S01]  /*11e0*/  ISETP.GE.AND P0, PT, R19, RZ, PT ;  /* 0x000000ff1300720c */ /* 0x000fe20003f06270 */
[----:B--2---:R-:W-:Y:S01]  /*11f0*/  IMAD.MOV.U32 R0, RZ, RZ, R12 ;  /* 0x000000ffff007224 */ /* 0x004fe200078e000c */
[----:B------:R-:W-:Y:S01]  /*1200*/  STL [R1+0x28], R2 ;  /* 0x0000280201007387 */ /* 0x000fe20000100800 */
[----:B------:R-:W-:Y:S01]  /*1210*/  VIADD R5, R23, 0x9 ;  /* 0x0000000917057836 */ /* 0x000fe20000000000 */
[C---:B------:R-:W-:Y:S01]  /*1220*/  ISETP.GT.U32.AND P1, PT, R25.reuse, R14, PT ;  /* 0x0000000e1900720c */ /* 0x040fe20003f24070 */
[----:B------:R-:W-:Y:S01]  /*1230*/  @!P5 IMAD.MOV R0, RZ, RZ, -R0 ;  /* 0x000000ffff00d224 */ /* 0x000fe200078e0a00 */
[----:B------:R-:W-:Y:S01]  /*1240*/  ISETP.GT.U32.AND P5, PT, R25, R8, PT ;  /* 0x000000081900720c */ /* 0x000fe20003fa4070 */
[----:B------:R-:W-:Y:S01]  /*1250*/  VIADD R7, R23, 0xa ;  /* 0x0000000a17077836 */ /* 0x000fe20000000000 */
[----:B------:R-:W-:Y:S01]  /*1260*/  IABS R10, R5 ;  /* 0x00000005000a7213 */ /* 0x000fe20000000000 */
[--C-:B------:R-:W-:Y:S01]  /*1270*/  @!P4 IMAD.IADD R16, R16, 0x1, -R25.reuse ;  /* 0x000000011010c824 */ /* 0x100fe200078e0a19 */
[----:B------:R-:W-:Y:S01]  /*1280*/  ISETP.GE.AND P4, PT, R5, RZ, PT ;  /* 0x000000ff0500720c */ /* 0x000fe20003f86270 */
[----:B------:R-:W-:Y:S01]  /*1290*/  @!P2 IMAD.IADD R6, R6, 0x1, -R25 ;  /* 0x000000010606a824 */ /* 0x000fe200078e0a19 */
[----:B------:R-:W-:Y:S01]  /*12a0*/  IABS R12, R7 ;  /* 0x00000007000c7213 */ /* 0x000fe20000000000 */
[----:B------:R-:W-:Y:S01]  /*12b0*/  IMAD.HI.U32 R5, R20, R10, RZ ;  /* 0x0000000a14057227 */ /* 0x000fe200078e00ff */
[----:B------:R1:W-:Y:S01]  /*12c0*/  STL [R1+0x24], R0 ;  /* 0x0000240001007387 */ /* 0x0003e20000100800 */
[----:B------:R-:W-:-:S02]  /*12d0*/  ISETP.GE.AND P2, PT, R7, RZ, PT ;  /* 0x000000ff0700720c */ /* 0x000fc40003f46270 */
[--C-:B------:R-:W-:Y:S01]  /*12e0*/  @!P1 IMAD.IADD R14, R14, 0x1, -R25.reuse ;  /* 0x000000010e0e9824 */ /* 0x100fe200078e0a19 */
[----:B------:R-:W-:Y:S01]  /*12f0*/  IADD3 R5, -R5, RZ, RZ ;  /* 0x000000ff05057210 */ /* 0x000fe20007ffe1ff */
[----:B------:R-:W-:Y:S01]  /*1300*/  @!P5 IMAD.IADD R8, R8, 0x1, -R25 ;  /* 0x000000010808d824 */ /* 0x000fe200078e0a19 */
[----:B------:R-:W-:Y:S01]  /*1310*/  ISETP.GT.U32.AND P5, PT, R25, R6, PT ;  /* 0x000000061900720c */ /* 0x000fe20003fa4070 */
[----:B------:R-:W-:Y:S01]  /*1320*/  IMAD.HI.U32 R7, R20, R12, RZ ;  /* 0x0000000c14077227 */ /* 0x000fe200078e00ff */
[----:B------:R-:W-:-:S03]  /*1330*/  ISETP.GE.AND P1, PT, R21, RZ, PT ;  /* 0x000000ff1500720c */ /* 0x000fc60003f26270 */
[----:B-1----:R-:W-:Y:S02]  /*1340*/  IMAD.MOV.U32 R0, RZ, RZ, R14 ;  /* 0x000000ffff007224 */ /* 0x002fe400078e000e */
[C---:B------:R-:W-:Y:S02]  /*1350*/  IMAD R10, R25.reuse, R5, R10 ;  /* 0x00000005190a7224 */ /* 0x040fe400078e020a */
[----:B------:R-:W-:Y:S01]  /*1360*/  @!P3 IMAD.MOV R0, RZ, RZ, -R0 ;  /* 0x000000ffff00b224 */ /* 0x000fe200078e0a00 */
[C---:B------:R-:W-:Y:S01]  /*1370*/  ISETP.GT.U32.AND P3, PT, R25.reuse, R8, PT ;  /* 0x000000081900720c */ /* 0x040fe20003f64070 */
[----:B------:R-:W-:Y:S02]  /*1380*/  IMAD.MOV R7, RZ, RZ, -R7 ;  /* 0x000000ffff077224 */ /* 0x000fe400078e0a07 */
[----:B------:R-:W-:Y:S01]  /*1390*/  @!P5 IMAD.IADD R6, R6, 0x1, -R25 ;  /* 0x000000010606d824 */ /* 0x000fe200078e0a19 */
[----:B------:R-:W-:Y:S01]  /*13a0*/  ISETP.GT.U32.AND P5, PT, R25, R10, PT ;  /* 0x0000000a1900720c */ /* 0x000fe20003fa4070 */
[----:B------:R1:W-:Y:S01]  /*13b0*/  STL [R1+0x20], R0 ;  /* 0x0000200001007387 */ /* 0x0003e20000100800 */
[----:B------:R-:W-:-:S02]  /*13c0*/  VIADD R9, R23, 0xb ;  /* 0x0000000b17097836 */ /* 0x000fc40000000000 */
[----:B------:R-:W-:Y:S02]  /*13d0*/  IMAD R12, R25, R7, R12 ;  /* 0x00000007190c7224 */ /* 0x000fe400078e020c */
[----:B------:R-:W-:Y:S02]  /*13e0*/  IMAD.MOV.U32 R2, RZ, RZ, R6 ;  /* 0x000000ffff027224 */ /* 0x000fe400078e0006 */
[----:B------:R-:W-:Y:S02]  /*13f0*/  VIADD R5, R23, 0xc ;  /* 0x0000000c17057836 */ /* 0x000fe40000000000 */
[----:B------:R-:W-:Y:S01]  /*1400*/  @!P6 IMAD.MOV R2, RZ, RZ, -R2 ;  /* 0x000000ffff02e224 */ /* 0x000fe200078e0a02 */
[----:B------:R-:W-:Y:S01]  /*1410*/  ISETP.GT.U32.AND P6, PT, R25, R12, PT ;  /* 0x0000000c1900720c */ /* 0x000fe20003fc4070 */
[----:B-1----:R-:W-:Y:S02]  /*1420*/  IMAD.MOV.U32 R0, RZ, RZ, R16 ;  /* 0x000000ffff007224 */ /* 0x002fe400078e0010 */
[----:B------:R-:W-:-:S02]  /*1430*/  @!P5 IMAD.IADD R10, R10, 0x1, -R25 ;  /* 0x000000010a0ad824 */ /* 0x000fc400078e0a19 */
[----:B------:R-:W-:Y:S01]  /*1440*/  @!P0 IMAD.MOV R0, RZ, RZ, -R0 ;  /* 0x000000ffff008224 */ /* 0x000fe200078e0a00 */
[----:B------:R-:W-:Y:S01]  /*1450*/  ISETP.GE.AND P0, PT, R9, RZ, PT ;  /* 0x000000ff0900720c */ /* 0x000fe20003f06270 */
[----:B------:R-:W-:Y:S01]  /*1460*/  @!P3 IMAD.IADD R8, R8, 0x1, -R25 ;  /* 0x000000010808b824 */ /* 0x000fe200078e0a19 */
[----:B------:R-:W-:Y:S01]  /*1470*/  IABS R9, R9 ;  /* 0x0000000900097213 */ /* 0x000fe20000000000 */
[----:B------:R-:W-:Y:S01]  /*1480*/  VIADD R11, R23, 0xd ;  /* 0x0000000d170b7836 */ /* 0x000fe20000000000 */
[----:B------:R1:W-:Y:S01]  /*1490*/  STL [R1+0x1c], R0 ;  /* 0x00001c0001007387 */ /* 0x0003e20000100800 */
[----:B------:R-:W-:Y:S01]  /*14a0*/  ISETP.GE.AND P3, PT, R5, RZ, PT ;  /* 0x000000ff0500720c */ /* 0x000fe20003f66270 */
[----:B------:R-:W-:Y:S01]  /*14b0*/  VIADD R13, R23, 0xe ;  /* 0x0000000e170d7836 */ /* 0x000fe20000000000 */
[C---:B------:R-:W-:Y:S01]  /*14c0*/  ISETP.GT.U32.AND P5, PT, R25.reuse, R10, PT ;  /* 0x0000000a1900720c */ /* 0x040fe20003fa4070 */
[----:B------:R-:W-:Y:S01]  /*14d0*/  IMAD.MOV.U32 R7, RZ, RZ, R9 ;  /* 0x000000ffff077224 */ /* 0x000fe200078e0009 */
[----:B------:R-:W-:Y:S01]  /*14e0*/  IABS R9, R5 ;  /* 0x0000000500097213 */ /* 0x000fe20000000000 */
[----:B------:R-:W-:Y:S01]  /*14f0*/  @!P6 IMAD.IADD R12, R12, 0x1, -R25 ;  /* 0x000000010c0ce824 */ /* 0x000fe200078e0a19 */
[----:B------:R-:W-:Y:S01]  /*1500*/  IABS R252, R13 ;  /* 0x0000000d00fc7213 */ /* 0x000fe20000000000 */
[----:B------:R-:W-:Y:S01]  /*1510*/  IMAD.HI.U32 R5, R20, R7, RZ ;  /* 0x0000000714057227 */ /* 0x000fe200078e00ff */
[----:B------:R2:W-:Y:S02]  /*1520*/  STL [R1+0x18], R2 ;  /* 0x0000180201007387 */ /* 0x0005e40000100800 */
[----:B------:R-:W-:Y:S01]  /*1530*/  ISETP.GT.U32.AND P6, PT, R25, R12, PT ;  /* 0x0000000c1900720c */ /* 0x000fe20003fc4070 */
[----:B-1----:R-:W-:-:S02]  /*1540*/  IMAD.MOV.U32 R0, RZ, RZ, R8 ;  /* 0x000000ffff007224 */ /* 0x002fc400078e0008 */
[----:B------:R-:W-:Y:S02]  /*1550*/  IMAD.MOV R6, RZ, RZ, -R5 ;  /* 0x000000ffff067224 */ /* 0x000fe400078e0a05 */
[----:B------:R-:W-:Y:S01]  /*1560*/  @!P1 IMAD.MOV R0, RZ, RZ, -R0 ;  /* 0x000000ffff009224 */ /* 0x000fe200078e0a00 */
[----:B------:R-:W-:Y:S01]  /*1570*/  ISETP.GE.AND P1, PT, R11, RZ, PT ;  /* 0x000000ff0b00720c */ /* 0x000fe20003f26270 */
[----:B------:R-:W-:Y:S01]  /*1580*/  IMAD.HI.U32 R5, R20, R9, RZ ;  /* 0x0000000914057227 */ /* 0x000fe200078e00ff */
[----:B------:R-:W-:Y:S02]  /*1590*/  IABS R11, R11 ;  /* 0x0000000b000b7213 */ /* 0x000fe40000000000 */
[----:B------:R1:W-:Y:S01]  /*15a0*/  STL [R1+0x14], R0 ;  /* 0x0000140001007387 */ /* 0x0003e20000100800 */
[----:B------:R-:W-:Y:S02]  /*15b0*/  IMAD R6, R25, R6, R7 ;  /* 0x0000000619067224 */ /* 0x000fe400078e0207 */
[----:B------:R-:W-:-:S02]  /*15c0*/  IMAD.MOV R8, RZ, RZ, -R5 ;  /* 0x000000ffff087224 */ /* 0x000fc400078e0a05 */
[----:B------:R-:W-:-:S04]  /*15d0*/  IMAD.HI.U32 R5, R20, R11, RZ ;  /* 0x0000000b14057227 */ /* 0x000fc800078e00ff */
[----:B------:R-:W-:Y:S01]  /*15e0*/  @!P5 IMAD.IADD R10, R10, 0x1, -R25 ;  /* 0x000000010a0ad824 */ /* 0x000fe200078e0a19 */
[----:B------:R-:W-:Y:S01]  /*15f0*/  ISETP.GT.U32.AND P5, PT, R25, R6, PT ;  /* 0x000000061900720c */ /* 0x000fe20003fa4070 */
[----:B------:R-:W-:-:S03]  /*1600*/  IMAD.HI.U32 R7, R20, R252, RZ ;  /* 0x000000fc14077227 */ /* 0x000fc600078e00ff */
[----:B------:R-:W-:Y:S01]  /*1610*/  MOV R4, R10 ;  /* 0x0000000a00047202 */ /* 0x000fe20000000f00 */
[----:B------:R-:W-:Y:S02]  /*1620*/  IMAD.MOV R14, RZ, RZ, -R5 ;  /* 0x000000ffff0e7224 */ /* 0x000fe400078e0a05 */
[----:B------:R-:W-:Y:S02]  /*1630*/  IMAD.MOV R7, RZ, RZ, -R7 ;  /* 0x000000ffff077224 */ /* 0x000fe400078e0a07 */
[C---:B------:R-:W-:Y:S02]  /*1640*/  IMAD R10, R25.reuse, R14, R11 ;  /* 0x0000000e190a7224 */ /* 0x040fe400078e020b */
[C---:B------:R-:W-:Y:S02]  /*1650*/  IMAD R252, R25.reuse, R7, R252 ;  /* 0x0000000719fc7224 */ /* 0x040fe400078e02fc */
[----:B------:R-:W-:Y:S01]  /*1660*/  @!P6 IMAD.IADD R12, R12, 0x1, -R25 ;  /* 0x000000010c0ce824 */ /* 0x000fe200078e0a19 */
[C---:B------:R-:W-:Y:S01]  /*1670*/  ISETP.GT.U32.AND P6, PT, R25.reuse, R10, PT ;  /* 0x0000000a1900720c */ /* 0x040fe20003fc4070 */
[----:B------:R-:W-:-:S02]  /*1680*/  IMAD R8, R25, R8, R9 ;  /* 0x0000000819087224 */ /* 0x000fc400078e0209 */
[--C-:B------:R-:W-:Y:S01]  /*1690*/  @!P5 IMAD.IADD R6, R6, 0x1, -R25.reuse ;  /* 0x000000010606d824 */ /* 0x100fe200078e0a19 */
[----:B------:R-:W-:Y:S01]  /*16a0*/  ISETP.GT.U32.AND P5, PT, R25, R252, PT ;  /* 0x000000fc1900720c */ /* 0x000fe20003fa4070 */
[----:B------:R-:W-:Y:S02]  /*16b0*/  VIADD R15, R23, 0xf ;  /* 0x0000000f170f7836 */ /* 0x000fe40000000000 */
[----:B------:R-:W-:Y:S01]  /*16c0*/  @!P4 IMAD.MOV R4, RZ, RZ, -R4 ;  /* 0x000000ffff04c224 */ /* 0x000fe200078e0a04 */
[----:B------:R-:W-:Y:S01]  /*16d0*/  ISETP.GT.U32.AND P4, PT, R25, R8, PT ;  /* 0x000000081900720c */ /* 0x000fe20003f84070 */
[C---:B------:R-:W-:Y:S01]  /*16e0*/  VIADD R9, R23.reuse, 0x10 ;  /* 0x0000001017097836 */ /* 0x040fe20000000000 */
[----:B------:R-:W-:Y:S01]  /*16f0*/  IABS R251, R15 ;  /* 0x0000000f00fb7213 */ /* 0x000fe20000000000 */
[----:B------:R-:W-:Y:S01]  /*1700*/  VIADD R11, R23, 0x11 ;  /* 0x00000011170b7836 */ /* 0x000fe20000000000 */
[----:B------:R-:W-:Y:S01]  /*1710*/  STL [R1+0x2a4c], R4 ;  /* 0x002a4c0401007387 */ /* 0x000fe20000100800 */
[----:B------:R-:W-:Y:S01]  /*1720*/  @!P6 IMAD.IADD R10, R10, 0x1, -R25 ;  /* 0x000000010a0ae824 */ /* 0x000fe200078e0a19 */
[----:B------:R-:W-:Y:S01]  /*1730*/  IABS R250, R9 ;  /* 0x0000000900fa7213 */ /* 0x000fe20000000000 */
[----:B------:R-:W-:Y:S01]  /*1740*/  IMAD.HI.U32 R5, R20, R251, RZ ;  /* 0x000000fb14057227 */ /* 0x000fe200078e00ff */
[----:B------:R-:W-:-:S03]  /*1750*/  IABS R248, R11 ;  /* 0x0000000b00f87213 */ /* 0x000fc60000000000 */
[----:B------:R-:W-:Y:S01]  /*1760*/  @!P5 IMAD.IADD R252, R252, 0x1, -R25 ;  /* 0x00000001fcfcd824 */ /* 0x000fe200078e0a19 */
[----:B------:R-:W-:Y:S01]  /*1770*/  ISETP.GT.U32.AND P5, PT, R25, R10, PT ;  /* 0x0000000a1900720c */ /* 0x000fe20003fa4070 */
[----:B------:R-:W-:Y:S02]  /*1780*/  IMAD.MOV R14, RZ, RZ, -R5 ;  /* 0x000000ffff0e7224 */ /* 0x000fe400078e0a05 */
[----:B------:R-:W-:-:S04]  /*1790*/  IMAD.HI.U32 R5, R20, R250, RZ ;  /* 0x000000fa14057227 */ /* 0x000fc800078e00ff */
[----:B------:R-:W-:Y:S01]  /*17a0*/  @!P4 IMAD.IADD R8, R8, 0x1, -R25 ;  /* 0x000000010808c824 */ /* 0x000fe200078e0a19 */
[C---:B------:R-:W-:Y:S01]  /*17b0*/  ISETP.GT.U32.AND P4, PT, R25.reuse, R6, PT ;  /* 0x000000061900720c */ /* 0x040fe20003f84070 */
[----:B------:R-:W-:Y:S02]  /*17c0*/  IMAD.MOV R5, RZ, RZ, -R5 ;  /* 0x000000ffff057224 */ /* 0x000fe400078e0a05 */
[C---:B------:R-:W-:Y:S01]  /*17d0*/  IMAD R251, R25.reuse, R14, R251 ;  /* 0x0000000e19fb7224 */ /* 0x040fe200078e02fb */
[C---:B------:R-:W-:Y:S01]  /*17e0*/  ISETP.GT.U32.AND P6, PT, R25.reuse, R8, PT ;  /* 0x000000081900720c */ /* 0x040fe20003fc4070 */
[C---:B------:R-:W-:Y:S02]  /*17f0*/  IMAD R250, R25.reuse, R5, R250 ;  /* 0x0000000519fa7224 */ /* 0x040fe400078e02fa */
[----:B------:R-:W-:Y:S02]  /*1800*/  @!P5 IMAD.IADD R10, R10, 0x1, -R25 ;  /* 0x000000010a0ad824 */ /* 0x000fe400078e0a19 */
[----:B------:R-:W-:Y:S01]  /*1810*/  IMAD.HI.U32 R5, R20, R248, RZ ;  /* 0x000000f814057227 */ /* 0x000fe200078e00ff */
[----:B------:R-:W-:-:S03]  /*1820*/  ISETP.GT.U32.AND P5, PT, R25, R250, PT ;  /* 0x000000fa1900720c */ /* 0x000fc60003fa4070 */
[----:B------:R-:W-:Y:S01]  /*1830*/  VIADD R14, R23, 0x12 ;  /* 0x00000012170e7836 */ /* 0x000fe20000000000 */
[----:B------:R-:W-:Y:S01]  /*1840*/  IADD3 R5, -R5, RZ, RZ ;  /* 0x000000ff05057210 */ /* 0x000fe20007ffe1ff */
[----:B--2---:R-:W-:Y:S02]  /*1850*/  IMAD.MOV.U32 R2, RZ, RZ, R12 ;  /* 0x000000ffff027224 */ /* 0x004fe400078e000c */
[--C-:B------:R-:W-:Y:S01]  /*1860*/  @!P6 IMAD.IADD R8, R8, 0x1, -R25.reuse ;  /* 0x000000010808e824 */ /* 0x100fe200078e0a19 */
[----:B------:R-:W-:Y:S01]  /*1870*/  ISETP.GE.AND P6, PT, R13, RZ, PT ;  /* 0x000000ff0d00720c */ /* 0x000fe20003fc6270 */
[----:B------:R-:W-:Y:S01]  /*1880*/  VIADD R13, R23, 0x13 ;  /* 0x00000013170d7836 */ /* 0x000fe20000000000 */
[----:B------:R-:W-:Y:S01]  /*1890*/  IABS R27, R14 ;  /* 0x0000000e001b7213 */ /* 0x000fe20000000000 */
[C---:B------:R-:W-:Y:S02]  /*18a0*/  IMAD R248, R25.reuse, R5, R248 ;  /* 0x0000000519f87224 */ /* 0x040fe400078e02f8 */
[--C-:B------:R-:W-:Y:S01]  /*18b0*/  @!P5 IMAD.IADD R250, R250, 0x1, -R25.reuse ;  /* 0x00000001fafad824 */ /* 0x100fe200078e0a19 */
[----:B------:R-:W-:Y:S01]  /*18c0*/  IABS R28, R13 ;  /* 0x0000000d001c7213 */ /* 0x000fe20000000000 */
[----:B------:R-:W-:Y:S01]  /*18d0*/  @!P2 IMAD.MOV R2, RZ, RZ, -R2 ;  /* 0x000000ffff02a224 */ /* 0x000fe200078e0a02 */
[C---:B------:R-:W-:Y:S01]  /*18e0*/  ISETP.GT.U32.AND P2, PT, R25.reuse, R252, PT ;  /* 0x000000fc1900720c */ /* 0x040fe20003f44070 */
[----:B------:R-:W-:Y:S01]  /*18f0*/  @!P4 IMAD.IADD R6, R6, 0x1, -R25 ;  /* 0x000000010606c824 */ /* 0x000fe200078e0a19 */
[C---:B------:R-:W-:Y:S01]  /*1900*/  ISETP.GT.U32.AND P5, PT, R25.reuse, R250, PT ;  /* 0x000000fa1900720c */ /* 0x040fe20003fa4070 */
[----:B------:R-:W-:Y:S01]  /*1910*/  IMAD.HI.U32 R5, R20, R28, RZ ;  /* 0x0000001c14057227 */ /* 0x000fe200078e00ff */
[----:B------:R-:W-:Y:S01]  /*1920*/  ISETP.GT.U32.AND P4, PT, R25, R251, PT ;  /* 0x000000fb1900720c */ /* 0x000fe20003f84070 */
[----:B------:R-:W-:Y:S02]  /*1930*/  STL [R1+0x2a50], R2 ;  /* 0x002a500201007387 */ /* 0x000fe40000100800 */
[----:B------:R-:W-:-:S02]  /*1940*/  IMAD.MOV R5, RZ, RZ, -R5 ;  /* 0x000000ffff057224 */ /* 0x000fc400078e0a05 */
[----:B------:R-:W-:-:S04]  /*1950*/  IMAD.HI.U32 R7, R20, R27, RZ ;  /* 0x0000001b14077227 */ /* 0x000fc800078e00ff */
[C---:B------:R-:W-:Y:S02]  /*1960*/  IMAD R28, R25.reuse, R5, R28 ;  /* 0x00000005191c7224 */ /* 0x040fe400078e021c */
[----:B------:R-:W-:Y:S02]  /*1970*/  IMAD.MOV R12, RZ, RZ, -R7 ;  /* 0x000000ffff0c7224 */ /* 0x000fe400078e0a07 */
[--C-:B------:R-:W-:Y:S01]  /*1980*/  @!P5 IMAD.IADD R250, R250, 0x1, -R25.reuse ;  /* 0x00000001fafad824 */ /* 0x100fe200078e0a19 */
[----:B------:R-:W-:Y:S01]  /*1990*/  ISETP.GT.U32.AND P5, PT, R25, R28, PT ;  /* 0x0000001c1900720c */ /* 0x000fe20003fa4070 */
[--C-:B------:R-:W-:Y:S01]  /*19a0*/  @!P2 IMAD.IADD R252, R252, 0x1, -R25.reuse ;  /* 0x00000001fcfca824 */ /* 0x100fe200078e0a19 */
[----:B------:R-:W-:Y:S01]  /*19b0*/  ISETP.GE.AND P2, PT, R15, RZ, PT ;  /* 0x000000ff0f00720c */ /* 0x000fe20003f46270 */
[----:B------:R-:W-:Y:S01]  /*19c0*/  @!P4 IMAD.IADD R251, R251, 0x1, -R25 ;  /* 0x00000001fbfbc824 */ /* 0x000fe200078e0a19 */
[----:B------:R-:W-:Y:S01]  /*19d0*/  ISETP.GE.AND P4, PT, R9, RZ, PT ;  /* 0x000000ff0900720c */ /* 0x000fe20003f86270 */
[----:B------:R-:W-:-:S02]  /*19e0*/  IMAD R27, R25, R12, R27 ;  /* 0x0000000c191b7224 */ /* 0x000fc400078e021b */
[----:B------:R-:W-:Y:S02]  /*19f0*/  VIADD R7, R23, 0x14 ;  /* 0x0000001417077836 */ /* 0x000fe40000000000 */
[----:B------:R-:W-:Y:S02]  /*1a00*/  IMAD.MOV.U32 R3, RZ, RZ, R6 ;  /* 0x000000ffff037224 */ /* 0x000fe400078e0006 */
[----:B------:R-:W-:Y:S01]  /*1a10*/  @!P6 IMAD.MOV R252, RZ, RZ, -R252 ;  /* 0x000000fffffce224 */ /* 0x000fe200078e0afc */
[----:B------:R-:W-:Y:S01]  /*1a20*/  IABS R29, R7 ;  /* 0x00000007001d7213 */ /* 0x000fe20000000000 */
[----:B------:R-:W-:Y:S01]  /*1a30*/  @!P0 IMAD.MOV R3, RZ, RZ, -R3 ;  /* 0x000000ffff038224 */ /* 0x000fe200078e0a03 */
[----:B------:R-:W-:Y:S01]  /*1a40*/  ISETP.GT.U32.AND P0, PT, R25, R251, PT ;  /* 0x000000fb1900720c */ /* 0x000fe20003f04070 */
[----:B------:R-:W-:Y:S01]  /*1a50*/  VIADD R9, R23, 0x15 ;  /* 0x0000001517097836 */ /* 0x000fe20000000000 */
[----:B------:R-:W-:Y:S01]  /*1a60*/  ISETP.GT.U32.AND P6, PT, R25, R27, PT ;  /* 0x0000001b1900720c */ /* 0x000fe20003fc4070 */
[----:B-1----:R-:W-:Y:S01]  /*1a70*/  IMAD.MOV.U32 R0, RZ, RZ, R8 ;  /* 0x000000ffff007224 */ /* 0x002fe200078e0008 */
[----:B------:R-:W-:Y:S01]  /*1a80*/  STL [R1+0x2a54], R3 ;  /* 0x002a540301007387 */ /* 0x000fe20000100800 */
[----:B------:R-:W-:Y:S01]  /*1a90*/  IMAD.HI.U32 R5, R20, R29, RZ ;  /* 0x0000001d14057227 */ /* 0x000fe200078e00ff */
[----:B------:R-:W-:-:S03]  /*1aa0*/  IABS R30, R9 ;  /* 0x00000009001e7213 */ /* 0x000fc60000000000 */
[--C-:B------:R-:W-:Y:S01]  /*1ab0*/  @!P5 IMAD.IADD R28, R28, 0x1, -R25.reuse ;  /* 0x000000011c1cd824 */ /* 0x100fe200078e0a19 */
[----:B------:R-:W-:Y:S01]  /*1ac0*/  IADD3 R6, -R5, RZ, RZ ;  /* 0x000000ff05067210 */ /* 0x000fe20007ffe1ff */
[----:B------:R-:W-:Y:S01]  /*1ad0*/  @!P3 IMAD.MOV R0, RZ, RZ, -R0 ;  /* 0x000000ffff00b224 */ /* 0x000fe200078e0a00 */
[C---:B------:R-:W-:Y:S01]  /*1ae0*/  ISETP.GT.U32.AND P3, PT, R25.reuse, R248, PT ;  /* 0x000000f81900720c */ /* 0x040fe20003f64070 */
[----:B------:R-:W-:Y:S01]  /*1af0*/  IMAD.HI.U32 R5, R20, R30, RZ ;  /* 0x0000001e14057227 */ /* 0x000fe200078e00ff */
[----:B------:R-:W-:Y:S02]  /*1b00*/  ISETP.GT.U32.AND P5, PT, R25, R28, PT ;  /* 0x0000001c1900720c */ /* 0x000fe40003fa4070 */
[----:B------:R-:W-:Y:S01]  /*1b10*/  STL [R1+0x2a58], R0 ;  /* 0x002a580001007387 */ /* 0x000fe20000100800 */
[--C-:B------:R-:W-:Y:S01]  /*1b20*/  @!P0 IMAD.IADD R251, R251, 0x1, -R25.reuse ;  /* 0x00000001fbfb8824 */ /* 0x100fe200078e0a19 */
[----:B------:R-:W-:Y:S01]  /*1b30*/  ISETP.GE.AND P0, PT, R14, RZ, PT ;  /* 0x000000ff0e00720c */ /* 0x000fe20003f06270 */
[----:B------:R-:W-:-:S02]  /*1b40*/  @!P6 IMAD.IADD R27, R27, 0x1, -R25 ;  /* 0x000000011b1be824 */ /* 0x000fc400078e0a19 */
[----:B------:R-:W-:Y:S02]  /*1b50*/  IMAD.MOV R5, RZ, RZ, -R5 ;  /* 0x000000ffff057224 */ /* 0x000fe400078e0a05 */
[----:B------:R-:W-:Y:S01]  /*1b60*/  @!P2 IMAD.MOV R251, RZ, RZ, -R251 ;  /* 0x000000fffffba224 */ /* 0x000fe200078e0afb */
[C---:B------:R-:W-:Y:S01]  /*1b70*/  ISETP.GT.U32.AND P2, PT, R25.reuse, R27, PT ;  /* 0x0000001b1900720c */ /* 0x040fe20003f44070 */
[----:B------:R-:W-:Y:S02]  /*1b80*/  IMAD R30, R25, R5, R30 ;  /* 0x00000005191e7224 */ /* 0x000fe400078e021e */
[----:B------:R-:W-:Y:S02]  /*1b90*/  IMAD.MOV.U32 R120, RZ, RZ, R10 ;  /* 0x000000ffff787224 */ /* 0x000fe400078e000a */
[--C-:B------:R-:W-:Y:S01]  /*1ba0*/  @!P3 IMAD.IADD R248, R248, 0x1, -R25.reuse ;  /* 0x00000001f8f8b824 */ /* 0x100fe200078e0a19 */
[----:B------:R-:W-:Y:S01]  /*1bb0*/  ISETP.GE.AND P3, PT, R13, RZ, PT ;  /* 0x000000ff0d00720c */ /* 0x000fe20003f66270 */
[--C-:B------:R-:W-:Y:S01]  /*1bc0*/  @!P5 IMAD.IADD R28, R28, 0x1, -R25.reuse ;  /* 0x000000011c1cd824 */ /* 0x100fe200078e0a19 */
[----:B------:R-:W-:Y:S01]  /*1bd0*/  ISETP.GT.U32.AND P5, PT, R25, R30, PT ;  /* 0x0000001e1900720c */ /* 0x000fe20003fa4070 */
[----:B------:R-:W-:Y:S01]  /*1be0*/  @!P1 IMAD.MOV R120, RZ, RZ, -R120 ;  /* 0x000000ffff789224 */ /* 0x000fe200078e0a78 */
[----:B------:R-:W-:Y:S01]  /*1bf0*/  ISETP.GE.AND P1, PT, R11, RZ, PT ;  /* 0x000000ff0b00720c */ /* 0x000fe20003f26270 */
[----:B------:R-:W-:Y:S01]  /*1c00*/  VIADD R10, R23, 0x16 ;  /* 0x00000016170a7836 */ /* 0x000fe20000000000 */
[----:B------:R-:W-:Y:S01]  /*1c10*/  ISETP.GT.U32.AND P6, PT, R25, R248, PT ;  /* 0x000000f81900720c */ /* 0x000fe20003fc4070 */
[----:B------:R-:W-:Y:S01]  /*1c20*/  VIADD R11, R23, 0x17 ;  /* 0x00000017170b7836 */ /* 0x000fe20000000000 */
[----:B------:R-:W-:Y:S01]  /*1c30*/  STL [R1+0x2a5c], R120 ;  /* 0x002a5c7801007387 */ /* 0x000fe20000100800 */
[----:B------:R-:W-:Y:S01]  /*1c40*/  @!P2 IMAD.IADD R27, R27, 0x1, -R25 ;  /* 0x000000011b1ba824 */ /* 0x000fe200078e0a19 */
[----:B------:R-:W-:Y:S01]  /*1c50*/  ISETP.GE.AND P2, PT, R7, RZ, PT ;  /* 0x000000ff0700720c */ /* 0x000fe20003f46270 */
[----:B------:R-:W-:Y:S01]  /*1c60*/  VIADD R7, R23, 0x18 ;  /* 0x0000001817077836 */ /* 0x000fe20000000000 */
[----:B------:R-:W-:Y:S01]  /*1c70*/  IABS R31, R10 ;  /* 0x0000000a001f7213 */ /* 0x000fe20000000000 */
[C---:B------:R-:W-:Y:S01]  /*1c80*/  IMAD R29, R25.reuse, R6, R29 ;  /* 0x00000006191d7224 */ /* 0x040fe200078e021d */
[----:B------:R-:W-:Y:S01]  /*1c90*/  IABS R32, R11 ;  /* 0x0000000b00207213 */ /* 0x000fe20000000000 */
[--C-:B------:R-:W-:Y:S01]  /*1ca0*/  @!P5 IMAD.IADD R30, R30, 0x1, -R25.reuse ;  /* 0x000000011e1ed824 */ /* 0x100fe200078e0a19 */
[----:B------:R-:W-:Y:S01]  /*1cb0*/  IABS R33, R7 ;  /* 0x0000000700217213 */ /* 0x000fe20000000000 */
[C---:B------:R-:W-:Y:S01]  /*1cc0*/  IMAD.HI.U32 R5, R20.reuse, R31, RZ ;  /* 0x0000001f14057227 */ /* 0x040fe200078e00ff */
[----:B------:R-:W-:Y:S02]  /*1cd0*/  STL [R1+0x2a64], R252 ;  /* 0x002a64fc01007387 */ /* 0x000fe40000100800 */
[C---:B------:R-:W-:Y:S01]  /*1ce0*/  ISETP.GT.U32.AND P5, PT, R25.reuse, R30, PT ;  /* 0x0000001e1900720c */ /* 0x040fe20003fa4070 */
[----:B------:R-:W-:Y:S01]  /*1cf0*/  IMAD.HI.U32 R6, R20, R32, RZ ;  /* 0x0000002014067227 */ /* 0x000fe200078e00ff */
[----:B------:R-:W-:Y:S03]  /*1d00*/  STL [R1+0x2a68], R251 ;  /* 0x002a68fb01007387 */ /* 0x000fe60000100800 */
[----:B------:R-:W-:Y:S01]  /*1d10*/  @!P6 IMAD.IADD R248, R248, 0x1, -R25 ;  /* 0x00000001f8f8e824 */ /* 0x000fe200078e0a19 */
[----:B------:R-:W-:Y:S01]  /*1d20*/  ISETP.GT.U32.AND P6, PT, R25, R29, PT ;  /* 0x0000001d1900720c */ /* 0x000fe20003fc4070 */
[----:B------:R-:W-:-:S02]  /*1d30*/  IMAD.MOV R8, RZ, RZ, -R5 ;  /* 0x000000ffff087224 */ /* 0x000fc400078e0a05 */
[----:B------:R-:W-:Y:S02]  /*1d40*/  IMAD.MOV R6, RZ, RZ, -R6 ;  /* 0x000000ffff067224 */ /* 0x000fe400078e0a06 */
[----:B------:R-:W-:Y:S02]  /*1d50*/  IMAD.HI.U32 R5, R20, R33, RZ ;  /* 0x0000002114057227 */ /* 0x000fe400078e00ff */
[----:B------:R-:W-:Y:S02]  /*1d60*/  @!P5 IADD3 R30, R30, -R25, RZ ;  /* 0x800000191e1ed210 */ /* 0x000fe40007ffe0ff */
[----:B------:R-:W-:Y:S02]  /*1d70*/  IMAD R32, R25, R6, R32 ;  /* 0x0000000619207224 */ /* 0x000fe400078e0220 */
[----:B------:R-:W-:Y:S02]  /*1d80*/  IMAD.MOV R6, RZ, RZ, -R5 ;  /* 0x000000ffff067224 */ /* 0x000fe400078e0a05 */
[----:B------:R-:W-:Y:S01]  /*1d90*/  @!P6 IMAD.IADD R29, R29, 0x1, -R25 ;  /* 0x000000011d1de824 */ /* 0x000fe200078e0a19 */
[----:B------:R-:W-:Y:S01]  /*1da0*/  ISETP.GE.AND P6, PT, R9, RZ, PT ;  /* 0x000000ff0900720c */ /* 0x000fe20003fc6270 */
[----:B------:R-:W-:-:S02]  /*1db0*/  IMAD R33, R25, R6, R33 ;  /* 0x0000000619217224 */ /* 0x000fc400078e0221 */
[----:B------:R-:W-:Y:S02]  /*1dc0*/  VIADD R9, R23, 0x19 ;  /* 0x0000001917097836 */ /* 0x000fe40000000000 */
[----:B------:R-:W-:Y:S01]  /*1dd0*/  @!P3 IMAD.MOV R28, RZ, RZ, -R28 ;  /* 0x000000ffff1cb224 */ /* 0x000fe200078e0a1c */
[C---:B------:R-:W-:Y:S01]  /*1de0*/  ISETP.GT.U32.AND P5, PT, R25.reuse, R33, PT ;  /* 0x000000211900720c */ /* 0x040fe20003fa4070 */
[----:B------:R-:W-:Y:S01]  /*1df0*/  IMAD R31, R25, R8, R31 ;  /* 0x00000008191f7224 */ /* 0x000fe200078e021f */
[----:B------:R-:W-:Y:S01]  /*1e00*/  IABS R34, R9 ;  /* 0x0000000900227213 */ /* 0x000fe20000000000 */
[----:B------:R-:W-:Y:S01]  /*1e10*/  VIADD R8, R23, 0x1a ;  /* 0x0000001a17087836 */ /* 0x000fe20000000000 */
[C---:B------:R-:W-:Y:S01]  /*1e20*/  ISETP.GT.U32.AND P3, PT, R25.reuse, R32, PT ;  /* 0x000000201900720c */ /* 0x040fe20003f64070 */
[----:B------:R-:W-:Y:S01]  /*1e30*/  @!P1 IMAD.MOV R248, RZ, RZ, -R248 ;  /* 0x000000fffff89224 */ /* 0x000fe200078e0af8 */
[----:B------:R-:W-:Y:S01]  /*1e40*/  ISETP.GT.U32.AND P1, PT, R25, R31, PT ;  /* 0x0000001f1900720c */ /* 0x000fe20003f24070 */
[----:B------:R-:W-:Y:S01]  /*1e50*/  IMAD.HI.U32 R5, R20, R34, RZ ;  /* 0x0000002214057227 */ /* 0x000fe200078e00ff */
[----:B------:R-:W-:-:S03]  /*1e60*/  IABS R35, R8 ;  /* 0x0000000800237213 */ /* 0x000fc60000000000 */
[----:B------:R-:W-:Y:S02]  /*1e70*/  IMAD.MOV R5, RZ, RZ, -R5 ;  /* 0x000000ffff057224 */ /* 0x000fe400078e0a05 */
[--C-:B------:R-:W-:Y:S02]  /*1e80*/  @!P5 IMAD.IADD R33, R33, 0x1, -R25.reuse ;  /* 0x000000012121d824 */ /* 0x100fe400078e0a19 */
[C---:B------:R-:W-:Y:S02]  /*1e90*/  IMAD R34, R25.reuse, R5, R34 ;  /* 0x0000000519227224 */ /* 0x040fe400078e0222 */
[----:B------:R-:W-:Y:S01]  /*1ea0*/  @!P3 IMAD.IADD R32, R32, 0x1, -R25 ;  /* 0x000000012020b824 */ /* 0x000fe200078e0a19 */
[----:B------:R-:W-:Y:S01]  /*1eb0*/  ISETP.GT.U32.AND P5, PT, R25, R33, PT ;  /* 0x000000211900720c */ /* 0x000fe20003fa4070 */
[----:B------:R-:W-:-:S03]  /*1ec0*/  IMAD.HI.U32 R5, R20, R35, RZ ;  /* 0x0000002314057227 */ /* 0x000fc600078e00ff */
[C---:B------:R-:W-:Y:S01]  /*1ed0*/  ISETP.GT.U32.AND P3, PT, R25.reuse, R32, PT ;  /* 0x000000201900720c */ /* 0x040fe20003f64070 */
[----:B------:R-:W-:Y:S02]  /*1ee0*/  IMAD.MOV R6, RZ, RZ, -R5 ;  /* 0x000000ffff067224 */ /* 0x000fe400078e0a05 */
[----:B------:R-:W-:Y:S01]  /*1ef0*/  @!P4 IMAD.MOV R250, RZ, RZ, -R250 ;  /* 0x000000fffffac224 */ /* 0x000fe200078e0afa */
[C---:B------:R-:W-:Y:S01]  /*1f00*/  ISETP.GT.U32.AND P4, PT, R25.reuse, R29, PT ;  /* 0x0000001d1900720c */ /* 0x040fe20003f84070 */
[----:B------:R-:W-:Y:S02]  /*1f10*/  IMAD R35, R25, R6, R35 ;  /* 0x0000000619237224 */ /* 0x000fe400078e0223 */
[--C-:B------:R-:W-:Y:S01]  /*1f20*/  @!P1 IMAD.IADD R31, R31, 0x1, -R25.reuse ;  /* 0x000000011f1f9824 */ /* 0x100fe200078e0a19 */
[----:B------:R-:W-:Y:S01]  /*1f30*/  ISETP.GE.AND P1, PT, R7, RZ, PT ;  /* 0x000000ff0700720c */ /* 0x000fe20003f26270 */
[----:B------:R-:W-:Y:S01]  /*1f40*/  VIADD R7, R23, 0x1b ;  /* 0x0000001b17077836 */ /* 0x000fe20000000000 */
[----:B------:R-:W-:Y:S01]  /*1f50*/  STL [R1+0x2a6c], R250 ;  /* 0x002a6cfa01007387 */ /* 0x000fe20000100800 */
[--C-:B------:R-:W-:Y:S01]  /*1f60*/  @!P5 IMAD.IADD R33, R33, 0x1, -R25.reuse ;  /* 0x000000012121d824 */ /* 0x100fe200078e0a19 */
[----:B------:R-:W-:Y:S01]  /*1f70*/  ISETP.GT.U32.AND P5, PT, R25, R35, PT ;  /* 0x000000231900720c */ /* 0x000fe20003fa4070 */
[----:B------:R-:W-:Y:S01]  /*1f80*/  @!P3 IMAD.IADD R32, R32, 0x1, -R25 ;  /* 0x000000012020b824 */ /* 0x000fe200078e0a19 */
[----:B------:R-:W-:Y:S01]  /*1f90*/  IABS R36, R7 ;  /* 0x0000000700247213 */ /* 0x000fe20000000000 */
[----:B------:R-:W-:Y:S01]  /*1fa0*/  @!P0 IMAD.MOV R27, RZ, RZ, -R27 ;  /* 0x000000ffff1b8224 */ /* 0x000fe200078e0a1b */
[----:B------:R-:W-:Y:S01]  /*1fb0*/  ISETP.GE.AND P3, PT, R8, RZ, PT ;  /* 0x000000ff0800720c */ /* 0x000fe20003f66270 */
[----:B------:R-:W-:Y:S01]  /*1fc0*/  @!P4 IMAD.IADD R29, R29, 0x1, -R25 ;  /* 0x000000011d1dc824 */ /* 0x000fe200078e0a19 */
[----:B------:R-:W-:Y:S01]  /*1fd0*/  ISETP.GE.AND P0, PT, R10, RZ, PT ;  /* 0x000000ff0a00720c */ /* 0x000fe20003f06270 */
[----:B------:R-:W-:Y:S01]  /*1fe0*/  VIADD R8, R23, 0x1c ;  /* 0x0000001c17087836 */ /* 0x000fe20000000000 */
[----:B------:R-:W-:Y:S01]  /*1ff0*/  ISETP.GE.AND P4, PT, R11, RZ, PT ;  /* 0x000000ff0b00720c */ /* 0x000fe20003f86270 */
[----:B------:R-:W-:Y:S01]  /*2000*/  IMAD.HI.U32 R5, R20, R36, RZ ;  /* 0x0000002414057227 */ /* 0x000fe200078e00ff */
[----:B------:R-:W-:Y:S02]  /*2010*/  STL [R1+0x2a70], R248 ;  /* 0x002a70f801007387 */ /* 0x000fe40000100800 */
[----:B------:R-:W-:Y:S01]  /*2020*/  IABS R37, R8 ;  /* 0x0000000800257213 */ /* 0x000fe20000000000 */
[----:B------:R-:W-:Y:S01]  /*2030*/  @!P2 IMAD.MOV R29, RZ, RZ, -R29 ;  /* 0x000000ffff1da224 */ /* 0x000fe200078e0a1d */
[----:B------:R-:W-:Y:S01]  /*2040*/  ISETP.GT.U32.AND P2, PT, R25, R31, PT ;  /* 0x0000001f1900720c */ /* 0x000fe20003f44070 */
[----:B------:R-:W-:Y:S01]  /*2050*/  IMAD.MOV R5, RZ, RZ, -R5 ;  /* 0x000000ffff057224 */ /* 0x000fe200078e0a05 */
[----:B------:R-:W-:Y:S01]  /*2060*/  STL [R1+0x2a74], R27 ;  /* 0x002a741b01007387 */ /* 0x000fe20000100800 */
[----:B------:R-:W-:-:S02]  /*2070*/  @!P5 IMAD.IADD R35, R35, 0x1, -R25 ;  /* 0x000000012323d824 */ /* 0x000fc400078e0a19 */
[C---:B------:R-:W-:Y:S01]  /*2080*/  IMAD R36, R25.reuse, R5, R36 ;  /* 0x0000000519247224 */ /* 0x040fe200078e0224 */
[----:B------:R-:W-:Y:S01]  /*2090*/  STL [R1+0x2a78], R28 ;  /* 0x002a781c01007387 */ /* 0x000fe20000100800 */
[----:B------:R-:W-:Y:S01]  /*20a0*/  IMAD.HI.U32 R5, R20, R37, RZ ;  /* 0x0000002514057227 */ /* 0x000fe200078e00ff */
[----:B------:R-:W-:Y:S02]  /*20b0*/  ISETP.GT.U32.AND P5, PT, R25, R35, PT ;  /* 0x000000231900720c */ /* 0x000fe40003fa4070 */
[----:B------:R-:W-:Y:S01]  /*20c0*/  STL [R1+0x2a80], R29 ;  /* 0x002a801d01007387 */ /* 0x000fe20000100800 */
[----:B------:R-:W-:Y:S01]  /*20d0*/  @!P1 IMAD.MOV R33, RZ, RZ, -R33 ;  /* 0x000000ffff219224 */ /* 0x000fe200078e0a21 */
[----:B------:R-:W-:Y:S01]  /*20e0*/  ISETP.GE.AND P1, PT, R8, RZ, PT ;  /* 0x000000ff0800720c */ /* 0x000fe20003f26270 */
[----:B------:R-:W-:Y:S01]  /*20f0*/  @!P2 IMAD.IADD R31, R31, 0x1, -R25 ;  /* 0x000000011f1fa824 */ /* 0x000fe200078e0a19 */
[----:B------:R-:W-:Y:S01]  /*2100*/  IADD3 R8, -R5, RZ, RZ ;  /* 0x000000ff05087210 */ /* 0x000fe20007ffe1ff */
[----:B------:R-:W-:Y:S01]  /*2110*/  @!P6 IMAD.MOV R30, RZ, RZ, -R30 ;  /* 0x000000ffff1ee224 */ /* 0x000fe200078e0a1e */
[----:B------:R-:W-:Y:S01]  /*2120*/  ISETP.GT.U32.AND P2, PT, R25, R34, PT ;  /* 0x000000221900720c */ /* 0x000fe20003f44070 */
[----:B------:R-:W-:Y:S01]  /*2130*/  @!P0 IMAD.MOV R31, RZ, RZ, -R31 ;  /* 0x000000ffff1f8224 */ /* 0x000fe200078e0a1f */
[----:B------:R-:W-:Y:S01]  /*2140*/  ISETP.GE.AND P6, PT, R9, RZ, PT ;  /* 0x000000ff0900720c */ /* 0x000fe20003fc6270 */
[----:B------:R-:W-:Y:S01]  /*2150*/  IMAD R37, R25, R8, R37 ;  /* 0x0000000819257224 */ /* 0x000fe200078e0225 */
[----:B------:R-:W-:Y:S01]  /*2160*/  STL [R1+0x2a84], R30 ;  /* 0x002a841e01007387 */ /* 0x000fe20000100800 */
[----:B------:R-:W-:-:S02]  /*2170*/  @!P5 IMAD.IADD R35, R35, 0x1, -R25 ;  /* 0x000000012323d824 */ /* 0x000fc400078e0a19 */
[----:B------:R-:W-:Y:S01]  /*2180*/  VIADD R9, R23, 0x1d ;  /* 0x0000001d17097836 */ /* 0x000fe20000000000 */
[C---:B------:R-:W-:Y:S01]  /*2190*/  ISETP.GT.U32.AND P5, PT, R25.reuse, R37, PT ;  /* 0x000000251900720c */ /* 0x040fe20003fa4070 */
[----:B------:R-:W-:Y:S01]  /*21a0*/  @!P4 IMAD.MOV R32, RZ, RZ, -R32 ;  /* 0x000000ffff20c224 */ /* 0x000fe200078e0a20 */
[----:B------:R-:W-:Y:S01]  /*21b0*/  ISETP.GT.U32.AND P4, PT, R25, R36, PT ;  /* 0x000000241900720c */ /* 0x000fe20003f84070 */
[----:B------:R-:W-:Y:S01]  /*21c0*/  @!P3 IMAD.MOV R35, RZ, RZ, -R35 ;  /* 0x000000ffff23b224 */ /* 0x000fe200078e0a23 */
[----:B------:R-:W-:Y:S01]  /*21d0*/  IABS R38, R9 ;  /* 0x0000000900267213 */ /* 0x000fe20000000000 */
[----:B------:R-:W-:Y:S01]  /*21e0*/  @!P2 IMAD.IADD R34, R34, 0x1, -R25 ;  /* 0x000000012222a824 */ /* 0x000fe200078e0a19 */
[----:B------:R-:W-:Y:S01]  /*21f0*/  ISETP.GE.AND P2, PT, R7, RZ, PT ;  /* 0x000000ff0700720c */ /* 0x000fe20003f46270 */
[----:B------:R-:W-:Y:S01]  /*2200*/  VIADD R7, R23, 0x1e ;  /* 0x0000001e17077836 */ /* 0x000fe20000000000 */
[----:B------:R-:W-:Y:S01]  /*2210*/  STL [R1+0x2a88], R31 ;  /* 0x002a881f01007387 */ /* 0x000fe20000100800 */
[----:B------:R-:W-:Y:S01]  /*2220*/  IMAD.HI.U32 R6, R20, R38, RZ ;  /* 0x0000002614067227 */ /* 0x000fe200078e00ff */
[----:B------:R-:W-:-:S02]  /*2230*/  ISETP.GT.U32.AND P0, PT, R25, R34, PT ;  /* 0x000000221900720c */ /* 0x000fc40003f04070 */
[----:B------:R-:W-:Y:S01]  /*2240*/  IABS R39, R7 ;  /* 0x0000000700277213 */ /* 0x000fe20000000000 */
[----:B------:R-:W-:Y:S01]  /*2250*/  @!P5 IMAD.IADD R37, R37, 0x1, -R25 ;  /* 0x000000012525d824 */ /* 0x000fe200078e0a19 */
[----:B------:R-:W-:Y:S01]  /*2260*/  ISETP.GE.AND P3, PT, R7, RZ, PT ;  /* 0x000000ff0700720c */ /* 0x000fe20003f66270 */
[----:B------:R-:W-:Y:S01]  /*2270*/  IMAD.MOV R6, RZ, RZ, -R6 ;  /* 0x000000ffff067224 */ /* 0x000fe200078e0a06 */
[----:B------:R-:W-:Y:S01]  /*2280*/  STL [R1+0x2a8c], R32 ;  /* 0x002a8c2001007387 */ /* 0x000fe20000100800 */
[----:B------:R-:W-:Y:S01]  /*2290*/  IMAD.HI.U32 R5, R20, R39, RZ ;  /* 0x0000002714057227 */ /* 0x000fe200078e00ff */
[----:B------:R-:W-:Y:S02]  /*22a0*/  ISETP.GT.U32.AND P5, PT, R25, R37, PT ;  /* 0x000000251900720c */ /* 0x000fe40003fa4070 */
[----:B------:R-:W-:Y:S01]  /*22b0*/  STL [R1+0x2a90], R33 ;  /* 0x002a902101007387 */ /* 0x000fe20000100800 */
[----:B------:R-:W-:Y:S02]  /*22c0*/  IMAD.MOV R8, RZ, RZ, -R5 ;  /* 0x000000ffff087224 */ /* 0x000fe400078e0a05 */
[----:B------:R-:W-:Y:S01]  /*22d0*/  @!P0 IMAD.IADD R34, R34, 0x1, -R25 ;  /* 0x0000000122228824 */ /* 0x000fe200078e0a19 */
[----:B------:R-:W-:Y:S01]  /*22e0*/  ISETP.GE.AND P0, PT, R9, RZ, PT ;  /* 0x000000ff0900720c */ /* 0x000fe20003f06270 */
[----:B------:R-:W-:-:S02]  /*22f0*/  IMAD R38, R25, R6, R38 ;  /* 0x0000000619267224 */ /* 0x000fc400078e0226 */
[C---:B------:R-:W-:Y:S02]  /*2300*/  IMAD R39, R25.reuse, R8, R39 ;  /* 0x0000000819277224 */ /* 0x040fe400078e0227 */
[----:B------:R-:W-:Y:S01]  /*2310*/  @!P6 IMAD.MOV R34, RZ, RZ, -R34 ;  /* 0x000000ffff22e224 */ /* 0x000fe200078e0a22 */
[----:B------:R-:W-:Y:S01]  /*2320*/  ISETP.GT.U32.AND P6, PT, R25, R38, PT ;  /* 0x000000261900720c */ /* 0x000fe20003fc4070 */
[--C-:B------:R-:W-:Y:S01]  /*2330*/  @!P5 IMAD.IADD R37, R37, 0x1, -R25.reuse ;  /* 0x000000012525d824 */ /* 0x100fe200078e0a19 */
[----:B------:R-:W-:Y:S01]  /*2340*/  ISETP.GT.U32.AND P5, PT, R25, R39, PT ;  /* 0x000000271900720c */ /* 0x000fe20003fa4070 */
[----:B------:R-:W-:Y:S01]  /*2350*/  @!P4 IMAD.IADD R36, R36, 0x1, -R25 ;  /* 0x000000012424c824 */ /* 0x000fe200078e0a19 */
[----:B------:R-:W-:Y:S01]  /*2360*/  STL [R1+0x2a94], R34 ;  /* 0x002a942201007387 */ /* 0x000fe20000100800 */
[----:B------:R-:W-:Y:S02]  /*2370*/  @!P1 IMAD.MOV R37, RZ, RZ, -R37 ;  /* 0x000000ffff259224 */ /* 0x000fe400078e0a25 */
[----:B------:R-:W-:Y:S01]  /*2380*/  VIADD R9, R23, 0x20 ;  /* 0x0000002017097836 */ /* 0x000fe20000000000 */
[----:B------:R-:W-:Y:S01]  /*2390*/  ISETP.GT.U32.AND P4, PT, R25, R36, PT ;  /* 0x000000241900720c */ /* 0x000fe20003f84070 */
[----:B------:R-:W-:Y:S01]  /*23a0*/  STL [R1+0x2a98], R35 ;  /* 0x002a982301007387 */ /* 0x000fe20000100800 */
[----:B------:R-:W-:-:S02]  /*23b0*/  VIADD R6, R23, 0x1f ;  /* 0x0000001f17067836 */ /* 0x000fc40000000000 */
[----:B------:R-:W-:Y:S01]  /*23c0*/  IABS R41, R9 ;  /* 0x0000000900297213 */ /* 0x000fe20000000000 */
[--C-:B------:R-:W-:Y:S02]  /*23d0*/  @!P6 IMAD.IADD R38, R38, 0x1, -R25.reuse ;  /* 0x000000012626e824 */ /* 0x100fe400078e0a19 */
[--C-:B------:R-:W-:Y:S01]  /*23e0*/  @!P5 IMAD.IADD R39, R39, 0x1, -R25.reuse ;  /* 0x000000012727d824 */ /* 0x100fe200078e0a19 */
[----:B------:R-:W-:Y:S01]  /*23f0*/  IABS R40, R6 ;  /* 0x0000000600287213 */ /* 0x000fe20000000000 */
[----:B------:R-:W-:Y:S01]  /*2400*/  VIADD R8, R23, 0x22 ;  /* 0x0000002217087836 */ /* 0x000fe20000000000 */
[----:B------:R-:W-:Y:S01]  /*2410*/  ISETP.GT.U32.AND P6, PT, R25, R38, PT ;  /* 0x000000261900720c */ /* 0x000fe20003fc4070 */
[----:B------:R-:W-:Y:S01]  /*2420*/  VIADD R10, R23, 0x24 ;  /* 0x00000024170a7836 */ /* 0x000fe20000000000 */
[----:B------:R-:W-:Y:S01]  /*2430*/  ISETP.GT.U32.AND P5, PT, R25, R39, PT ;  /* 0x000000271900720c */ /* 0x000fe20003fa4070 */
[----:B------:R-:W-:Y:S01]  /*2440*/  @!P4 IMAD.IADD R36, R36, 0x1, -R25 ;  /* 0x000000012424c824 */ /* 0x000fe200078e0a19 */
[----:B------:R-:W-:Y:S01]  /*2450*/  ISETP.GE.AND P4, PT, R6, RZ, PT ;  /* 0x000000ff0600720c */ /* 0x000fe20003f86270 */
[----:B------:R-:W-:Y:S01]  /*2460*/  IMAD.HI.U32 R6, R20, R41, RZ ;  /* 0x0000002914067227 */ /* 0x000fe200078e00ff */
[----:B------:R-:W-:-:S02]  /*2470*/  IABS R43, R8 ;  /* 0x00000008002b7213 */ /* 0x000fc40000000000 */
[----:B------:R-:W-:Y:S01]  /*2480*/  IABS R45, R10 ;  /* 0x0000000a002d7213 */ /* 0x000fe20000000000 */
[----:B------:R-:W-:Y:S01]  /*2490*/  @!P2 IMAD.MOV R36, RZ, RZ, -R36 ;  /* 0x000000ffff24a224 */ /* 0x000fe200078e0a24 */
[----:B------:R-:W-:Y:S01]  /*24a0*/  ISETP.GE.AND P2, PT, R9, RZ, PT ;  /* 0x000000ff0900720c */ /* 0x000fe20003f46270 */
[----:B------:R-:W-:Y:S01]  /*24b0*/  IMAD.MOV R6, RZ, RZ, -R6 ;  /* 0x000000ffff067224 */ /* 0x000fe200078e0a06 */
[----:B------:R-:W-:Y:S01]  /*24c0*/  IADD3 R9, R23, 0x23, RZ ;  /* 0x0000002317097810 */ /* 0x000fe20007ffe0ff */
[--C-:B------:R-:W-:Y:S01]  /*24d0*/  @!P6 IMAD.IADD R38, R38, 0x1, -R25.reuse ;  /* 0x000000012626e824 */ /* 0x100fe200078e0a19 */
[----:B------:R-:W-:Y:S01]  /*24e0*/  STL [R1+0x2a9c], R36 ;  /* 0x002a9c2401007387 */ /* 0x000fe20000100800 */
[----:B------:R-:W-:Y:S01]  /*24f0*/  @!P5 IMAD.IADD R39, R39, 0x1, -R25 ;  /* 0x000000012727d824 */ /* 0x000fe200078e0a19 */
[----:B------:R-:W-:Y:S01]  /*2500*/  IABS R44, R9 ;  /* 0x00000009002c7213 */ /* 0x000fe20000000000 */
[----:B------:R-:W-:Y:S01]  /*2510*/  @!P0 IMAD.MOV R38, RZ, RZ, -R38 ;  /* 0x000000ffff268224 */ /* 0x000fe200078e0a26 */
[----:B------:R-:W-:Y:S01]  /*2520*/  STL [R1+0x2aa0], R37 ;  /* 0x002aa02501007387 */ /* 0x000fe20000100800 */
[----:B------:R-:W-:Y:S01]  /*2530*/  @!P3 IMAD.MOV R39, RZ, RZ, -R39 ;  /* 0x000000ffff27b224 */ /* 0x000fe200078e0a27 */
[----:B------:R-:W-:Y:S01]  /*2540*/  ISETP.GE.AND P5, PT, R8, RZ, PT ;  /* 0x000000ff0800720c */ /* 0x000fe20003fa6270 */
[----:B------:R-:W-:Y:S01]  /*2550*/  IMAD R41, R25, R6, R41 ;  /* 0x0000000619297224 */ /* 0x000fe200078e0229 */
[----:B------:R-:W-:Y:S01]  /*2560*/  STL [R1+0x2aa4], R38 ;  /* 0x002aa42601007387 */ /* 0x000fe20000100800 */
[----:B------:R-:W-:-:S03]  /*2570*/  IMAD.HI.U32 R5, R20, R40, RZ ;  /* 0x0000002814057227 */ /* 0x000fc600078e00ff */
[----:B------:R1:W-:Y:S01]  /*2580*/  STL [R1+0x2aa8], R39 ;  /* 0x002aa82701007387 */ /* 0x0003e20000100800 */
[----:B------:R-:W-:Y:S01]  /*2590*/  ISETP.GT.U32.AND P0, PT, R25, R41, PT ;  /* 0x000000291900720c */ /* 0x000fe20003f04070 */
[----:B------:R-:W-:Y:S02]  /*25a0*/  IMAD.MOV R5, RZ, RZ, -R5 ;  /* 0x000000ffff057224 */ /* 0x000fe400078e0a05 */
[----:B------:R-:W-:-:S04]  /*25b0*/  IMAD.HI.U32 R6, R20, R43, RZ ;  /* 0x0000002b14067227 */ /* 0x000fc800078e00ff */
[----:B------:R-:W-:Y:S01]  /*25c0*/  IMAD R40, R25, R5, R40 ;  /* 0x0000000519287224 */ /* 0x000fe200078e0228 */
[----:B-1----:R-:W2:Y:S01]  /*25d0*/  LDL R39, [R1+0x1770] ;  /* 0x0017700001277983 */ /* 0x002ea20000100800 */
[----:B------:R-:W-:-:S03]  /*25e0*/  VIADD R5, R23, 0x21 ;  /* 0x0000002117057836 */ /* 0x000fc60000000000 */
[----:B------:R-:W-:Y:S01]  /*25f0*/  ISETP.GT.U32.AND P1, PT, R25, R40, PT ;  /* 0x000000281900720c */ /* 0x000fe20003f24070 */
[----:B------:R-:W-:Y:S02]  /*2600*/  @!P0 IMAD.IADD R41, R41, 0x1, -R25 ;  /* 0x0000000129298824 */ /* 0x000fe400078e0a19 */
[----:B------:R-:W-:Y:S01]  /*2610*/  IMAD.MOV R6, RZ, RZ, -R6 ;  /* 0x000000ffff067224 */ /* 0x000fe200078e0a06 */
[----:B------:R-:W-:Y:S02]  /*2620*/  IABS R42, R5 ;  /* 0x00000005002a7213 */ /* 0x000fe40000000000 */
[C---:B------:R-:W-:Y:S01]  /*2630*/  ISETP.GT.U32.AND P0, PT, R25.reuse, R41, PT ;  /* 0x000000291900720c */ /* 0x040fe20003f04070 */
[----:B------:R-:W-:Y:S01]  /*2640*/  IMAD R43, R25, R6, R43 ;  /* 0x00000006192b7224 */ /* 0x000fe200078e022b */
[----:B------:R-:W-:Y:S01]  /*2650*/  ISETP.GE.AND P6, PT, R5, RZ, PT ;  /* 0x000000ff0500720c */ /* 0x000fe20003fc6270 */
[----:B------:R-:W-:-:S03]  /*2660*/  IMAD.HI.U32 R5, R20, R42, RZ ;  /* 0x0000002a14057227 */ /* 0x000fc600078e00ff */
[----:B------:R-:W-:Y:S01]  /*2670*/  ISETP.GT.U32.AND P3, PT, R25, R43, PT ;  /* 0x0000002b1900720c */ /* 0x000fe20003f64070 */
[----:B------:R-:W-:-:S04]  /*2680*/  IMAD.HI.U32 R6, R20, R45, RZ ;  /* 0x0000002d14067227 */ /* 0x000fc800078e00ff */
[----:B------:R-:W-:Y:S02]  /*2690*/  @!P1 IMAD.IADD R40, R40, 0x1, -R25 ;  /* 0x0000000128289824 */ /* 0x000fe400078e0a19 */
[----:B------:R-:W-:Y:S02]  /*26a0*/  IMAD.MOV R7, RZ, RZ, -R5 ;  /* 0x000000ffff077224 */ /* 0x000fe400078e0a05 */
[----:B------:R-:W-:Y:S01]  /*26b0*/  IMAD.MOV R6, RZ, RZ, -R6 ;  /* 0x000000ffff067224 */ /* 0x000fe200078e0a06 */
[C---:B------:R-:W-:Y:S01]  /*26c0*/  ISETP.GT.U32.AND P1, PT, R25.reuse, R40, PT ;  /* 0x000000281900720c */ /* 0x040fe20003f24070 */
[----:B------:R-:W-:Y:S01]  /*26d0*/  IMAD R42, R25, R7, R42 ;  /* 0x00000007192a7224 */ /* 0x000fe200078e022a */
[----:B------:R-:W-:Y:S01]  /*26e0*/  @!P0 IADD3 R41, R41, -R25, RZ ;  /* 0x8000001929298210 */ /* 0x000fe20007ffe0ff */
[----:B------:R-:W-:Y:S02]  /*26f0*/  IMAD R45, R25, R6, R45 ;  /* 0x00000006192d7224 */ /* 0x000fe400078e022d */
[----:B------:R-:W-:-:S04]  /*2700*/  IMAD.HI.U32 R5, R20, R44, RZ ;  /* 0x0000002c14057227 */ /* 0x000fc800078e00ff */
[----:B------:R-:W-:Y:S02]  /*2710*/  @!P3 IMAD.IADD R43, R43, 0x1, -R25 ;  /* 0x000000012b2bb824 */ /* 0x000fe400078e0a19 */
[----:B------:R-:W-:Y:S01]  /*2720*/  @!P2 IMAD.MOV R41, RZ, RZ, -R41 ;  /* 0x000000ffff29a224 */ /* 0x000fe200078e0a29 */
[C---:B------:R-:W-:Y:S01]  /*2730*/  ISETP.GT.U32.AND P2, PT, R25.reuse, R45, PT ;  /* 0x0000002d1900720c */ /* 0x040fe20003f44070 */
[----:B------:R-:W-:Y:S01]  /*2740*/  IMAD.MOV R5, RZ, RZ, -R5 ;  /* 0x000000ffff057224 */ /* 0x000fe200078e0a05 */
[C---:B------:R-:W-:Y:S01]  /*2750*/  ISETP.GT.U32.AND P3, PT, R25.reuse, R43, PT ;  /* 0x0000002b1900720c */ /* 0x040fe20003f64070 */
[----:B------:R-:W-:Y:S01]  /*2760*/  @!P1 IMAD.IADD R40, R40, 0x1, -R25 ;  /* 0x0000000128289824 */ /* 0x000fe200078e0a19 */
[C---:B------:R-:W-:Y:S01]  /*2770*/  ISETP.GT.U32.AND P1, PT, R25.reuse, R42, PT ;  /* 0x0000002a1900720c */ /* 0x040fe20003f24070 */
[----:B------:R-:W-:-:S05]  /*2780*/  IMAD R44, R25, R5, R44 ;  /* 0x00000005192c7224 */ /* 0x000fca00078e022c */
[----:B------:R-:W-:-:S03]  /*2790*/  ISETP.GT.U32.AND P0, PT, R25, R44, PT ;  /* 0x0000002c1900720c */ /* 0x000fc60003f04070 */
[--C-:B------:R-:W-:Y:S02]  /*27a0*/  @!P2 IMAD.IADD R45, R45, 0x1, -R25.reuse ;  /* 0x000000012d2da824 */ /* 0x100fe400078e0a19 */
[----:B------:R-:W-:-:S03]  /*27b0*/  @!P3 IMAD.IADD R43, R43, 0x1, -R25 ;  /* 0x000000012b2bb824 */ /* 0x000fc600078e0a19 */
[----:B------:R-:W-:Y:S01]  /*27c0*/  ISETP.GT.U32.AND P2, PT, R25, R45, PT ;  /* 0x0000002d1900720c */ /* 0x000fe20003f44070 */
[----:B------:R-:W-:Y:S02]  /*27d0*/  @!P1 IMAD.IADD R42, R42, 0x1, -R25 ;  /* 0x000000012a2a9824 */ /* 0x000fe400078e0a19 */
[----:B------:R-:W-:Y:S02]  /*27e0*/  @!P5 IMAD.MOV R43, RZ, RZ, -R43 ;  /* 0x000000ffff2bd224 */ /* 0x000fe400078e0a2b */
[----:B------:R-:W-:Y:S01]  /*27f0*/  @!P4 IMAD.MOV R40, RZ, RZ, -R40 ;  /* 0x000000ffff28c224 */ /* 0x000fe200078e0a28 */
[----:B------:R-:W-:Y:S01]  /*2800*/  ISETP.GE.AND P4, PT, R9, RZ, PT ;  /* 0x000000ff0900720c */ /* 0x000fe20003f86270 */
[----:B------:R-:W-:Y:S01]  /*2810*/  @!P0 IMAD.IADD R44, R44, 0x1, -R25 ;  /* 0x000000012c2c8824 */ /* 0x000fe200078e0a19 */
[----:B------:R-:W-:-:S04]  /*2820*/  ISETP.GT.U32.AND P1, PT, R25, R42, PT ;  /* 0x0000002a1900720c */ /* 0x000fc80003f24070 */
[----:B------:R-:W-:Y:S01]  /*2830*/  ISETP.GT.U32.AND P0, PT, R25, R44, PT ;  /* 0x0000002c1900720c */ /* 0x000fe20003f04070 */
[----:B------:R-:W-:-:S08]  /*2840*/  @!P2 IMAD.IADD R45, R45, 0x1, -R25 ;  /* 0x000000012d2da824 */ /* 0x000fd000078e0a19 */
[----:B------:R-:W-:Y:S01]  /*2850*/  @!P1 IMAD.IADD R42, R42, 0x1, -R25 ;  /* 0x000000012a2a9824 */ /* 0x000fe200078e0a19 */
[----:B------:R-:W-:-:S03]  /*2860*/  ISETP.GE.AND P1, PT, R10, RZ, PT ;  /* 0x000000ff0a00720c */ /* 0x000fc60003f26270 */
[----:B------:R-:W-:-:S04]  /*2870*/  @!P0 IMAD.IADD R44, R44, 0x1, -R25 ;  /* 0x000000012c2c8824 */ /* 0x000fc800078e0a19 */
[----:B------:R-:W-:Y:S02]  /*2880*/  @!P4 IMAD.MOV R44, RZ, RZ, -R44 ;  /* 0x000000ffff2cc224 */ /* 0x000fe400078e0a2c */
[----:B------:R-:W-:-:S04]  /*2890*/  @!P6 IMAD.MOV R42, RZ, RZ, -R42 ;  /* 0x000000ffff2ae224 */ /* 0x000fc800078e0a2a */
[----:B------:R-:W-:Y:S02]  /*28a0*/  @!P1 IMAD.MOV R45, RZ, RZ, -R45 ;  /* 0x000000ffff2d9224 */ /* 0x000fe400078e0a2d */
[----:B--2---:R-:W-:-:S05]  /*28b0*/  VIADD R7, R39, 0x25 ;  /* 0x0000002527077836 */ /* 0x004fca0000000000 */
[----:B------:R-:W-:Y:S01]  /*28c0*/  IABS R46, R7 ;  /* 0x00000007002e7213 */ /* 0x000fe20000000000 */
[----:B------:R-:W-:-:S04]  /*28d0*/  VIADD R8, R39, 0x26 ;  /* 0x0000002627087836 */ /* 0x000fc80000000000 */
[----:B------:R-:W-:-:S04]  /*28e0*/  IMAD.HI.U32 R5, R20, R46, RZ ;  /* 0x0000002e14057227 */ /* 0x000fc800078e00ff */
[----:B------:R-:W-:Y:S01]  /*28f0*/  IMAD.MOV R5, RZ, RZ, -R5 ;  /* 0x000000ffff057224 */ /* 0x000fe200078e0a05 */
[----:B------:R-:W-:-:S03]  /*2900*/  IABS R47, R8 ;  /* 0x00000008002f7213 */ /* 0x000fc60000000000 */
[----:B------:R-:W-:Y:S02]  /*2910*/  IMAD R46, R25, R5, R46 ;  /* 0x00000005192e7224 */ /* 0x000fe400078e022e */
[----:B------:R-:W-:-:S03]  /*2920*/  IMAD.HI.U32 R5, R20, R47, RZ ;  /* 0x0000002f14057227 */ /* 0x000fc600078e00ff */
[----:B------:R-:W-:Y:S02]  /*2930*/  ISETP.GT.U32.AND P3, PT, R25, R46, PT ;  /* 0x0000002e1900720c */ /* 0x000fe40003f64070 */
[----:B------:R-:W-:Y:S01]  /*2940*/  ISETP.GE.AND P5, PT, R8, RZ, PT ;  /* 0x000000ff0800720c */ /* 0x000fe20003fa6270 */
[----:B------:R-:W-:Y:S02]  /*2950*/  IMAD.MOV R8, RZ, RZ, -R5 ;  /* 0x000000ffff087224 */ /* 0x000fe400078e0a05 */
[----:B------:R-:W-:Y:S02]  /*2960*/  VIADD R9, R39, 0x27 ;  /* 0x0000002727097836 */ /* 0x000fe40000000000 */
[----:B------:R-:W-:-:S03]  /*2970*/  IMAD R47, R25, R8, R47 ;  /* 0x00000008192f7224 */ /* 0x000fc600078e022f */
[----:B------:R-:W-:Y:S02]  /*2980*/  IABS R48, R9 ;  /* 0x0000000900307213 */ /* 0x000fe40000000000 */
[----:B------:R-:W-:Y:S01]  /*2990*/  ISETP.GT.U32.AND P2, PT, R25, R47, PT ;  /* 0x0000002f1900720c */ /* 0x000fe20003f44070 */
[----:B------:R-:W-:Y:S02]  /*29a0*/  @!P3 IMAD.IADD R46, R46, 0x1, -R25 ;  /* 0x000000012e2eb824 */ /* 0x000fe400078e0a19 */
[----:B------:R-:W-:-:S03]  /*29b0*/  IMAD.HI.U32 R6, R20, R48, RZ ;  /* 0x0000003014067227 */ /* 0x000fc600078e00ff */
[----:B------:R-:W-:Y:S01]  /*29c0*/  ISETP.GT.U32.AND P3, PT, R25, R46, PT ;  /* 0x0000002e1900720c */ /* 0x000fe20003f64070 */
[----:B------:R-:W-:Y:S02]  /*29d0*/  IMAD.MOV R6, RZ, RZ, -R6 ;  /* 0x000000ffff067224 */ /* 0x000fe400078e0a06 */
[----:B------:R-:W-:Y:S02]  /*29e0*/  VIADD R5, R39, 0x28 ;  /* 0x0000002827057836 */ /* 0x000fe40000000000 */
[----:B------:R-:W-:Y:S02]  /*29f0*/  IMAD R48, R25, R6, R48 ;  /* 0x0000000619307224 */ /* 0x000fe400078e0230 */
[----:B------:R-:W-:Y:S01]  /*2a00*/  VIADD R6, R39, 0x29 ;  /* 0x0000002927067836 */ /* 0x000fe20000000000 */
[----:B------:R-:W-:Y:S01]  /*2a10*/  IABS R49, R5 ;  /* 0x0000000500317213 */ /* 0x000fe20000000000 */
[----:B------:R-:W-:Y:S01]  /*2a20*/  @!P2 IMAD.IADD R47, R47, 0x1, -R25 ;  /* 0x000000012f2fa824 */ /* 0x000fe200078e0a19 */
[----:B------:R-:W-:-:S02]  /*2a30*/  ISETP.GE.AND P4, PT, R5, RZ, PT ;  /* 0x000000ff0500720c */ /* 0x000fc40003f86270 */
[----:B------:R-:W-:Y:S01]  /*2a40*/  IABS R50, R6 ;  /* 0x0000000600327213 */ /* 0x000fe20000000000 */
[----:B------:R-:W-:Y:S01]  /*2a50*/  @!P3 IMAD.IADD R46, R46, 0x1, -R25 ;  /* 0x000000012e2eb824 */ /* 0x000fe200078e0a19 */
[C---:B------:R-:W-:Y:S01]  /*2a60*/  ISETP.GT.U32.AND P2, PT, R25.reuse, R47, PT ;  /* 0x0000002f1900720c */ /* 0x040fe20003f44070 */
[----:B------:R-:W-:Y:S01]  /*2a70*/  IMAD.HI.U32 R5, R20, R49, RZ ;  /* 0x0000003114057227 */ /* 0x000fe200078e00ff */
[----:B------:R-:W-:Y:S02]  /*2a80*/  ISETP.GT.U32.AND P3, PT, R25, R48, PT ;  /* 0x000000301900720c */ /* 0x000fe40003f64070 */
[----:B------:R-:W-:Y:S01]  /*2a90*/  ISETP.GE.AND P6, PT, R7, RZ, PT ;  /* 0x000000ff0700720c */ /* 0x000fe20003fc6270 */
[----:B------:R-:W-:Y:S01]  /*2aa0*/  IMAD.MOV R8, RZ, RZ, -R5 ;  /* 0x000000ffff087224 */ /* 0x000fe200078e0a05 */
[----:B------:R-:W-:Y:S01]  /*2ab0*/  ISETP.GE.AND P1, PT, R6, RZ, PT ;  /* 0x000000ff0600720c */ /* 0x000fe20003f26270 */
[----:B------:R-:W-:-:S04]  /*2ac0*/  IMAD.HI.U32 R6, R20, R50, RZ ;  /* 0x0000003214067227 */ /* 0x000fc800078e00ff */
[----:B------:R-:W-:Y:S02]  /*2ad0*/  IMAD.MOV R6, RZ, RZ, -R6 ;  /* 0x000000ffff067224 */ /* 0x000fe400078e0a06 */
[C---:B------:R-:W-:Y:S02]  /*2ae0*/  IMAD R49, R25.reuse, R8, R49 ;  /* 0x0000000819317224 */ /* 0x040fe400078e0231 */
[----:B------:R-:W-:Y:S02]  /*2af0*/  IMAD R50, R25, R6, R50 ;  /* 0x0000000619327224 */ /* 0x000fe400078e0232 */
[--C-:B------:R-:W-:Y:S01]  /*2b00*/  @!P2 IMAD.IADD R47, R47, 0x1, -R25.reuse ;  /* 0x000000012f2fa824 */ /* 0x100fe200078e0a19 */
[C---:B------:R-:W-:Y:S01]  /*2b10*/  ISETP.GT.U32.AND P2, PT, R25.reuse, R49, PT ;  /* 0x000000311900720c */ /* 0x040fe20003f44070 */
[----:B------:R-:W-:Y:S02]  /*2b20*/  @!P3 IMAD.IADD R48, R48, 0x1, -R25 ;  /* 0x000000013030b824 */ /* 0x000fe400078e0a19 */
[----:B------:R-:W-:Y:S01]  /*2b30*/  @!P6 IMAD.MOV R46, RZ, RZ, -R46 ;  /* 0x000000ffff2ee224 */ /* 0x000fe200078e0a2e */
[----:B------:R-:W-:-:S02]  /*2b40*/  ISETP.GT.U32.AND P6, PT, R25, R50, PT ;  /* 0x000000321900720c */ /* 0x000fc40003fc4070 */
[----:B------:R-:W-:Y:S02]  /*2b50*/  ISETP.GT.U32.AND P3, PT, R25, R48, PT ;  /* 0x000000301900720c */ /* 0x000fe40003f64070 */
[----:B------:R-:W-:Y:S02]  /*2b60*/  IADD3 R7, R39, 0x2a, RZ ;  /* 0x0000002a27077810 */ /* 0x000fe40007ffe0ff */
[----:B------:R-:W-:Y:S01]  /*2b70*/  ISETP.GE.AND P0, PT, R9, RZ, PT ;  /* 0x000000ff0900720c */ /* 0x000fe20003f06270 */
[----:B------:R-:W-:Y:S01]  /*2b80*/  VIADD R9, R39, 0x2b ;  /* 0x0000002b27097836 */ /* 0x000fe20000000000 */
[----:B------:R-:W-:Y:S01]  /*2b90*/  IABS R51, R7 ;  /* 0x0000000700337213 */ /* 0x000fe20000000000 */
[----:B------:R-:W-:-:S03]  /*2ba0*/  @!P2 IMAD.IADD R49, R49, 0x1, -R25 ;  /* 0x000000013131a824 */ /* 0x000fc600078e0a19 */
[----:B------:R-:W-:Y:S01]  /*2bb0*/  IABS R52, R9 ;  /* 0x0000000900347213 */ /* 0x000fe20000000000 */
[--C-:B------:R-:W-:Y:S01]  /*2bc0*/  @!P6 IMAD.IADD R50, R50, 0x1, -R25.reuse ;  /* 0x000000013232e824 */ /* 0x100fe200078e0a19 */
[----:B------:R-:W-:Y:S01]  /*2bd0*/  ISETP.GT.U32.AND P2, PT, R25, R49, PT ;  /* 0x000000311900720c */ /* 0x000fe20003f44070 */
[----:B------:R-:W-:Y:S01]  /*2be0*/  @!P3 IMAD.IADD R48, R48, 0x1, -R25 ;  /* 0x000000013030b824 */ /* 0x000fe200078e0a19 */
[----:B------:R-:W-:Y:S01]  /*2bf0*/  ISETP.GE.AND P3, PT, R9, RZ, PT ;  /* 0x000000ff0900720c */ /* 0x000fe20003f66270 */
[----:B------:R-:W-:Y:S01]  /*2c00*/  IMAD.HI.U32 R5, R20, R51, RZ ;  /* 0x0000003314057227 */ /* 0x000fe200078e00ff */
[----:B------:R-:W-:-:S03]  /*2c10*/  ISETP.GT.U32.AND P6, PT, R25, R50, PT ;  /* 0x000000321900720c */ /* 0x000fc60003fc4070 */
[----:B------:R-:W-:Y:S02]  /*2c20*/  VIADD R9, R39, 0x2c ;  /* 0x0000002c27097836 */ /* 0x000fe40000000000 */
[----:B------:R-:W-:-:S04]  /*2c30*/  IMAD.HI.U32 R6, R20, R52, RZ ;  /* 0x0000003414067227 */ /* 0x000fc800078e00ff */
[----:B------:R-:W-:Y:S01]  /*2c40*/  IMAD.MOV R8, RZ, RZ, -R5 ;  /* 0x000000ffff087224 */ /* 0x000fe200078e0a05 */
[----:B------:R-:W-:Y:S01]  /*2c50*/  IABS R53, R9 ;  /* 0x0000000900357213 */ /* 0x000fe20000000000 */
[----:B------:R-:W-:Y:S02]  /*2c60*/  IMAD.MOV R6, RZ, RZ, -R6 ;  /* 0x000000ffff067224 */ /* 0x000fe400078e0a06 */
[----:B------:R-:W-:Y:S02]  /*2c70*/  IMAD R51, R25, R8, R51 ;  /* 0x0000000819337224 */ /* 0x000fe400078e0233 */
[----:B------:R-:W-:Y:S02]  /*2c80*/  VIADD R10, R39, 0x2d ;  /* 0x0000002d270a7836 */ /* 0x000fe40000000000 */
[----:B------:R-:W-:-:S03]  /*2c90*/  IMAD.HI.U32 R5, R20, R53, RZ ;  /* 0x0000003514057227 */ /* 0x000fc600078e00ff */
[----:B------:R-:W-:Y:S01]  /*2ca0*/  IABS R54, R10 ;  /* 0x0000000a00367213 */ /* 0x000fe20000000000 */
[----:B------:R-:W-:Y:S02]  /*2cb0*/  IMAD R52, R25, R6, R52 ;  /* 0x0000000619347224 */ /* 0x000fe400078e0234 */
[--C-:B------:R-:W-:Y:S01]  /*2cc0*/  @!P2 IMAD.IADD R49, R49, 0x1, -R25.reuse ;  /* 0x000000013131a824 */ /* 0x100fe200078e0a19 */
[----:B------:R-:W-:Y:S01]  /*2cd0*/  ISETP.GT.U32.AND P2, PT, R25, R51, PT ;  /* 0x000000331900720c */ /* 0x000fe20003f44070 */
[----:B------:R-:W-:Y:S01]  /*2ce0*/  @!P6 IMAD.IADD R50, R50, 0x1, -R25 ;  /* 0x000000013232e824 */ /* 0x000fe200078e0a19 */
[----:B------:R-:W-:Y:S01]  /*2cf0*/  IADD3 R8, -R5, RZ, RZ ;  /* 0x000000ff05087210 */ /* 0x000fe20007ffe1ff */
[----:B------:R-:W-:Y:S01]  /*2d00*/  IMAD.HI.U32 R5, R20, R54, RZ ;  /* 0x0000003614057227 */ /* 0x000fe200078e00ff */
[----:B------:R-:W-:-:S03]  /*2d10*/  ISETP.GT.U32.AND P6, PT, R25, R52, PT ;  /* 0x000000341900720c */ /* 0x000fc60003fc4070 */
[----:B------:R-:W-:Y:S02]  /*2d20*/  IMAD R53, R25, R8, R53 ;  /* 0x0000000819357224 */ /* 0x000fe400078e0235 */
[----:B------:R-:W-:-:S04]  /*2d30*/  IMAD.MOV R8, RZ, RZ, -R5 ;  /* 0x000000ffff087224 */ /* 0x000fc800078e0a05 */
[--C-:B------:R-:W-:Y:S01]  /*2d40*/  @!P2 IMAD.IADD R51, R51, 0x1, -R25.reuse ;  /* 0x000000013333a824 */ /* 0x100fe200078e0a19 */
[C---:B------:R-:W-:Y:S01]  /*2d50*/  ISETP.GT.U32.AND P2, PT, R25.reuse, R53, PT ;  /* 0x000000351900720c */ /* 0x040fe20003f44070 */
[----:B------:R-:W-:Y:S02]  /*2d60*/  IMAD R54, R25, R8, R54 ;  /* 0x0000000819367224 */ /* 0x000fe400078e0236 */
[----:B------:R-:W-:Y:S02]  /*2d70*/  @!P6 IMAD.IADD R52, R52, 0x1, -R25 ;  /* 0x000000013434e824 */ /* 0x000fe400078e0a19 */
[----:B------:R-:W-:Y:S01]  /*2d80*/  VIADD R11, R39, 0x2e ;  /* 0x0000002e270b7836 */ /* 0x000fe20000000000 */
[----:B------:R-:W-:Y:S01]  /*2d90*/  ISETP.GT.U32.AND P6, PT, R25, R54, PT ;  /* 0x000000361900720c */ /* 0x000fe20003fc4070 */
[C---:B------:R-:W-:Y:S02]  /*2da0*/  VIADD R12, R39.reuse, 0x2f ;  /* 0x0000002f270c7836 */ /* 0x040fe40000000000 */
[----:B------:R-:W-:Y:S01]  /*2db0*/  VIADD R13, R39, 0x30 ;  /* 0x00000030270d7836 */ /* 0x000fe20000000000 */
[----:B------:R-:W-:-:S02]  /*2dc0*/  IABS R55, R11 ;  /* 0x0000000b00377213 */ /* 0x000fc40000000000 */
[----:B------:R-:W-:Y:S01]  /*2dd0*/  IABS R56, R12 ;  /* 0x0000000c00387213 */ /* 0x000fe20000000000 */
[----:B------:R-:W-:Y:S01]  /*2de0*/  @!P2 IMAD.IADD R53, R53, 0x1, -R25 ;  /* 0x000000013535a824 */ /* 0x000fe200078e0a19 */
[----:B------:R-:W-:Y:S01]  /*2df0*/  IABS R57, R13 ;  /* 0x0000000d00397213 */ /* 0x000fe20000000000 */
[----:B------:R-:W-:-:S04]  /*2e00*/  IMAD.HI.U32 R6, R20, R55, RZ ;  /* 0x0000003714067227 */ /* 0x000fc800078e00ff */
[----:B------:R-:W-:Y:S01]  /*2e10*/  @!P5 IMAD.MOV R47, RZ, RZ, -R47 ;  /* 0x000000ffff2fd224 */ /* 0x000fe200078e0a2f */
[----:B------:R-:W-:Y:S01]  /*2e20*/  ISETP.GE.AND P5, PT, R7, RZ, PT ;  /* 0x000000ff0700720c */ /* 0x000fe20003fa6270 */
[----:B------:R-:W-:Y:S01]  /*2e30*/  @!P6 IMAD.IADD R54, R54, 0x1, -R25 ;  /* 0x000000013636e824 */ /* 0x000fe200078e0a19 */
[----:B------:R-:W-:Y:S01]  /*2e40*/  ISETP.GT.U32.AND P6, PT, R25, R53, PT ;  /* 0x000000351900720c */ /* 0x000fe20003fc4070 */
[----:B------:R-:W-:-:S04]  /*2e50*/  IMAD.HI.U32 R7, R20, R56, RZ ;  /* 0x0000003814077227 */ /* 0x000fc800078e00ff */
[----:B------:R-:W-:Y:S02]  /*2e60*/  IMAD.MOV R6, RZ, RZ, -R6 ;  /* 0x000000ffff067224 */ /* 0x000fe400078e0a06 */
[----:B------:R-:W-:-:S04]  /*2e70*/  IMAD.HI.U32 R5, R20, R57, RZ ;  /* 0x0000003914057227 */ /* 0x000fc800078e00ff */
[----:B------:R-:W-:Y:S01]  /*2e80*/  @!P0 IMAD.MOV R48, RZ, RZ, -R48 ;  /* 0x000000ffff308224 */ /* 0x000fe200078e0a30 */
[C---:B------:R-:W-:Y:S01]  /*2e90*/  ISETP.GT.U32.AND P0, PT, R25.reuse, R52, PT ;  /* 0x000000341900720c */ /* 0x040fe20003f04070 */
[----:B------:R-:W-:Y:S02]  /*2ea0*/  IMAD.MOV R7, RZ, RZ, -R7 ;  /* 0x000000ffff077224 */ /* 0x000fe400078e0a07 */
[----:B------:R-:W-:Y:S02]  /*2eb0*/  IMAD R55, R25, R6, R55 ;  /* 0x0000000619377224 */ /* 0x000fe400078e0237 */
[----:B------:R-:W-:Y:S02]  /*2ec0*/  IMAD.MOV R6, RZ, RZ, -R5 ;  /* 0x000000ffff067224 */ /* 0x000fe400078e0a05 */
[----:B------:R-:W-:Y:S01]  /*2ed0*/  VIADD R8, R39, 0x32 ;  /* 0x0000003227087836 */ /* 0x000fe20000000000 */
[C---:B------:R-:W-:Y:S01]  /*2ee0*/  ISETP.GT.U32.AND P2, PT, R25.reuse, R51, PT ;  /* 0x000000331900720c */ /* 0x040fe20003f44070 */
[----:B------:R-:W-:Y:S01]  /*2ef0*/  @!P4 IMAD.MOV R49, RZ, RZ, -R49 ;  /* 0x000000ffff31c224 */ /* 0x000fe200078e0a31 */
[C---:B------:R-:W-:Y:S01]  /*2f00*/  ISETP.GT.U32.AND P4, PT, R25.reuse, R54, PT ;  /* 0x000000361900720c */ /* 0x040fe20003f84070 */
[----:B------:R-:W-:-:S02]  /*2f10*/  IMAD R56, R25, R7, R56 ;  /* 0x0000000719387224 */ /* 0x000fc400078e0238 */
[----:B------:R-:W-:Y:S02]  /*2f20*/  VIADD R7, R39, 0x31 ;  /* 0x0000003127077836 */ /* 0x000fe40000000000 */
[----:B------:R-:W-:Y:S01]  /*2f30*/  IMAD R57, R25, R6, R57 ;  /* 0x0000000619397224 */ /* 0x000fe200078e0239 */
[----:B------:R-:W-:Y:S01]  /*2f40*/  IABS R59, R8 ;  /* 0x00000008003b7213 */ /* 0x000fe20000000000 */
[----:B------:R-:W-:Y:S01]  /*2f50*/  @!P1 IMAD.MOV R50, RZ, RZ, -R50 ;  /* 0x000000ffff329224 */ /* 0x000fe200078e0a32 */
[----:B------:R-:W-:Y:S01]  /*2f60*/  IABS R58, R7 ;  /* 0x00000007003a7213 */ /* 0x000fe20000000000 */
[----:B------:R-:W-:Y:S01]  /*2f70*/  @!P6 IMAD.IADD R53, R53, 0x1, -R25 ;  /* 0x000000013535e824 */ /* 0x000fe200078e0a19 */
[C---:B------:R-:W-:Y:S02]  /*2f80*/  ISETP.GT.U32.AND P1, PT, R25.reuse, R55, PT ;  /* 0x000000371900720c */ /* 0x040fe40003f24070 */
[----:B------:R-:W-:Y:S01]  /*2f90*/  ISETP.GT.U32.AND P6, PT, R25, R57, PT ;  /* 0x000000391900720c */ /* 0x000fe20003fc4070 */
[----:B------:R-:W-:-:S04]  /*2fa0*/  IMAD.HI.U32 R6, R20, R59, RZ ;  /* 0x0000003b14067227 */ /* 0x000fc800078e00ff */
[----:B------:R-:W-:Y:S01]  /*2fb0*/  @!P0 IMAD.IADD R52, R52, 0x1, -R25 ;  /* 0x0000000134348824 */ /* 0x000fe200078e0a19 */
[----:B------:R-:W-:Y:S01]  /*2fc0*/  ISETP.GE.AND P0, PT, R9, RZ, PT ;  /* 0x000000ff0900720c */ /* 0x000fe20003f06270 */
[----:B------:R-:W-:Y:S01]  /*2fd0*/  IMAD.HI.U32 R5, R20, R58, RZ ;  /* 0x0000003a14057227 */ /* 0x000fe200078e00ff */
[----:B------:R-:W-:-:S03]  /*2fe0*/  IADD3 R6, -R6, RZ, RZ ;  /* 0x000000ff06067210 */ /* 0x000fc60007ffe1ff */
[--C-:B------:R-:W-:Y:S01]  /*2ff0*/  @!P2 IMAD.IADD R51, R51, 0x1, -R25.reuse ;  /* 0x000000013333a824 */ /* 0x100fe200078e0a19 */
[C---:B------:R-:W-:Y:S01]  /*3000*/  ISETP.GT.U32.AND P2, PT, R25.reuse, R56, PT ;  /* 0x000000381900720c */ /* 0x040fe20003f44070 */
[----:B------:R-:W-:Y:S01]  /*3010*/  @!P4 IMAD.IADD R54, R54, 0x1, -R25 ;  /* 0x000000013636c824 */ /* 0x000fe200078e0a19 */
[----:B------:R-:W-:Y:S01]  /*3020*/  ISETP.GE.AND P4, PT, R10, RZ, PT ;  /* 0x000000ff0a00720c */ /* 0x000fe20003f86270 */
[----:B------:R-:W-:Y:S02]  /*3030*/  IMAD.MOV R5, RZ, RZ, -R5 ;  /* 0x000000ffff057224 */ /* 0x000fe400078e0a05 */
[----:B------:R-:W-:Y:S02]  /*3040*/  IMAD R59, R25, R6, R59 ;  /* 0x00000006193b7224 */ /* 0x000fe400078e023b */
[----:B------:R-:W-:Y:S02]  /*3050*/  @!P1 IMAD.IADD R55, R55, 0x1, -R25 ;  /* 0x0000000137379824 */ /* 0x000fe400078e0a19 */
[----:B------:R-:W-:-:S02]  /*3060*/  IMAD R58, R25, R5, R58 ;  /* 0x00000005193a7224 */ /* 0x000fc400078e023a */
[----:B------:R-:W-:Y:S02]  /*3070*/  VIADD R6, R39, 0x33 ;  /* 0x0000003327067836 */ /* 0x000fe40000000000 */
[----:B------:R-:W-:Y:S02]  /*3080*/  @!P6 IMAD.IADD R57, R57, 0x1, -R25 ;  /* 0x000000013939e824 */ /* 0x000fe400078e0a19 */
[----:B------:R-:W-:Y:S01]  /*3090*/  @!P5 IMAD.MOV R51, RZ, RZ, -R51 ;  /* 0x000000ffff33d224 */ /* 0x000fe200078e0a33 */
[C---:B------:R-:W-:Y:S01]  /*30a0*/  ISETP.GT.U32.AND P5, PT, R25.reuse, R55, PT ;  /* 0x000000371900720c */ /* 0x040fe20003fa4070 */
[----:B------:R-:W-:Y:S01]  /*30b0*/  @!P0 IMAD.MOV R53, RZ, RZ, -R53 ;  /* 0x000000ffff358224 */ /* 0x000fe200078e0a35 */
[C---:B------:R-:W-:Y:S02]  /*30c0*/  ISETP.GT.U32.AND P6, PT, R25.reuse, R57, PT ;  /* 0x000000391900720c */ /* 0x040fe40003fc4070 */
[----:B------:R-:W-:Y:S02]  /*30d0*/  ISETP.GT.U32.AND P0, PT, R25, R58, PT ;  /* 0x0000003a1900720c */ /* 0x000fe40003f04070 */
[----:B------:R-:W-:Y:S01]  /*30e0*/  IABS R60, R6 ;  /* 0x00000006003c7213 */ /* 0x000fe20000000000 */
[----:B------:R-:W-:Y:S01]  /*30f0*/  @!P2 IMAD.IADD R56, R56, 0x1, -R25 ;  /* 0x000000013838a824 */ /* 0x000fe200078e0a19 */
[----:B------:R-:W-:Y:S01]  /*3100*/  ISETP.GE.AND P1, PT, R11, RZ, PT ;  /* 0x000000ff0b00720c */ /* 0x000fe20003f26270 */
[----:B------:R-:W-:Y:S01]  /*3110*/  @!P4 IMAD.MOV R54, RZ, RZ, -R54 ;  /* 0x000000ffff36c224 */ /* 0x000fe200078e0a36 */
[----:B------:R-:W-:Y:S01]  /*3120*/  ISETP.GE.AND P4, PT, R13, RZ, PT ;  /* 0x000000ff0d00720c */ /* 0x000fe20003f86270 */
[----:B------:R-:W-:-:S04]  /*3130*/  IMAD.HI.U32 R5, R20, R60, RZ ;  /* 0x0000003c14057227 */ /* 0x000fc800078e00ff */
[----:B------:R-:W-:Y:S01]  /*3140*/  @!P3 IMAD.MOV R52, RZ, RZ, -R52 ;  /* 0x000000ffff34b224 */ /* 0x000fe200078e0a34 */
[----:B------:R-:W-:Y:S01]  /*3150*/  ISETP.GT.U32.AND P3, PT, R25, R56, PT ;  /* 0x000000381900720c */ /* 0x000fe20003f64070 */
[----:B------:R-:W-:Y:S02]  /*3160*/  IMAD.MOV R5, RZ, RZ, -R5 ;  /* 0x000000ffff057224 */ /* 0x000fe400078e0a05 */
[--C-:B------:R-:W-:Y:S02]  /*3170*/  @!P5 IMAD.IADD R55, R55, 0x1, -R25.reuse ;  /* 0x000000013737d824 */ /* 0x100fe400078e0a19 */
[--C-:B------:R-:W-:Y:S02]  /*3180*/  @!P6 IMAD.IADD R57, R57, 0x1, -R25.reuse ;  /* 0x000000013939e824 */ /* 0x100fe400078e0a19 */
[----:B------:R-:W-:Y:S02]  /*3190*/  @!P0 IMAD.IADD R58, R58, 0x1, -R25 ;  /* 0x000000013a3a8824 */ /* 0x000fe400078e0a19 */
[C---:B------:R-:W-:Y:S01]  /*31a0*/  IMAD R60, R25.reuse, R5, R60 ;  /* 0x00000005193c7224 */ /* 0x040fe200078e023c */
[C---:B------:R-:W-:Y:S01]  /*31b0*/  ISETP.GT.U32.AND P5, PT, R25.reuse, R59, PT ;  /* 0x0000003b1900720c */ /* 0x040fe20003fa4070 */
[----:B------:R-:W-:Y:S01]  /*31c0*/  @!P1 IMAD.MOV R55, RZ, RZ, -R55 ;  /* 0x000000ffff379224 */ /* 0x000fe200078e0a37 */
[C---:B------:R-:W-:Y:S01]  /*31d0*/  ISETP.GT.U32.AND P1, PT, R25.reuse, R58, PT ;  /* 0x0000003a1900720c */ /* 0x040fe20003f24070 */
[----:B------:R-:W-:Y:S01]  /*31e0*/  @!P4 IMAD.MOV R57, RZ, RZ, -R57 ;  /* 0x000000ffff39c224 */ /* 0x000fe200078e0a39 */
[----:B------:R-:W-:Y:S01]  /*31f0*/  ISETP.GT.U32.AND P4, PT, R25, R60, PT ;  /* 0x0000003c1900720c */ /* 0x000fe20003f84070 */
[----:B------:R-:W-:Y:S01]  /*3200*/  @!P3 IMAD.IADD R56, R56, 0x1, -R25 ;  /* 0x000000013838b824 */ /* 0x000fe200078e0a19 */
[----:B------:R-:W-:Y:S01]  /*3210*/  ISETP.GE.AND P3, PT, R7, RZ, PT ;  /* 0x000000ff0700720c */ /* 0x000fe20003f66270 */
[C---:B------:R-:W-:Y:S01]  /*3220*/  VIADD R5, R39.reuse, 0x35 ;  /* 0x0000003527057836 */ /* 0x040fe20000000000 */
[----:B------:R-:W-:Y:S01]  /*3230*/  ISETP.GE.AND P6, PT, R8, RZ, PT ;  /* 0x000000ff0800720c */ /* 0x000fe20003fc6270 */
[----:B------:R-:W-:-:S02]  /*3240*/  VIADD R9, R39, 0x34 ;  /* 0x0000003427097836 */ /* 0x000fc40000000000 */
[----:B------:R-:W-:Y:S02]  /*3250*/  VIADD R8, R39, 0x37 ;  /* 0x0000003727087836 */ /* 0x000fe40000000000 */
[--C-:B------:R-:W-:Y:S01]  /*3260*/  @!P5 IMAD.IADD R59, R59, 0x1, -R25.reuse ;  /* 0x000000013b3bd824 */ /* 0x100fe200078e0a19 */
[----:B------:R-:W-:Y:S01]  /*3270*/  IABS R62, R5 ;  /* 0x00000005003e7213 */ /* 0x000fe20000000000 */
[--C-:B------:R-:W-:Y:S02]  /*3280*/  @!P1 IMAD.IADD R58, R58, 0x1, -R25.reuse ;  /* 0x000000013a3a9824 */ /* 0x100fe400078e0a19 */
[----:B------:R-:W-:Y:S01]  /*3290*/  @!P4 IMAD.IADD R60, R60, 0x1, -R25 ;  /* 0x000000013c3cc824 */ /* 0x000fe200078e0a19 */
[----:B------:R-:W-:Y:S01]  /*32a0*/  ISETP.GT.U32.AND P5, PT, R25, R59, PT ;  /* 0x0000003b1900720c */ /* 0x000fe20003fa4070 */
[----:B------:R-:W-:Y:S01]  /*32b0*/  @!P3 IMAD.MOV R58, RZ, RZ, -R58 ;  /* 0x000000ffff3ab224 */ /* 0x000fe200078e0a3a */
[----:B------:R-:W-:Y:S02]  /*32c0*/  IABS R61, R9 ;  /* 0x00000009003d7213 */ /* 0x000fe40000000000 */
[----:B------:R-:W-:Y:S01]  /*32d0*/  ISETP.GE.AND P1, PT, R5, RZ, PT ;  /* 0x000000ff0500720c */ /* 0x000fe20003f26270 */
[----:B------:R-:W-:Y:S01]  /*32e0*/  IMAD.HI.U32 R5, R20, R62, RZ ;  /* 0x0000003e14057227 */ /* 0x000fe200078e00ff */
[----:B------:R-:W-:-:S02]  /*32f0*/  IABS R64, R8 ;  /* 0x0000000800407213 */ /* 0x000fc40000000000 */
[----:B------:R-:W-:Y:S01]  /*3300*/  ISETP.GT.U32.AND P3, PT, R25, R60, PT ;  /* 0x0000003c1900720c */ /* 0x000fe20003f64070 */
[----:B------:R-:W-:Y:S01]  /*3310*/  IMAD.MOV R5, RZ, RZ, -R5 ;  /* 0x000000ffff057224 */ /* 0x000fe200078e0a05 */
[----:B------:R-:W-:Y:S01]  /*3320*/  ISETP.GE.AND P0, PT, R6, RZ, PT ;  /* 0x000000ff0600720c */ /* 0x000fe20003f06270 */
[----:B------:R-:W-:-:S04]  /*3330*/  IMAD.HI.U32 R6, R20, R61, RZ ;  /* 0x0000003d14067227 */ /* 0x000fc800078e00ff */
[----:B------:R-:W-:Y:S01]  /*3340*/  IMAD.HI.U32 R7, R20, R64, RZ ;  /* 0x0000004014077227 */ /* 0x000fe200078e00ff */
[----:B------:R-:W-:-:S03]  /*3350*/  ISETP.GE.AND P2, PT, R12, RZ, PT ;  /* 0x000000ff0c00720c */ /* 0x000fc60003f46270 */
[----:B------:R-:W-:Y:S02]  /*3360*/  IMAD.MOV R6, RZ, RZ, -R6 ;  /* 0x000000ffff067224 */ /* 0x000fe400078e0a06 */
[----:B------:R-:W-:Y:S02]  /*3370*/  IMAD R62, R25, R5, R62 ;  /* 0x00000005193e7224 */ /* 0x000fe400078e023e */
[----:B------:R-:W-:Y:S02]  /*3380*/  IMAD.MOV R7, RZ, RZ, -R7 ;  /* 0x000000ffff077224 */ /* 0x000fe400078e0a07 */
[----:B------:R-:W-:Y:S02]  /*3390*/  @!P5 IMAD.IADD R59, R59, 0x1, -R25 ;  /* 0x000000013b3bd824 */ /* 0x000fe400078e0a19 */
[----:B------:R-:W-:Y:S01]  /*33a0*/  IMAD R61, R25, R6, R61 ;  /* 0x00000006193d7224 */ /* 0x000fe200078e023d */
[----:B------:R-:W-:Y:S01]  /*33b0*/  IADD3 R6, R39, 0x36, RZ ;  /* 0x0000003627067810 */ /* 0x000fe20007ffe0ff */
[----:B------:R-:W-:Y:S01]  /*33c0*/  @!P3 IMAD.IADD R60, R60, 0x1, -R25 ;  /* 0x000000013c3cb824 */ /* 0x000fe200078e0a19 */
[C---:B------:R-:W-:Y:S01]  /*33d0*/  ISETP.GT.U32.AND P3, PT, R25.reuse, R62, PT ;  /* 0x0000003e1900720c */ /* 0x040fe20003f64070 */
[----:B------:R-:W-:-:S02]  /*33e0*/  IMAD R64, R25, R7, R64 ;  /* 0x0000000719407224 */ /* 0x000fc400078e0240 */
[----:B------:R-:W-:Y:S01]  /*33f0*/  @!P6 IMAD.MOV R59, RZ, RZ, -R59 ;  /* 0x000000ffff3be224 */ /* 0x000fe200078e0a3b */
[----:B------:R-:W-:Y:S01]  /*3400*/  ISETP.GE.AND P6, PT, R8, RZ, PT ;  /* 0x000000ff0800720c */ /* 0x000fe20003fc6270 */
[----:B------:R-:W-:Y:S01]  /*3410*/  @!P0 IMAD.MOV R60, RZ, RZ, -R60 ;  /* 0x000000ffff3c8224 */ /* 0x000fe200078e0a3c */
[----:B------:R-:W-:Y:S01]  /*3420*/  IABS R63, R6 ;  /* 0x00000006003f7213 */ /* 0x000fe20000000000 */
[----:B------:R-:W-:Y:S01]  /*3430*/  VIADD R8, R39, 0x38 ;  /* 0x0000003827087836 */ /* 0x000fe20000000000 */
[C---:B------:R-:W-:Y:S02]  /*3440*/  ISETP.GT.U32.AND P0, PT, R25.reuse, R64, PT ;  /* 0x000000401900720c */ /* 0x040fe40003f04070 */
[----:B------:R-:W-:Y:S01]  /*3450*/  ISETP.GE.AND P4, PT, R6, RZ, PT ;  /* 0x000000ff0600720c */ /* 0x000fe20003f86270 */
[----:B------:R-:W-:Y:S01]  /*3460*/  IMAD.HI.U32 R6, R20, R63, RZ ;  /* 0x0000003f14067227 */ /* 0x000fe200078e00ff */
[----:B------:R-:W-:Y:S02]  /*3470*/  ISETP.GT.U32.AND P5, PT, R25, R61, PT ;  /* 0x0000003d1900720c */ /* 0x000fe40003fa4070 */
[----:B------:R-:W-:Y:S01]  /*3480*/  IABS R65, R8 ;  /* 0x0000000800417213 */ /* 0x000fe20000000000 */
[----:B------:R-:W-:Y:S01]  /*3490*/  @!P2 IMAD.MOV R56, RZ, RZ, -R56 ;  /* 0x000000ffff38a224 */ /* 0x000fe200078e0a38 */
[----:B------:R-:W-:Y:S01]  /*34a0*/  ISETP.GE.AND P2, PT, R9, RZ, PT ;  /* 0x000000ff0900720c */ /* 0x000fe20003f46270 */
[----:B------:R-:W-:-:S02]  /*34b0*/  IMAD.MOV R6, RZ, RZ, -R6 ;  /* 0x000000ffff067224 */ /* 0x000fc400078e0a06 */
[C---:B------:R-:W-:Y:S02]  /*34c0*/  VIADD R9, R39.reuse, 0x39 ;  /* 0x0000003927097836 */ /* 0x040fe40000000000 */
[----:B------:R-:W-:Y:S02]  /*34d0*/  VIADD R10, R39, 0x3a ;  /* 0x0000003a270a7836 */ /* 0x000fe40000000000 */
[----:B------:R-:W-:Y:S02]  /*34e0*/  @!P3 IMAD.IADD R62, R62, 0x1, -R25 ;  /* 0x000000013e3eb824 */ /* 0x000fe400078e0a19 */
[----:B------:R-:W-:Y:S01]  /*34f0*/  IMAD.HI.U32 R5, R20, R65, RZ ;  /* 0x0000004114057227 */ /* 0x000fe200078e00ff */
[----:B------:R-:W-:Y:S02]  /*3500*/  IABS R66, R9 ;  /* 0x0000000900427213 */ /* 0x000fe40000000000 */
[----:B------:R-:W-:Y:S01]  /*3510*/  IABS R67, R10 ;  /* 0x0000000a00437213 */ /* 0x000fe20000000000 */
[C---:B------:R-:W-:Y:S01]  /*3520*/  IMAD R63, R25.reuse, R6, R63 ;  /* 0x00000006193f7224 */ /* 0x040fe200078e023f */
[----:B------:R-:W-:Y:S01]  /*3530*/  ISETP.GT.U32.AND P3, PT, R25, R62, PT ;  /* 0x0000003e1900720c */ /* 0x000fe20003f64070 */
[----:B------:R-:W-:-:S02]  /*3540*/  VIADD R11, R39, 0x3b ;  /* 0x0000003b270b7836 */ /* 0x000fc40000000000 */
[----:B------:R-:W-:Y:S02]  /*3550*/  @!P0 IMAD.IADD R64, R64, 0x1, -R25 ;  /* 0x0000000140408824 */ /* 0x000fe400078e0a19 */
[----:B------:R-:W-:Y:S01]  /*3560*/  IMAD.MOV R6, RZ, RZ, -R5 ;  /* 0x000000ffff067224 */ /* 0x000fe200078e0a05 */
[----:B------:R-:W-:Y:S01]  /*3570*/  IABS R68, R11 ;  /* 0x0000000b00447213 */ /* 0x000fe20000000000 */
[----:B------:R-:W-:Y:S01]  /*3580*/  @!P5 IMAD.IADD R61, R61, 0x1, -R25 ;  /* 0x000000013d3dd824 */ /* 0x000fe200078e0a19 */
[C---:B------:R-:W-:Y:S01]  /*3590*/  ISETP.GT.U32.AND P0, PT, R25.reuse, R64, PT ;  /* 0x000000401900720c */ /* 0x040fe20003f04070 */
[----:B------:R-:W-:Y:S02]  /*35a0*/  IMAD R65, R25, R6, R65 ;  /* 0x0000000619417224 */ /* 0x000fe400078e0241 */
[----:B------:R-:W-:-:S04]  /*35b0*/  IMAD.HI.U32 R5, R20, R66, RZ ;  /* 0x0000004214057227 */ /* 0x000fc800078e00ff */
[----:B------:R-:W-:Y:S01]  /*35c0*/  IMAD.HI.U32 R6, R20, R67, RZ ;  /* 0x0000004314067227 */ /* 0x000fe200078e00ff */
[----:B------:R-:W-:-:S03]  /*35d0*/  ISETP.GT.U32.AND P5, PT, R25, R61, PT ;  /* 0x0000003d1900720c */ /* 0x000fc60003fa4070 */
[----:B------:R-:W-:-:S04]  /*35e0*/  IMAD.HI.U32 R7, R20, R68, RZ ;  /* 0x0000004414077227 */ /* 0x000fc800078e00ff */
[----:B------:R-:W-:Y:S02]  /*35f0*/  IMAD.MOV R5, RZ, RZ, -R5 ;  /* 0x000000ffff057224 */ /* 0x000fe400078e0a05 */
[----:B------:R-:W-:Y:S02]  /*3600*/  IMAD.MOV R6, RZ, RZ, -R6 ;  /* 0x000000ffff067224 */ /* 0x000fe400078e0a06 */
[----:B------:R-:W-:Y:S02]  /*3610*/  @!P3 IMAD.IADD R62, R62, 0x1, -R25 ;  /* 0x000000013e3eb824 */ /* 0x000fe400078e0a19 */
[C---:B------:R-:W-:Y:S02]  /*3620*/  IMAD R66, R25.reuse, R5, R66 ;  /* 0x0000000519427224 */ /* 0x040fe400078e0242 */
[----:B------:R-:W-:Y:S02]  /*3630*/  IMAD.MOV R7, RZ, RZ, -R7 ;  /* 0x000000ffff077224 */ /* 0x000fe400078e0a07 */
[C---:B------:R-:W-:Y:S01]  /*3640*/  IMAD R67, R25.reuse, R6, R67 ;  /* 0x0000000619437224 */ /* 0x040fe200078e0243 */
[C---:B------:R-:W-:Y:S01]  /*3650*/  ISETP.GT.U32.AND P3, PT, R25.reuse, R65, PT ;  /* 0x000000411900720c */ /* 0x040fe20003f64070 */
[----:B------:R-:W-:-:S02]  /*3660*/  IMAD R68, R25, R7, R68 ;  /* 0x0000000719447224 */ /* 0x000fc400078e0244 */
[----:B------:R-:W-:Y:S01]  /*3670*/  @!P1 IMAD.MOV R62, RZ, RZ, -R62 ;  /* 0x000000ffff3e9224 */ /* 0x000fe200078e0a3e */
[C---:B------:R-:W-:Y:S01]  /*3680*/  ISETP.GT.U32.AND P1, PT, R25.reuse, R66, PT ;  /* 0x000000421900720c */ /* 0x040fe20003f24070 */
[--C-:B------:R-:W-:Y:S01]  /*3690*/  @!P0 IMAD.IADD R64, R64, 0x1, -R25.reuse ;  /* 0x0000000140408824 */ /* 0x100fe200078e0a19 */
[----:B------:R-:W-:Y:S01]  /*36a0*/  ISETP.GT.U32.AND P0, PT, R25, R67, PT ;  /* 0x000000431900720c */ /* 0x000fe20003f04070 */
[----:B------:R-:W-:Y:S02]  /*36b0*/  @!P5 IMAD.IADD R61, R61, 0x1, -R25 ;  /* 0x000000013d3dd824 */ /* 0x000fe400078e0a19 */
[----:B------:R-:W-:Y:S01]  /*36c0*/  @!P6 IMAD.MOV R64, RZ, RZ, -R64 ;  /* 0x000000ffff40e224 */ /* 0x000fe200078e0a40 */
[----:B------:R-:W-:Y:S01]  /*36d0*/  ISETP.GT.U32.AND P6, PT, R25, R68, PT ;  /* 0x000000441900720c */ /* 0x000fe20003fc4070 */
[----:B------:R-:W-:Y:S01]  /*36e0*/  VIADD R6, R39, 0x3c ;  /* 0x0000003c27067836 */ /* 0x000fe20000000000 */
[----:B------:R-:W-:Y:S01]  /*36f0*/  ISETP.GT.U32.AND P5, PT, R25, R63, PT ;  /* 0x0000003f1900720c */ /* 0x000fe20003fa4070 */
[----:B------:R-:W-:-:S03]  /*3700*/  VIADD R7, R39, 0x3d ;  /* 0x0000003d27077836 */ /* 0x000fc60000000000 */
[----:B------:R-:W-:Y:S01]  /*3710*/  IABS R69, R6 ;  /* 0x0000000600457213 */ /* 0x000fe20000000000 */
[--C-:B------:R-:W-:Y:S01]  /*3720*/  @!P3 IMAD.IADD R65, R65, 0x1, -R25.reuse ;  /* 0x000000014141b824 */ /* 0x100fe200078e0a19 */
[----:B------:R-:W-:Y:S01]  /*3730*/  IABS R70, R7 ;  /* 0x0000000700467213 */ /* 0x000fe20000000000 */
[--C-:B------:R-:W-:Y:S02]  /*3740*/  @!P1 IMAD.IADD R66, R66, 0x1, -R25.reuse ;  /* 0x0000000142429824 */ /* 0x100fe400078e0a19 */
[----:B------:R-:W-:Y:S02]  /*3750*/  @!P0 IMAD.IADD R67, R67, 0x1, -R25 ;  /* 0x0000000143438824 */ /* 0x000fe400078e0a19 */
[----:B------:R-:W-:Y:S01]  /*3760*/  IMAD.HI.U32 R5, R20, R69, RZ ;  /* 0x0000004514057227 */ /* 0x000fe200078e00ff */
[----:B------:R-:W-:Y:S02]  /*3770*/  ISETP.GE.AND P1, PT, R6, RZ, PT ;  /* 0x000000ff0600720c */ /* 0x000fe40003f26270 */
[-C--:B------:R-:W-:Y:S01]  /*3780*/  @!P6 IADD3 R68, R68, -R25.reuse, RZ ;  /* 0x800000194444e210 */ /* 0x080fe20007ffe0ff */
[----:B------:R-:W-:Y:S01]  /*3790*/  IMAD.MOV R6, RZ, RZ, -R5 ;  /* 0x000000ffff067224 */ /* 0x000fe200078e0a05 */
[----:B------:R-:W-:Y:S01]  /*37a0*/  @!P5 IADD3 R63, R63, -R25, RZ ;  /* 0x800000193f3fd210 */ /* 0x000fe20007ffe0ff */
[----:B------:R-:W-:Y:S01]  /*37b0*/  IMAD.HI.U32 R5, R20, R70, RZ ;  /* 0x0000004614057227 */ /* 0x000fe200078e00ff */
[----:B------:R-:W-:-:S02]  /*37c0*/  ISETP.GT.U32.AND P3, PT, R25, R65, PT ;  /* 0x000000411900720c */ /* 0x000fc40003f64070 */
[C---:B------:R-:W-:Y:S02]  /*37d0*/  ISETP.GT.U32.AND P0, PT, R25.reuse, R66, PT ;  /* 0x000000421900720c */ /* 0x040fe40003f04070 */
[C---:B------:R-:W-:Y:S01]  /*37e0*/  ISETP.GT.U32.AND P6, PT, R25.reuse, R67, PT ;  /* 0x000000431900720c */ /* 0x040fe20003fc4070 */
[----:B------:R-:W-:Y:S01]  /*37f0*/  @!P2 IMAD.MOV R61, RZ, RZ, -R61 ;  /* 0x000000ffff3da224 */ /* 0x000fe200078e0a3d */
[C---:B------:R-:W-:Y:S01]  /*3800*/  ISETP.GT.U32.AND P5, PT, R25.reuse, R63, PT ;  /* 0x0000003f1900720c */ /* 0x040fe20003fa4070 */
[----:B------:R-:W-:Y:S01]  /*3810*/  IMAD.MOV R5, RZ, RZ, -R5 ;  /* 0x000000ffff057224 */ /* 0x000fe200078e0a05 */
[----:B------:R-:W-:Y:S01]  /*3820*/  ISETP.GE.AND P2, PT, R8, RZ, PT ;  /* 0x000000ff0800720c */ /* 0x000fe20003f46270 */
[C---:B------:R-:W-:Y:S02]  /*3830*/  IMAD R69, R25.reuse, R6, R69 ;  /* 0x0000000619457224 */ /* 0x040fe400078e0245 */
[----:B------:R-:W-:Y:S02]  /*3840*/  IMAD R70, R25, R5, R70 ;  /* 0x0000000519467224 */ /* 0x000fe400078e0246 */
[----:B------:R-:W-:-:S02]  /*3850*/  @!P3 IMAD.IADD R65, R65, 0x1, -R25 ;  /* 0x000000014141b824 */ /* 0x000fc400078e0a19 */
[--C-:B------:R-:W-:Y:S01]  /*3860*/  @!P0 IMAD.IADD R66, R66, 0x1, -R25.reuse ;  /* 0x0000000142428824 */ /* 0x100fe200078e0a19 */
[----:B------:R-:W-:Y:S01]  /*3870*/  ISETP.GT.U32.AND P0, PT, R25, R69, PT ;  /* 0x000000451900720c */ /* 0x000fe20003f04070 */
[--C-:B------:R-:W-:Y:S01]  /*3880*/  @!P6 IMAD.IADD R67, R67, 0x1, -R25.reuse ;  /* 0x000000014343e824 */ /* 0x100fe200078e0a19 */
[----:B------:R-:W-:Y:S01]  /*3890*/  ISETP.GT.U32.AND P6, PT, R25, R70, PT ;  /* 0x000000461900720c */ /* 0x000fe20003fc4070 */
[----:B------:R-:W-:Y:S02]  /*38a0*/  VIADD R8, R39, 0x3e ;  /* 0x0000003e27087836 */ /* 0x000fe40000000000 */
[----:B------:R-:W-:Y:S01]  /*38b0*/  @!P5 IMAD.IADD R63, R63, 0x1, -R25 ;  /* 0x000000013f3fd824 */ /* 0x000fe200078e0a19 */
[----:B------:R-:W-:Y:S01]  /*38c0*/  ISETP.GE.AND P5, PT, R9, RZ, PT ;  /* 0x000000ff0900720c */ /* 0x000fe20003fa6270 */
[----:B------:R-:W-:Y:S01]  /*38d0*/  @!P2 IMAD.MOV R65, RZ, RZ, -R65 ;  /* 0x000000ffff41a224 */ /* 0x000fe200078e0a41 */
[----:B------:R-:W-:Y:S01]  /*38e0*/  ISETP.GT.U32.AND P2, PT, R25, R68, PT ;  /* 0x000000441900720c */ /* 0x000fe20003f44070 */
[C---:B------:R-:W-:Y:S01]  /*38f0*/  VIADD R9, R39.reuse, 0x3f ;  /* 0x0000003f27097836 */ /* 0x040fe20000000000 */
[----:B------:R-:W-:Y:S01]  /*3900*/  IABS R71, R8 ;  /* 0x0000000800477213 */ /* 0x000fe20000000000 */
[----:B------:R-:W-:Y:S01]  /*3910*/  @!P4 IMAD.MOV R63, RZ, RZ, -R63 ;  /* 0x000000ffff3fc224 */ /* 0x000fe200078e0a3f */
[----:B------:R-:W-:Y:S01]  /*3920*/  ISETP.GE.AND P4, PT, R10, RZ, PT ;  /* 0x000000ff0a00720c */ /* 0x000fe20003f86270 */
[----:B------:R-:W-:Y:S01]  /*3930*/  VIADD R10, R39, 0x40 ;  /* 0x00000040270a7836 */ /* 0x000fe20000000000 */
[----:B------:R-:W-:Y:S01]  /*3940*/  IABS R72, R9 ;  /* 0x0000000900487213 */ /* 0x000fe20000000000 */
[----:B------:R-:W-:Y:S01]  /*3950*/  IMAD.HI.U32 R5, R20, R71, RZ ;  /* 0x0000004714057227 */ /* 0x000fe200078e00ff */
[----:B------:R-:W-:-:S02]  /*3960*/  ISETP.GE.AND P3, PT, R11, RZ, PT ;  /* 0x000000ff0b00720c */ /* 0x000fc40003f66270 */
[----:B------:R-:W-:Y:S01]  /*3970*/  IABS R73, R10 ;  /* 0x0000000a00497213 */ /* 0x000fe20000000000 */
[--C-:B------:R-:W-:Y:S01]  /*3980*/  @!P0 IMAD.IADD R69, R69, 0x1, -R25.reuse ;  /* 0x0000000145458824 */ /* 0x100fe200078e0a19 */
[----:B------:R-:W-:Y:S01]  /*3990*/  ISETP.GE.AND P0, PT, R8, RZ, PT ;  /* 0x000000ff0800720c */ /* 0x000fe20003f06270 */
[----:B------:R-:W-:Y:S02]  /*39a0*/  @!P6 IMAD.IADD R70, R70, 0x1, -R25 ;  /* 0x000000014646e824 */ /* 0x000fe400078e0a19 */
[----:B------:R-:W-:-:S04]  /*39b0*/  IMAD.HI.U32 R6, R20, R72, RZ ;  /* 0x0000004814067227 */ /* 0x000fc800078e00ff */
[----:B------:R-:W-:Y:S01]  /*39c0*/  IMAD.MOV R8, RZ, RZ, -R5 ;  /* 0x000000ffff087224 */ /* 0x000fe200078e0a05 */
[----:B------:R-:W-:Y:S01]  /*39d0*/  ISETP.GT.U32.AND P6, PT, R25, R70, PT ;  /* 0x000000461900720c */ /* 0x000fe20003fc4070 */
[----:B------:R-:W-:Y:S01]  /*39e0*/  @!P2 IMAD.IADD R68, R68, 0x1, -R25 ;  /* 0x000000014444a824 */ /* 0x000fe200078e0a19 */
[----:B------:R-:W-:Y:S01]  /*39f0*/  ISETP.GE.AND P2, PT, R7, RZ, PT ;  /* 0x000000ff0700720c */ /* 0x000fe20003f46270 */
[----:B------:R-:W-:-:S04]  /*3a00*/  IMAD.HI.U32 R7, R20, R73, RZ ;  /* 0x0000004914077227 */ /* 0x000fc800078e00ff */
[----:B------:R-:W-:Y:S02]  /*3a10*/  IMAD.MOV R6, RZ, RZ, -R6 ;  /* 0x000000ffff067224 */ /* 0x000fe400078e0a06 */
[C---:B------:R-:W-:Y:S02]  /*3a20*/  IMAD R71, R25.reuse, R8, R71 ;  /* 0x0000000819477224 */ /* 0x040fe400078e0247 */
[----:B------:R-:W-:Y:S02]  /*3a30*/  IMAD.MOV R8, RZ, RZ, -R7 ;  /* 0x000000ffff087224 */ /* 0x000fe400078e0a07 */
[C---:B------:R-:W-:Y:S02]  /*3a40*/  IMAD R72, R25.reuse, R6, R72 ;  /* 0x0000000619487224 */ /* 0x040fe400078e0248 */
[----:B------:R-:W-:Y:S01]  /*3a50*/  @!P4 IMAD.MOV R67, RZ, RZ, -R67 ;  /* 0x000000ffff43c224 */ /* 0x000fe200078e0a43 */
[C---:B------:R-:W-:Y:S01]  /*3a60*/  ISETP.GT.U32.AND P4, PT, R25.reuse, R71, PT ;  /* 0x000000471900720c */ /* 0x040fe20003f84070 */
[----:B------:R-:W-:-:S02]  /*3a70*/  IMAD R73, R25, R8, R73 ;  /* 0x0000000819497224 */ /* 0x000fc400078e0249 */
[----:B------:R-:W-:Y:S01]  /*3a80*/  @!P3 IMAD.MOV R68, RZ, RZ, -R68 ;  /* 0x000000ffff44b224 */ /* 0x000fe200078e0a44 */
[----:B------:R-:W-:Y:S01]  /*3a90*/  ISETP.GT.U32.AND P3, PT, R25, R72, PT ;  /* 0x000000481900720c */ /* 0x000fe20003f64070 */
[----:B------:R-:W-:Y:S01]  /*3aa0*/  VIADD R7, R39, 0x41 ;  /* 0x0000004127077836 */ /* 0x000fe20000000000 */
[----:B------:R-:W-:Y:S02]  /*3ab0*/  @!P6 IADD3 R70, R70, -R25, RZ ;  /* 0x800000194646e210 */ /* 0x000fe40007ffe0ff */
[----:B------:R-:W-:Y:S01]  /*3ac0*/  ISETP.GT.U32.AND P6, PT, R25, R73, PT ;  /* 0x000000491900720c */ /* 0x000fe20003fc4070 */
[----:B------:R-:W-:Y:S01]  /*3ad0*/  VIADD R8, R39, 0x42 ;  /* 0x0000004227087836 */ /* 0x000fe20000000000 */
[----:B------:R-:W-:-:S03]  /*3ae0*/  IABS R74, R7 ;  /* 0x00000007004a7213 */ /* 0x000fc60000000000 */
[----:B------:R-:W-:Y:S01]  /*3af0*/  @!P4 IMAD.IADD R71, R71, 0x1, -R25 ;  /* 0x000000014747c824 */ /* 0x000fe200078e0a19 */
[----:B------:R-:W-:Y:S01]  /*3b00*/  IABS R75, R8 ;  /* 0x00000008004b7213 */ /* 0x000fe20000000000 */
[----:B------:R-:W-:-:S04]  /*3b10*/  IMAD.HI.U32 R5, R20, R74, RZ ;  /* 0x0000004a14057227 */ /* 0x000fc800078e00ff */
[--C-:B------:R-:W-:Y:S01]  /*3b20*/  @!P3 IMAD.IADD R72, R72, 0x1, -R25.reuse ;  /* 0x000000014848b824 */ /* 0x100fe200078e0a19 */
[C---:B------:R-:W-:Y:S01]  /*3b30*/  ISETP.GT.U32.AND P3, PT, R25.reuse, R71, PT ;  /* 0x000000471900720c */ /* 0x040fe20003f64070 */
[----:B------:R-:W-:Y:S01]  /*3b40*/  @!P5 IMAD.MOV R66, RZ, RZ, -R66 ;  /* 0x000000ffff42d224 */ /* 0x000fe200078e0a42 */
[----:B------:R-:W-:Y:S01]  /*3b50*/  ISETP.GT.U32.AND P5, PT, R25, R69, PT ;  /* 0x000000451900720c */ /* 0x000fe20003fa4070 */
[----:B------:R-:W-:Y:S01]  /*3b60*/  @!P6 IMAD.IADD R73, R73, 0x1, -R25 ;  /* 0x000000014949e824 */ /* 0x000fe200078e0a19 */
[----:B------:R-:W-:Y:S01]  /*3b70*/  ISETP.GT.U32.AND P6, PT, R25, R72, PT ;  /* 0x000000481900720c */ /* 0x000fe20003fc4070 */
[----:B------:R-:W-:Y:S02]  /*3b80*/  IMAD.MOV R6, RZ, RZ, -R5 ;  /* 0x000000ffff067224 */ /* 0x000fe400078e0a05 */
[----:B------:R-:W-:-:S04]  /*3b90*/  IMAD.HI.U32 R5, R20, R75, RZ ;  /* 0x0000004b14057227 */ /* 0x000fc800078e00ff */
[----:B------:R-:W-:Y:S02]  /*3ba0*/  IMAD R74, R25, R6, R74 ;  /* 0x00000006194a7224 */ /* 0x000fe400078e024a */
[----:B------:R-:W-:Y:S02]  /*3bb0*/  IMAD.MOV R6, RZ, RZ, -R5 ;  /* 0x000000ffff067224 */ /* 0x000fe400078e0a05 */
[----:B------:R-:W-:Y:S01]  /*3bc0*/  @!P3 IMAD.IADD R71, R71, 0x1, -R25 ;  /* 0x000000014747b824 */ /* 0x000fe200078e0a19 */
[C---:B------:R-:W-:Y:S01]  /*3bd0*/  ISETP.GT.U32.AND P3, PT, R25.reuse, R74, PT ;  /* 0x0000004a1900720c */ /* 0x040fe20003f64070 */
[----:B------:R-:W-:Y:S02]  /*3be0*/  IMAD R75, R25, R6, R75 ;  /* 0x00000006194b7224 */ /* 0x000fe400078e024b */
[--C-:B------:R-:W-:Y:S01]  /*3bf0*/  @!P5 IMAD.IADD R69, R69, 0x1, -R25.reuse ;  /* 0x000000014545d824 */ /* 0x100fe200078e0a19 */
[----:B------:R-:W-:Y:S01]  /*3c00*/  ISETP.GE.AND P5, PT, R9, RZ, PT ;  /* 0x000000ff0900720c */ /* 0x000fe20003fa6270 */
[----:B------:R-:W-:Y:S01]  /*3c10*/  @!P6 IMAD.IADD R72, R72, 0x1, -R25 ;  /* 0x000000014848e824 */ /* 0x000fe200078e0a19 */
[----:B------:R-:W-:Y:S01]  /*3c20*/  ISETP.GT.U32.AND P6, PT, R25, R75, PT ;  /* 0x0000004b1900720c */ /* 0x000fe20003fc4070 */
[C---:B------:R-:W-:Y:S01]  /*3c30*/  VIADD R9, R39.reuse, 0x43 ;  /* 0x0000004327097836 */ /* 0x040fe20000000000 */
[----:B------:R-:W-:Y:S01]  /*3c40*/  ISETP.GE.AND P4, PT, R10, RZ, PT ;  /* 0x000000ff0a00720c */ /* 0x000fe20003f86270 */
[----:B------:R-:W-:-:S03]  /*3c50*/  VIADD R10, R39, 0x44 ;  /* 0x00000044270a7836 */ /* 0x000fc60000000000 */
[----:B------:R-:W-:Y:S01]  /*3c60*/  IABS R76, R9 ;  /* 0x00000009004c7213 */ /* 0x000fe20000000000 */
[----:B------:R-:W-:Y:S01]  /*3c70*/  @!P3 IMAD.IADD R74, R74, 0x1, -R25 ;  /* 0x000000014a4ab824 */ /* 0x000fe200078e0a19 */
[----:B------:R-:W-:-:S03]  /*3c80*/  IABS R77, R10 ;  /* 0x0000000a004d7213 */ /* 0x000fc60000000000 */
[----:B------:R-:W-:-:S04]  /*3c90*/  IMAD.HI.U32 R5, R20, R76, RZ ;  /* 0x0000004c14057227 */ /* 0x000fc800078e00ff */
[----:B------:R-:W-:Y:S01]  /*3ca0*/  @!P6 IMAD.IADD R75, R75, 0x1, -R25 ;  /* 0x000000014b4be824 */ /* 0x000fe200078e0a19 */
[----:B------:R-:W-:Y:S01]  /*3cb0*/  ISETP.GT.U32.AND P6, PT, R25, R74, PT ;  /* 0x0000004a1900720c */ /* 0x000fe20003fc4070 */
[----:B------:R-:W-:Y:S02]  /*3cc0*/  IMAD.MOV R6, RZ, RZ, -R5 ;  /* 0x000000ffff067224 */ /* 0x000fe400078e0a05 */
[----:B------:R-:W-:-:S04]  /*3cd0*/  IMAD.HI.U32 R5, R20, R77, RZ ;  /* 0x0000004d14057227 */ /* 0x000fc800078e00ff */
[C---:B------:R-:W-:Y:S02]  /*3ce0*/  IMAD R76, R25.reuse, R6, R76 ;  /* 0x00000006194c7224 */ /* 0x040fe400078e024c */
[----:B------:R-:W-:Y:S02]  /*3cf0*/  IMAD.MOV R6, RZ, RZ, -R5 ;  /* 0x000000ffff067224 */ /* 0x000fe400078e0a05 */
[----:B------:R-:W-:Y:S01]  /*3d00*/  @!P1 IMAD.MOV R69, RZ, RZ, -R69 ;  /* 0x000000ffff459224 */ /* 0x000fe200078e0a45 */
[C---:B------:R-:W-:Y:S01]  /*3d10*/  ISETP.GT.U32.AND P1, PT, R25.reuse, R73, PT ;  /* 0x000000491900720c */ /* 0x040fe20003f24070 */
[----:B------:R-:W-:Y:S01]  /*3d20*/  @!P2 IMAD.MOV R70, RZ, RZ, -R70 ;  /* 0x000000ffff46a224 */ /* 0x000fe200078e0a46 */
[C---:B------:R-:W-:Y:S01]  /*3d30*/  ISETP.GT.U32.AND P2, PT, R25.reuse, R76, PT ;  /* 0x0000004c1900720c */ /* 0x040fe20003f44070 */
[----:B------:R-:W-:Y:S02]  /*3d40*/  IMAD R77, R25, R6, R77 ;  /* 0x00000006194d7224 */ /* 0x000fe400078e024d */
[----:B------:R-:W-:-:S02]  /*3d50*/  VIADD R11, R39, 0x45 ;  /* 0x00000045270b7836 */ /* 0x000fc40000000000 */
[----:B------:R-:W-:Y:S01]  /*3d60*/  @!P6 IMAD.IADD R74, R74, 0x1, -R25 ;  /* 0x000000014a4ae824 */ /* 0x000fe200078e0a19 */
[C---:B------:R-:W-:Y:S01]  /*3d70*/  ISETP.GT.U32.AND P6, PT, R25.reuse, R77, PT ;  /* 0x0000004d1900720c */ /* 0x040fe20003fc4070 */
[----:B------:R-:W-:Y:S01]  /*3d80*/  @!P0 IMAD.MOV R71, RZ, RZ, -R71 ;  /* 0x000000ffff478224 */ /* 0x000fe200078e0a47 */
[----:B------:R-:W-:Y:S02]  /*3d90*/  IABS R78, R11 ;  /* 0x0000000b004e7213 */ /* 0x000fe40000000000 */
[----:B------:R-:W-:Y:S01]  /*3da0*/  ISETP.GT.U32.AND P0, PT, R25, R75, PT ;  /* 0x0000004b1900720c */ /* 0x000fe20003f04070 */
[----:B------:R-:W-:Y:S01]  /*3db0*/  VIADD R6, R39, 0x46 ;  /* 0x0000004627067836 */ /* 0x000fe20000000000 */
[----:B------:R-:W-:Y:S01]  /*3dc0*/  ISETP.GE.AND P3, PT, R8, RZ, PT ;  /* 0x000000ff0800720c */ /* 0x000fe20003f66270 */
[----:B------:R-:W-:-:S03]  /*3dd0*/  IMAD.HI.U32 R5, R20, R78, RZ ;  /* 0x0000004e14057227 */ /* 0x000fc600078e00ff */
[----:B------:R-:W-:Y:S01]  /*3de0*/  IABS R79, R6 ;  /* 0x00000006004f7213 */ /* 0x000fe20000000000 */
[--C-:B------:R-:W-:Y:S01]  /*3df0*/  @!P1 IMAD.IADD R73, R73, 0x1, -R25.reuse ;  /* 0x0000000149499824 */ /* 0x100fe200078e0a19 */
[----:B------:R-:W-:Y:S01]  /*3e00*/  ISETP.GE.AND P1, PT, R7, RZ, PT ;  /* 0x000000ff0700720c */ /* 0x000fe20003f26270 */
[----:B------:R-:W-:Y:S02]  /*3e10*/  @!P2 IMAD.IADD R76, R76, 0x1, -R25 ;  /* 0x000000014c4ca824 */ /* 0x000fe400078e0a19 */
[----:B------:R-:W-:Y:S02]  /*3e20*/  IMAD.MOV R5, RZ, RZ, -R5 ;  /* 0x000000ffff057224 */ /* 0x000fe400078e0a05 */
[--C-:B------:R-:W-:Y:S01]  /*3e30*/  @!P6 IMAD.IADD R77, R77, 0x1, -R25.reuse ;  /* 0x000000014d4de824 */ /* 0x100fe200078e0a19 */
[C---:B------:R-:W-:Y:S01]  /*3e40*/  ISETP.GT.U32.AND P6, PT, R25.reuse, R76, PT ;  /* 0x0000004c1900720c */ /* 0x040fe20003fc4070 */
[----:B------:R-:W-:Y:S02]  /*3e50*/  IMAD R78, R25, R5, R78 ;  /* 0x00000005194e7224 */ /* 0x000fe400078e024e */
[----:B------:R-:W-:-:S02]  /*3e60*/  @!P0 IMAD.IADD R75, R75, 0x1, -R25 ;  /* 0x000000014b4b8824 */ /* 0x000fc400078e0a19 */
[----:B------:R-:W-:Y:S01]  /*3e70*/  IMAD.HI.U32 R5, R20, R79, RZ ;  /* 0x0000004f14057227 */ /* 0x000fe200078e00ff */
[----:B------:R-:W-:-:S03]  /*3e80*/  ISETP.GE.AND P2, PT, R6, RZ, PT ;  /* 0x000000ff0600720c */ /* 0x000fc60003f46270 */
[----:B------:R-:W-:Y:S02]  /*3e90*/  IMAD.MOV R6, RZ, RZ, -R5 ;  /* 0x000000ffff067224 */ /* 0x000fe400078e0a05 */
[----:B------:R-:W-:Y:S01]  /*3ea0*/  @!P3 IMAD.MOV R75, RZ, RZ, -R75 ;  /* 0x000000ffff4bb224 */ /* 0x000fe200078e0a4b */
[----:B------:R-:W-:Y:S01]  /*3eb0*/  ISETP.GT.U32.AND P3, PT, R25, R78, PT ;  /* 0x0000004e1900720c */ /* 0x000fe20003f64070 */
[----:B------:R-:W-:Y:S01]  /*3ec0*/  @!P5 IMAD.MOV R72, RZ, RZ, -R72 ;  /* 0x000000ffff48d224 */ /* 0x000fe200078e0a48 */
[----:B------:R-:W-:Y:S01]  /*3ed0*/  ISETP.GE.AND P5, PT, R9, RZ, PT ;  /* 0x000000ff0900720c */ /* 0x000fe20003fa6270 */
[----:B------:R-:W-:Y:S01]  /*3ee0*/  @!P1 IMAD.MOV R74, RZ, RZ, -R74 ;  /* 0x000000ffff4a9224 */ /* 0x000fe200078e0a4a */
[C---:B------:R-:W-:Y:S01]  /*3ef0*/  ISETP.GT.U32.AND P1, PT, R25.reuse, R77, PT ;  /* 0x0000004d1900720c */ /* 0x040fe20003f24070 */
[----:B------:R-:W-:Y:S02]  /*3f00*/  IMAD R79, R25, R6, R79 ;  /* 0x00000006194f7224 */ /* 0x000fe400078e024f */
[----:B------:R-:W-:-:S02]  /*3f10*/  VIADD R7, R39, 0x47 ;  /* 0x0000004727077836 */ /* 0x000fc40000000000 */
[--C-:B------:R-:W-:Y:S01]  /*3f20*/  @!P6 IMAD.IADD R76, R76, 0x1, -R25.reuse ;  /* 0x000000014c4ce824 */ /* 0x100fe200078e0a19 */
[----:B------:R-:W-:Y:S01]  /*3f30*/  ISETP.GT.U32.AND P6, PT, R25, R79, PT ;  /* 0x0000004f1900720c */ /* 0x000fe20003fc4070 */
[----:B------:R-:W-:Y:S01]  /*3f40*/  VIADD R8, R39, 0x48 ;  /* 0x0000004827087836 */ /* 0x000fe20000000000 */
[----:B------:R-:W-:Y:S01]  /*3f50*/  IABS R80, R7 ;  /* 0x0000000700507213 */ /* 0x000fe20000000000 */
[--C-:B------:R-:W-:Y:S01]  /*3f60*/  @!P3 IMAD.IADD R78, R78, 0x1, -R25.reuse ;  /* 0x000000014e4eb824 */ /* 0x100fe200078e0a19 */
[----:B------:R-:W-:Y:S02]  /*3f70*/  @!P4 IADD3 R73, -R73, RZ, RZ ;  /* 0x000000ff4949c210 */ /* 0x000fe40007ffe1ff */
[----:B------:R-:W-:Y:S01]  /*3f80*/  ISETP.GE.AND P4, PT, R10, RZ, PT ;  /* 0x000000ff0a00720c */ /* 0x000fe20003f86270 */
[----:B------:R-:W-:Y:S01]  /*3f90*/  IMAD.HI.U32 R5, R20, R80, RZ ;  /* 0x0000005014057227 */ /* 0x000fe200078e00ff */
[----:B------:R-:W-:Y:S02]  /*3fa0*/  IABS R81, R8 ;  /* 0x0000000800517213 */ /* 0x000fe40000000000 */
[----:B------:R-:W-:Y:S01]  /*3fb0*/  @!P5 IADD3 R76, -R76, RZ, RZ ;  /* 0x000000ff4c4cd210 */ /* 0x000fe20007ffe1ff */
[----:B------:R-:W-:Y:S01]  /*3fc0*/  VIADD R9, R39, 0x49 ;  /* 0x0000004927097836 */ /* 0x000fe20000000000 */
[----:B------:R-:W-:Y:S01]  /*3fd0*/  ISETP.GT.U32.AND P5, PT, R25, R78, PT ;  /* 0x0000004e1900720c */ /* 0x000fe20003fa4070 */
[----:B------:R-:W-:Y:S01]  /*3fe0*/  @!P1 IMAD.IADD R77, R77, 0x1, -R25 ;  /* 0x000000014d4d9824 */ /* 0x000fe200078e0a19 */
[----:B------:R-:W-:Y:S01]  /*3ff0*/  ISETP.GE.AND P1, PT, R7, RZ, PT ;  /* 0x000000ff0700720c */ /* 0x000fe20003f26270 */
[----:B------:R-:W-:Y:S01]  /*4000*/  IMAD.HI.U32 R6, R20, R81, RZ ;  /* 0x0000005114067227 */ /* 0x000fe200078e00ff */
[----:B------:R-:W-:-:S03]  /*4010*/  IABS R82, R9 ;  /* 0x0000000900527213 */ /* 0x000fc60000000000 */
[----:B------:R-:W-:Y:S02]  /*4020*/  IMAD.MOV R7, RZ, RZ, -R5 ;  /* 0x000000ffff077224 */ /* 0x000fe400078e0a05 */
[----:B------:R-:W-:Y:S02]  /*4030*/  @!P6 IMAD.IADD R79, R79, 0x1, -R25 ;  /* 0x000000014f4fe824 */ /* 0x000fe400078e0a19 */
[----:B------:R-:W-:Y:S02]  /*4040*/  IMAD.MOV R6, RZ, RZ, -R6 ;  /* 0x000000ffff067224 */ /* 0x000fe400078e0a06 */
[C---:B------:R-:W-:Y:S01]  /*4050*/  IMAD R80, R25.reuse, R7, R80 ;  /* 0x0000000719507224 */ /* 0x040fe200078e0250 */
[----:B------:R-:W-:Y:S01]  /*4060*/  ISETP.GT.U32.AND P6, PT, R25, R79, PT ;  /* 0x0000004f1900720c */ /* 0x000fe20003fc4070 */
[----:B------:R-:W-:-:S04]  /*4070*/  IMAD.HI.U32 R5, R20, R82, RZ ;  /* 0x0000005214057227 */ /* 0x000fc800078e00ff */
[C---:B------:R-:W-:Y:S02]  /*4080*/  IMAD R81, R25.reuse, R6, R81 ;  /* 0x0000000619517224 */ /* 0x040fe400078e0251 */
[----:B------:R-:W-:Y:S01]  /*4090*/  @!P4 IMAD.MOV R77, RZ, RZ, -R77 ;  /* 0x000000ffff4dc224 */ /* 0x000fe200078e0a4d */
[C---:B------:R-:W-:Y:S01]  /*40a0*/  ISETP.GT.U32.AND P4, PT, R25.reuse, R80, PT ;  /* 0x000000501900720c */ /* 0x040fe20003f84070 */
[----:B------:R-:W-:Y:S02]  /*40b0*/  IMAD.MOV R5, RZ, RZ, -R5 ;  /* 0x000000ffff057224 */ /* 0x000fe400078e0a05 */
[----:B------:R-:W-:Y:S01]  /*40c0*/  @!P5 IMAD.IADD R78, R78, 0x1, -R25 ;  /* 0x000000014e4ed824 */ /* 0x000fe200078e0a19 */
[C---:B------:R-:W-:Y:S01]  /*40d0*/  ISETP.GT.U32.AND P5, PT, R25.reuse, R81, PT ;  /* 0x000000511900720c */ /* 0x040fe20003fa4070 */
[----:B------:R-:W-:Y:S02]  /*40e0*/  IMAD R82, R25, R5, R82 ;  /* 0x0000000519527224 */ /* 0x000fe400078e0252 */
[----:B------:R-:W-:-:S02]  /*40f0*/  VIADD R7, R39, 0x4a ;  /* 0x0000004a27077836 */ /* 0x000fc40000000000 */
[--C-:B------:R-:W-:Y:S01]  /*4100*/  @!P6 IMAD.IADD R79, R79, 0x1, -R25.reuse ;  /* 0x000000014f4fe824 */ /* 0x100fe200078e0a19 */
[----:B------:R-:W-:Y:S02]  /*4110*/  ISETP.GT.U32.AND P6, PT, R25, R82, PT ;  /* 0x000000521900720c */ /* 0x000fe40003fc4070 */
[----:B------:R-:W-:Y:S01]  /*4120*/  IABS R83, R7 ;  /* 0x0000000700537213 */ /* 0x000fe20000000000 */
[--C-:B------:R-:W-:Y:S02]  /*4130*/  @!P4 IMAD.IADD R80, R80, 0x1, -R25.reuse ;  /* 0x000000015050c824 */ /* 0x100fe400078e0a19 */
[----:B------:R-:W-:Y:S02]  /*4140*/  VIADD R10, R39, 0x4b ;  /* 0x0000004b270a7836 */ /* 0x000fe40000000000 */
[----:B------:R-:W-:Y:S01]  /*4150*/  @!P5 IMAD.IADD R81, R81, 0x1, -R25 ;  /* 0x000000015151d824 */ /* 0x000fe200078e0a19 */
[----:B------:R-:W-:Y:S01]  /*4160*/  ISETP.GT.U32.AND P5, PT, R25, R80, PT ;  /* 0x000000501900720c */ /* 0x000fe20003fa4070 */
[----:B------:R-:W-:Y:S01]  /*4170*/  IMAD.HI.U32 R5, R20, R83, RZ ;  /* 0x0000005314057227 */ /* 0x000fe200078e00ff */
[----:B------:R-:W-:-:S02]  /*4180*/  ISETP.GE.AND P3, PT, R8, RZ, PT ;  /* 0x000000ff0800720c */ /* 0x000fc40003f66270 */
[----:B------:R-:W-:Y:S01]  /*4190*/  IABS R84, R10 ;  /* 0x0000000a00547213 */ /* 0x000fe20000000000 */
[----:B------:R-:W-:Y:S02]  /*41a0*/  IMAD.MOV R8, RZ, RZ, -R5 ;  /* 0x000000ffff087224 */ /* 0x000fe400078e0a05 */
[----:B------:R-:W-:Y:S01]  /*41b0*/  @!P6 IMAD.IADD R82, R82, 0x1, -R25 ;  /* 0x000000015252e824 */ /* 0x000fe200078e0a19 */
[----:B------:R-:W-:Y:S01]  /*41c0*/  ISETP.GT.U32.AND P6, PT, R25, R81, PT ;  /* 0x000000511900720c */ /* 0x000fe20003fc4070 */
[----:B------:R-:W-:Y:S02]  /*41d0*/  VIADD R12, R39, 0x4d ;  /* 0x0000004d270c7836 */ /* 0x000fe40000000000 */
[----:B------:R-:W-:-:S04]  /*41e0*/  IMAD.HI.U32 R6, R20, R84, RZ ;  /* 0x0000005414067227 */ /* 0x000fc800078e00ff */
[C---:B------:R-:W-:Y:S01]  /*41f0*/  IMAD R83, R25.reuse, R8, R83 ;  /* 0x0000000819537224 */ /* 0x040fe200078e0253 */
[----:B------:R-:W-:Y:S01]  /*4200*/  IABS R86, R12 ;  /* 0x0000000c00567213 */ /* 0x000fe20000000000 */
[----:B------:R-:W-:Y:S02]  /*4210*/  IMAD.MOV R6, RZ, RZ, -R6 ;  /* 0x000000ffff067224 */ /* 0x000fe400078e0a06 */
[----:B------:R-:W-:Y:S01]  /*4220*/  @!P5 IMAD.IADD R80, R80, 0x1, -R25 ;  /* 0x000000015050d824 */ /* 0x000fe200078e0a19 */
[C---:B------:R-:W-:Y:S01]  /*4230*/  ISETP.GT.U32.AND P5, PT, R25.reuse, R83, PT ;  /* 0x000000531900720c */ /* 0x040fe20003fa4070 */
[----:B------:R-:W-:Y:S02]  /*4240*/  IMAD R84, R25, R6, R84 ;  /* 0x0000000619547224 */ /* 0x000fe400078e0254 */
[----:B------:R-:W-:Y:S01]  /*4250*/  IMAD.HI.U32 R6, R20, R86, RZ ;  /* 0x0000005614067227 */ /* 0x000fe200078e00ff */
[----:B------:R-:W-:-:S03]  /*4260*/  ISETP.GE.AND P0, PT, R11, RZ, PT ;  /* 0x000000ff0b00720c */ /* 0x000fc60003f06270 */
[--C-:B------:R-:W-:Y:S01]  /*4270*/  @!P6 IMAD.IADD R81, R81, 0x1, -R25.reuse ;  /* 0x000000015151e824 */ /* 0x100fe200078e0a19 */
[----:B------:R-:W-:Y:S01]  /*4280*/  ISETP.GT.U32.AND P6, PT, R25, R84, PT ;  /* 0x000000541900720c */ /* 0x000fe20003fc4070 */
[----:B------:R-:W-:Y:S02]  /*4290*/  VIADD R11, R39, 0x4c ;  /* 0x0000004c270b7836 */ /* 0x000fe40000000000 */
[----:B------:R-:W-:Y:S02]  /*42a0*/  IMAD.MOV R6, RZ, RZ, -R6 ;  /* 0x000000ffff067224 */ /* 0x000fe400078e0a06 */
[----:B------:R-:W-:Y:S01]  /*42b0*/  @!P5 IMAD.IADD R83, R83, 0x1, -R25 ;  /* 0x000000015353d824 */ /* 0x000fe200078e0a19 */
[----:B------:R-:W-:Y:S01]  /*42c0*/  IABS R85, R11 ;  /* 0x0000000b00557213 */ /* 0x000fe20000000000 */
[----:B------:R-:W-:Y:S02]  /*42d0*/  IMAD R86, R25, R6, R86 ;  /* 0x0000000619567224 */ /* 0x000fe400078e0256 */
[----:B------:R-:W-:Y:S01]  /*42e0*/  @!P2 IMAD.MOV R79, RZ, RZ, -R79 ;  /* 0x000000ffff4fa224 */ /* 0x000fe200078e0a4f */
[----:B------:R-:W-:Y:S01]  /*42f0*/  ISETP.GE.AND P2, PT, R7, RZ, PT ;  /* 0x000000ff0700720c */ /* 0x000fe20003f46270 */
[----:B------:R-:W-:-:S02]  /*4300*/  VIADD R7, R39, 0x4e ;  /* 0x0000004e27077836 */ /* 0x000fc40000000000 */
[----:B------:R-:W-:Y:S01]  /*4310*/  @!P1 IMAD.MOV R80, RZ, RZ, -R80 ;  /* 0x000000ffff509224 */ /* 0x000fe200078e0a50 */
[C---:B------:R-:W-:Y:S01]  /*4320*/  ISETP.GT.U32.AND P1, PT, R25.reuse, R83, PT ;  /* 0x000000531900720c */ /* 0x040fe20003f24070 */
[----:B------:R-:W-:Y:S01]  /*4330*/  @!P3 IMAD.MOV R81, RZ, RZ, -R81 ;  /* 0x000000ffff51b224 */ /* 0x000fe200078e0a51 */
[----:B------:R-:W-:Y:S01]  /*4340*/  ISETP.GT.U32.AND P3, PT, R25, R86, PT ;  /* 0x000000561900720c */ /* 0x000fe20003f64070 */
[----:B------:R-:W-:Y:S01]  /*4350*/  IMAD.HI.U32 R5, R20, R85, RZ ;  /* 0x0000005514057227 */ /* 0x000fe200078e00ff */
[----:B------:R-:W-:-:S03]  /*4360*/  IABS R87, R7 ;  /* 0x0000000700577213 */ /* 0x000fc60000000000 */
[----:B------:R-:W-:Y:S02]  /*4370*/  @!P6 IMAD.IADD R84, R84, 0x1, -R25 ;  /* 0x000000015454e824 */ /* 0x000fe400078e0a19 */
[----:B------:R-:W-:Y:S02]  /*4380*/  IMAD.MOV R8, RZ, RZ, -R5 ;  /* 0x000000ffff087224 */ /* 0x000fe400078e0a05 */
[----:B------:R-:W-:Y:S01]  /*4390*/  IMAD.HI.U32 R5, R20, R87, RZ ;  /* 0x0000005714057227 */ /* 0x000fe200078e00ff */
[----:B------:R-:W-:-:S03]  /*43a0*/  ISETP.GT.U32.AND P6, PT, R25, R84, PT ;  /* 0x000000541900720c */ /* 0x000fc60003fc4070 */
[----:B------:R-:W-:Y:S02]  /*43b0*/  IMAD R85, R25, R8, R85 ;  /* 0x0000000819557224 */ /* 0x000fe400078e0255 */
[----:B------:R-:W-:Y:S02]  /*43c0*/  VIADD R8, R39, 0x4f ;  /* 0x0000004f27087836 */ /* 0x000fe40000000000 */
[----:B------:R-:W-:Y:S02]  /*43d0*/  IMAD.MOV R6, RZ, RZ, -R5 ;  /* 0x000000ffff067224 */ /* 0x000fe400078e0a05 */
[--C-:B------:R-:W-:Y:S01]  /*43e0*/  @!P1 IMAD.IADD R83, R83, 0x1, -R25.reuse ;  /* 0x0000000153539824 */ /* 0x100fe200078e0a19 */
[----:B------:R-:W-:Y:S01]  /*43f0*/  IABS R88, R8 ;  /* 0x0000000800587213 */ /* 0x000fe20000000000 */
[----:B------:R-:W-:Y:S01]  /*4400*/  @!P3 IMAD.IADD R86, R86, 0x1, -R25 ;  /* 0x000000015656b824 */ /* 0x000fe200078e0a19 */
[C---:B------:R-:W-:Y:S01]  /*4410*/  ISETP.GT.U32.AND P5, PT, R25.reuse, R85, PT ;  /* 0x000000551900720c */ /* 0x040fe20003fa4070 */
[----:B------:R-:W-:-:S02]  /*4420*/  IMAD R87, R25, R6, R87 ;  /* 0x0000000619577224 */ /* 0x000fc400078e0257 */
[----:B------:R-:W-:Y:S01]  /*4430*/  @!P2 IMAD.MOV R83, RZ, RZ, -R83 ;  /* 0x000000ffff53a224 */ /* 0x000fe200078e0a53 */
[----:B------:R-:W-:Y:S01]  /*4440*/  ISETP.GT.U32.AND P2, PT, R25, R86, PT ;  /* 0x000000561900720c */ /* 0x000fe20003f44070 */
[----:B------:R-:W-:-:S04]  /*4450*/  IMAD.HI.U32 R5, R20, R88, RZ ;  /* 0x0000005814057227 */ /* 0x000fc800078e00ff */
[----:B------:R-:W-:Y:S01]  /*4460*/  @!P0 IMAD.MOV R78, RZ, RZ, -R78 ;  /* 0x000000ffff4e8224 */ /* 0x000fe200078e0a4e */
[C---:B------:R-:W-:Y:S01]  /*4470*/  ISETP.GT.U32.AND P0, PT, R25.reuse, R82, PT ;  /* 0x000000521900720c */ /* 0x040fe20003f04070 */
[----:B------:R-:W-:Y:S01]  /*4480*/  @!P6 IMAD.IADD R84, R84, 0x1, -R25 ;  /* 0x000000015454e824 */ /* 0x000fe200078e0a19 */
[----:B------:R-:W-:Y:S01]  /*4490*/  ISETP.GT.U32.AND P6, PT, R25, R87, PT ;  /* 0x000000571900720c */ /* 0x000fe20003fc4070 */
[----:B------:R-:W-:Y:S01]  /*44a0*/  IMAD.MOV R5, RZ, RZ, -R5 ;  /* 0x000000ffff057224 */ /* 0x000fe200078e0a05 */
[----:B------:R-:W-:Y:S01]  /*44b0*/  ISETP.GE.AND P4, PT, R9, RZ, PT ;  /* 0x000000ff0900720c */ /* 0x000fe20003f86270 */
[--C-:B------:R-:W-:Y:S02]  /*44c0*/  @!P5 IMAD.IADD R85, R85, 0x1, -R25.reuse ;  /* 0x000000015555d824 */ /* 0x100fe400078e0a19 */
[C---:B------:R-:W-:Y:S02]  /*44d0*/  IMAD R88, R25.reuse, R5, R88 ;  /* 0x0000000519587224 */ /* 0x040fe400078e0258 */
[----:B------:R-:W-:Y:S01]  /*44e0*/  @!P2 IMAD.IADD R86, R86, 0x1, -R25 ;  /* 0x000000015656a824 */ /* 0x000fe200078e0a19 */
[----:B------:R-:W-:-:S02]  /*44f0*/  ISETP.GT.U32.AND P5, PT, R25, R85, PT ;  /* 0x000000551900720c */ /* 0x000fc40003fa4070 */
[----:B------:R-:W-:Y:S02]  /*4500*/  ISETP.GT.U32.AND P2, PT, R25, R88, PT ;  /* 0x000000581900720c */ /* 0x000fe40003f44070 */
[----:B------:R-:W-:Y:S01]  /*4510*/  @!P0 IADD3 R82, R82, -R25, RZ ;  /* 0x8000001952528210 */ /* 0x000fe20007ffe0ff */
[----:B------:R-:W-:Y:S01]  /*4520*/  @!P6 IMAD.IADD R87, R87, 0x1, -R25 ;  /* 0x000000015757e824 */ /* 0x000fe200078e0a19 */
[----:B------:R-:W-:Y:S01]  /*4530*/  ISETP.GE.AND P0, PT, R10, RZ, PT ;  /* 0x000000ff0a00720c */ /* 0x000fe20003f06270 */
[----:B------:R-:W-:Y:S02]  /*4540*/  VIADD R5, R39, 0x50 ;  /* 0x0000005027057836 */ /* 0x000fe40000000000 */
[----:B------:R-:W-:Y:S01]  /*4550*/  @!P4 IMAD.MOV R82, RZ, RZ, -R82 ;  /* 0x000000ffff52c224 */ /* 0x000fe200078e0a52 */
[----:B------:R-:W-:Y:S02]  /*4560*/  ISETP.GE.AND P4, PT, R11, RZ, PT ;  /* 0x000000ff0b00720c */ /* 0x000fe40003f86270 */
[----:B------:R-:W-:-:S02]  /*4570*/  ISETP.GT.U32.AND P6, PT, R25, R87, PT ;  /* 0x000000571900720c */ /* 0x000fc40003fc4070 */
[----:B------:R-:W-:Y:S01]  /*4580*/  ISETP.GE.AND P3, PT, R7, RZ, PT ;  /* 0x000000ff0700720c */ /* 0x000fe20003f66270 */
[----:B------:R-:W-:Y:S01]  /*4590*/  VIADD R7, R39, 0x52 ;  /* 0x0000005227077836 */ /* 0x000fe20000000000 */
[----:B------:R-:W-:Y:S01]  /*45a0*/  IABS R89, R5 ;  /* 0x0000000500597213 */ /* 0x000fe20000000000 */
[--C-:B------:R-:W-:Y:S02]  /*45b0*/  @!P2 IMAD.IADD R88, R88, 0x1, -R25.reuse ;  /* 0x000000015858a824 */ /* 0x100fe400078e0a19 */
[----:B------:R-:W-:Y:S01]  /*45c0*/  @!P5 IMAD.IADD R85, R85, 0x1, -R25 ;  /* 0x000000015555d824 */ /* 0x000fe200078e0a19 */
[----:B------:R-:W-:Y:S01]  /*45d0*/  ISETP.GE.AND P5, PT, R8, RZ, PT ;  /* 0x000000ff0800720c */ /* 0x000fe20003fa6270 */
[C---:B------:R-:W-:Y:S01]  /*45e0*/  VIADD R6, R39.reuse, 0x51 ;  /* 0x0000005127067836 */ /* 0x040fe20000000000 */
[----:B------:R-:W-:Y:S01]  /*45f0*/  @!P0 IADD3 R84, -R84, RZ, RZ ;  /* 0x000000ff54548210 */ /* 0x000fe20007ffe1ff */
[----:B------:R-:W-:Y:S01]  /*4600*/  VIADD R8, R39, 0x53 ;  /* 0x0000005327087836 */ /* 0x000fe20000000000 */
[----:B------:R-:W-:Y:S01]  /*4610*/  ISETP.GE.AND P0, PT, R5, RZ, PT ;  /* 0x000000ff0500720c */ /* 0x000fe20003f06270 */
[----:B------:R-:W-:Y:S01]  /*4620*/  IMAD.HI.U32 R5, R20, R89, RZ ;  /* 0x0000005914057227 */ /* 0x000fe200078e00ff */
[----:B------:R-:W-:-:S02]  /*4630*/  IABS R91, R7 ;  /* 0x00000007005b7213 */ /* 0x000fc40000000000 */
[----:B------:R-:W-:Y:S01]  /*4640*/  ISETP.GT.U32.AND P2, PT, R25, R88, PT ;  /* 0x000000581900720c */ /* 0x000fe20003f44070 */
[----:B------:R-:W-:Y:S01]  /*4650*/  @!P4 IMAD.MOV R85, RZ, RZ, -R85 ;  /* 0x000000ffff55c224 */ /* 0x000fe200078e0a55 */
[----:B------:R-:W-:Y:S01]  /*4660*/  ISETP.GE.AND P4, PT, R6, RZ, PT ;  /* 0x000000ff0600720c */ /* 0x000fe20003f86270 */
[----:B------:R-:W-:Y:S01]  /*4670*/  @!P6 IMAD.IADD R87, R87, 0x1, -R25 ;  /* 0x000000015757e824 */ /* 0x000fe200078e0a19 */
[----:B------:R-:W-:Y:S01]  /*4680*/  IABS R90, R6 ;  /* 0x00000006005a7213 */ /* 0x000fe20000000000 */
[----:B------:R-:W-:Y:S01]  /*4690*/  IMAD.HI.U32 R6, R20, R91, RZ ;  /* 0x0000005b14067227 */ /* 0x000fe200078e00ff */
[----:B------:R-:W-:Y:S02]  /*46a0*/  ISETP.GE.AND P6, PT, R8, RZ, PT ;  /* 0x000000ff0800720c */ /* 0x000fe40003fc6270 */
[----:B------:R-:W-:Y:S01]  /*46b0*/  IABS R92, R8 ;  /* 0x00000008005c7213 */ /* 0x000fe20000000000 */
[----:B------:R-:W-:Y:S01]  /*46c0*/  IMAD.MOV R8, RZ, RZ, -R5 ;  /* 0x000000ffff087224 */ /* 0x000fe200078e0a05 */
[----:B------:R-:W-:Y:S01]  /*46d0*/  ISETP.GE.AND P1, PT, R12, RZ, PT ;  /* 0x000000ff0c00720c */ /* 0x000fe20003f26270 */
[----:B------:R-:W-:-:S02]  /*46e0*/  IMAD.MOV R6, RZ, RZ, -R6 ;  /* 0x000000ffff067224 */ /* 0x000fc400078e0a06 */
[C---:B------:R-:W-:Y:S02]  /*46f0*/  IMAD R89, R25.reuse, R8, R89 ;  /* 0x0000000819597224 */ /* 0x040fe400078e0259 */
[----:B------:R-:W-:Y:S02]  /*4700*/  @!P3 IMAD.MOV R87, RZ, RZ, -R87 ;  /* 0x000000ffff57b224 */ /* 0x000fe400078e0a57 */
[----:B------:R-:W-:Y:S01]  /*4710*/  @!P2 IMAD.IADD R88, R88, 0x1, -R25 ;  /* 0x000000015858a824 */ /* 0x000fe200078e0a19 */
[C---:B------:R-:W-:Y:S01]  /*4720*/  ISETP.GT.U32.AND P3, PT, R25.reuse, R89, PT ;  /* 0x000000591900720c */ /* 0x040fe20003f64070 */
[C---:B------:R-:W-:Y:S02]  /*4730*/  IMAD R91, R25.reuse, R6, R91 ;  /* 0x00000006195b7224 */ /* 0x040fe400078e025b */
[----:B------:R-:W-:Y:S02]  /*4740*/  @!P5 IMAD.MOV R88, RZ, RZ, -R88 ;  /* 0x000000ffff58d224 */ /* 0x000fe400078e0a58 */
[----:B------:R-:W-:Y:S01]  /*4750*/  IMAD.HI.U32 R5, R20, R90, RZ ;  /* 0x0000005a14057227 */ /* 0x000fe200078e00ff */
[----:B------:R-:W-:-:S03]  /*4760*/  ISETP.GT.U32.AND P5, PT, R25, R91, PT ;  /* 0x0000005b1900720c */ /* 0x000fc60003fa4070 */
[----:B------:R-:W-:Y:S01]  /*4770*/  @!P1 IMAD.MOV R86, RZ, RZ, -R86 ;  /* 0x000000ffff569224 */ /* 0x000fe200078e0a56 */
[----:B------:R-:W-:Y:S01]  /*4780*/  ISETP.GE.AND P1, PT, R7, RZ, PT ;  /* 0x000000ff0700720c */ /* 0x000fe20003f26270 */
[----:B------:R-:W-:Y:S02]  /*4790*/  IMAD.MOV R7, RZ, RZ, -R5 ;  /* 0x000000ffff077224 */ /* 0x000fe400078e0a05 */
[----:B------:R-:W-:Y:S02]  /*47a0*/  VIADD R9, R39, 0x55 ;  /* 0x0000005527097836 */ /* 0x000fe40000000000 */
[----:B------:R-:W-:Y:S02]  /*47b0*/  IMAD R90, R25, R7, R90 ;  /* 0x00000007195a7224 */ /* 0x000fe400078e025a */
[--C-:B------:R-:W-:Y:S01]  /*47c0*/  @!P3 IMAD.IADD R89, R89, 0x1, -R25.reuse ;  /* 0x000000015959b824 */ /* 0x100fe200078e0a19 */
[----:B------:R-:W-:Y:S01]  /*47d0*/  IABS R94, R9 ;  /* 0x00000009005e7213 */ /* 0x000fe20000000000 */
[----:B------:R-:W-:Y:S01]  /*47e0*/  @!P5 IMAD.IADD R91, R91, 0x1, -R25 ;  /* 0x000000015b5bd824 */ /* 0x000fe200078e0a19 */
[C---:B------:R-:W-:Y:S01]  /*47f0*/  ISETP.GT.U32.AND P2, PT, R25.reuse, R90, PT ;  /* 0x0000005a1900720c */ /* 0x040fe20003f44070 */
[----:B------:R-:W-:Y:S01]  /*4800*/  IMAD.HI.U32 R5, R20, R92, RZ ;  /* 0x0000005c14057227 */ /* 0x000fe200078e00ff */
[----:B------:R-:W-:-:S02]  /*4810*/  ISETP.GT.U32.AND P3, PT, R25, R89, PT ;  /* 0x000000591900720c */ /* 0x000fc40003f64070 */
[----:B------:R-:W-:Y:S01]  /*4820*/  ISETP.GT.U32.AND P5, PT, R25, R91, PT ;  /* 0x0000005b1900720c */ /* 0x000fe20003fa4070 */
[----:B------:R-:W-:Y:S02]  /*4830*/  IMAD.MOV R5, RZ, RZ, -R5 ;  /* 0x000000ffff057224 */ /* 0x000fe400078e0a05 */
[----:B------:R-:W-:-:S04]  /*4840*/  IMAD.HI.U32 R6, R20, R94, RZ ;  /* 0x0000005e14067227 */ /* 0x000fc800078e00ff */
[----:B------:R-:W-:Y:S02]  /*4850*/  VIADD R7, R39, 0x54 ;  /* 0x0000005427077836 */ /* 0x000fe40000000000 */
[----:B------:R-:W-:Y:S02]  /*4860*/  IMAD R92, R25, R5, R92 ;  /* 0x00000005195c7224 */ /* 0x000fe400078e025c */
[----:B------:R-:W-:Y:S01]  /*4870*/  IMAD.MOV R6, RZ, RZ, -R6 ;  /* 0x000000ffff067224 */ /* 0x000fe200078e0a06 */
[----:B------:R-:W-:Y:S01]  /*4880*/  IABS R93, R7 ;  /* 0x00000007005d7213 */ /* 0x000fe20000000000 */
[--C-:B------:R-:W-:Y:S02]  /*4890*/  @!P2 IMAD.IADD R90, R90, 0x1, -R25.reuse ;  /* 0x000000015a5aa824 */ /* 0x100fe400078e0a19 */
[----:B------:R-:W-:Y:S01]  /*48a0*/  @!P3 IMAD.IADD R89, R89, 0x1, -R25 ;  /* 0x000000015959b824 */ /* 0x000fe200078e0a19 */
[C---:B------:R-:W-:Y:S01]  /*48b0*/  ISETP.GT.U32.AND P3, PT, R25.reuse, R92, PT ;  /* 0x0000005c1900720c */ /* 0x040fe20003f64070 */
[C---:B------:R-:W-:Y:S01]  /*48c0*/  IMAD R94, R25.reuse, R6, R94 ;  /* 0x00000006195e7224 */ /* 0x040fe200078e025e */
[----:B------:R-:W-:Y:S01]  /*48d0*/  ISETP.GT.U32.AND P2, PT, R25, R90, PT ;  /* 0x0000005a1900720c */ /* 0x000fe20003f44070 */
[----:B------:R-:W-:-:S04]  /*48e0*/  IMAD.HI.U32 R5, R20, R93, RZ ;  /* 0x0000005d14057227 */ /* 0x000fc800078e00ff */
[----:B------:R-:W-:Y:S01]  /*48f0*/  @!P5 IMAD.IADD R91, R91, 0x1, -R25 ;  /* 0x000000015b5bd824 */ /* 0x000fe200078e0a19 */
[----:B------:R-:W-:Y:S01]  /*4900*/  ISETP.GT.U32.AND P5, PT, R25, R94, PT ;  /* 0x0000005e1900720c */ /* 0x000fe20003fa4070 */
[----:B------:R-:W-:Y:S01]  /*4910*/  VIADD R10, R39, 0x56 ;  /* 0x00000056270a7836 */ /* 0x000fe20000000000 */
[----:B------:R-:W-:Y:S01]  /*4920*/  IADD3 R8, -R5, RZ, RZ ;  /* 0x000000ff05087210 */ /* 0x000fe20007ffe1ff */
[C---:B------:R-:W-:Y:S02]  /*4930*/  VIADD R11, R39.reuse, 0x57 ;  /* 0x00000057270b7836 */ /* 0x040fe40000000000 */
[----:B------:R-:W-:Y:S01]  /*4940*/  VIADD R12, R39, 0x58 ;  /* 0x00000058270c7836 */ /* 0x000fe20000000000 */
[----:B------:R-:W-:Y:S01]  /*4950*/  IABS R95, R10 ;  /* 0x0000000a005f7213 */ /* 0x000fe20000000000 */
[C---:B------:R-:W-:Y:S01]  /*4960*/  IMAD R93, R25.reuse, R8, R93 ;  /* 0x00000008195d7224 */ /* 0x040fe200078e025d */
[----:B------:R-:W-:Y:S01]  /*4970*/  IABS R96, R11 ;  /* 0x0000000b00607213 */ /* 0x000fe20000000000 */
[--C-:B------:R-:W-:Y:S01]  /*4980*/  @!P3 IMAD.IADD R92, R92, 0x1, -R25.reuse ;  /* 0x000000015c5cb824 */ /* 0x100fe200078e0a19 */
[----:B------:R-:W-:Y:S01]  /*4990*/  IABS R97, R12 ;  /* 0x0000000c00617213 */ /* 0x000fe20000000000 */
[----:B------:R-:W-:Y:S01]  /*49a0*/  @!P2 IMAD.IADD R90, R90, 0x1, -R25 ;  /* 0x000000015a5aa824 */ /* 0x000fe200078e0a19 */
[C---:B------:R-:W-:Y:S01]  /*49b0*/  ISETP.GT.U32.AND P2, PT, R25.reuse, R93, PT ;  /* 0x0000005d1900720c */ /* 0x040fe20003f44070 */
[----:B------:R-:W-:Y:S01]  /*49c0*/  @!P0 IMAD.MOV R89, RZ, RZ, -R89 ;  /* 0x000000ffff598224 */ /* 0x000fe200078e0a59 */
[----:B------:R-:W-:Y:S01]  /*49d0*/  ISETP.GT.U32.AND P0, PT, R25, R92, PT ;  /* 0x0000005c1900720c */ /* 0x000fe20003f04070 */
[----:B------:R-:W-:-:S02]  /*49e0*/  @!P5 IMAD.IADD R94, R94, 0x1, -R25 ;  /* 0x000000015e5ed824 */ /* 0x000fc400078e0a19 */
[----:B------:R-:W-:-:S04]  /*49f0*/  IMAD.HI.U32 R5, R20, R95, RZ ;  /* 0x0000005f14057227 */ /* 0x000fc800078e00ff */
[----:B------:R-:W-:Y:S01]  /*4a00*/  IMAD.HI.U32 R6, R20, R96, RZ ;  /* 0x0000006014067227 */ /* 0x000fe200078e00ff */
[----:B------:R-:W-:-:S03]  /*4a10*/  ISETP.GT.U32.AND P5, PT, R25, R94, PT ;  /* 0x0000005e1900720c */ /* 0x000fc60003fa4070 */
[----:B------:R-:W-:Y:S02]  /*4a20*/  IMAD.MOV R8, RZ, RZ, -R5 ;  /* 0x000000ffff087224 */ /* 0x000fe400078e0a05 */
[----:B------:R-:W-:Y:S02]  /*4a30*/  IMAD.MOV R6, RZ, RZ, -R6 ;  /* 0x000000ffff067224 */ /* 0x000fe400078e0a06 */
[----:B------:R-:W-:-:S04]  /*4a40*/  IMAD.HI.U32 R5, R20, R97, RZ ;  /* 0x0000006114057227 */ /* 0x000fc800078e00ff */
[C---:B------:R-:W-:Y:S02]  /*4a50*/  IMAD R96, R25.reuse, R6, R96 ;  /* 0x0000000619607224 */ /* 0x040fe400078e0260 */
[----:B------:R-:W-:Y:S02]  /*4a60*/  IMAD R95, R25, R8, R95 ;  /* 0x00000008195f7224 */ /* 0x000fe400078e025f */
[----:B------:R-:W-:Y:S02]  /*4a70*/  IMAD.MOV R6, RZ, RZ, -R5 ;  /* 0x000000ffff067224 */ /* 0x000fe400078e0a05 */
[--C-:B------:R-:W-:Y:S02]  /*4a80*/  @!P2 IMAD.IADD R93, R93, 0x1, -R25.reuse ;  /* 0x000000015d5da824 */ /* 0x100fe400078e0a19 */
[----:B------:R-:W-:Y:S01]  /*4a90*/  @!P0 IMAD.IADD R92, R92, 0x1, -R25 ;  /* 0x000000015c5c8824 */ /* 0x000fe200078e0a19 */
[C---:B------:R-:W-:Y:S01]  /*4aa0*/  ISETP.GT.U32.AND P0, PT, R25.reuse, R95, PT ;  /* 0x0000005f1900720c */ /* 0x040fe20003f04070 */
[----:B------:R-:W-:-:S02]  /*4ab0*/  IMAD R97, R25, R6, R97 ;  /* 0x0000000619617224 */ /* 0x000fc400078e0261 */
[----:B------:R-:W-:Y:S01]  /*4ac0*/  @!P4 IMAD.MOV R90, RZ, RZ, -R90 ;  /* 0x000000ffff5ac224 */ /* 0x000fe200078e0a5a */
[C---:B------:R-:W-:Y:S01]  /*4ad0*/  ISETP.GT.U32.AND P4, PT, R25.reuse, R93, PT ;  /* 0x0000005d1900720c */ /* 0x040fe20003f84070 */
[----:B------:R-:W-:Y:S01]  /*4ae0*/  @!P6 IMAD.MOV R92, RZ, RZ, -R92 ;  /* 0x000000ffff5ce224 */ /* 0x000fe200078e0a5c */
[C---:B------:R-:W-:Y:S01]  /*4af0*/  ISETP.GT.U32.AND P6, PT, R25.reuse, R96, PT ;  /* 0x000000601900720c */ /* 0x040fe20003fc4070 */
[--C-:B------:R-:W-:Y:S01]  /*4b00*/  @!P5 IMAD.IADD R94, R94, 0x1, -R25.reuse ;  /* 0x000000015e5ed824 */ /* 0x100fe200078e0a19 */
[----:B------:R-:W-:Y:S02]  /*4b10*/  ISETP.GT.U32.AND P5, PT, R25, R97, PT ;  /* 0x000000611900720c */ /* 0x000fe40003fa4070 */
[----:B------:R-:W-:Y:S01]  /*4b20*/  ISETP.GE.AND P3, PT, R7, RZ, PT ;  /* 0x000000ff0700720c */ /* 0x000fe20003f66270 */
[C---:B------:R-:W-:Y:S01]  /*4b30*/  VIADD R7, R39.reuse, 0x59 ;  /* 0x0000005927077836 */ /* 0x040fe20000000000 */
[----:B------:R-:W-:Y:S01]  /*4b40*/  IADD3 R8, R39, 0x5a, RZ ;  /* 0x0000005a27087810 */ /* 0x000fe20007ffe0ff */
[----:B------:R-:W-:-:S03]  /*4b50*/  @!P0 IMAD.IADD R95, R95, 0x1, -R25 ;  /* 0x000000015f5f8824 */ /* 0x000fc600078e0a19 */
[----:B------:R-:W-:Y:S01]  /*4b60*/  IABS R98, R7 ;  /* 0x0000000700627213 */ /* 0x000fe20000000000 */
[--C-:B------:R-:W-:Y:S01]  /*4b70*/  @!P4 IMAD.IADD R93, R93, 0x1, -R25.reuse ;  /* 0x000000015d5dc824 */ /* 0x100fe200078e0a19 */
[----:B------:R-:W-:Y:S01]  /*4b80*/  IABS R99, R8 ;  /* 0x0000000800637213 */ /* 0x000fe20000000000 */
[--C-:B------:R-:W-:Y:S01]  /*4b90*/  @!P6 IMAD.IADD R96, R96, 0x1, -R25.reuse ;  /* 0x000000016060e824 */ /* 0x100fe200078e0a19 */
[----:B------:R-:W-:Y:S01]  /*4ba0*/  ISETP.GT.U32.AND P6, PT, R25, R95, PT ;  /* 0x0000005f1900720c */ /* 0x000fe20003fc4070 */
[----:B------:R-:W-:Y:S02]  /*4bb0*/  @!P5 IMAD.IADD R97, R97, 0x1, -R25 ;  /* 0x000000016161d824 */ /* 0x000fe400078e0a19 */
[----:B------:R-:W-:-:S04]  /*4bc0*/  IMAD.HI.U32 R5, R20, R98, RZ ;  /* 0x0000006214057227 */ /* 0x000fc800078e00ff */
[----:B------:R-:W-:Y:S01]  /*4bd0*/  @!P3 IMAD.MOV R93, RZ, RZ, -R93 ;  /* 0x000000ffff5db224 */ /* 0x000fe200078e0a5d */
[----:B------:R-:W-:Y:S01]  /*4be0*/  ISETP.GT.U32.AND P3, PT, R25, R97, PT ;  /* 0x000000611900720c */ /* 0x000fe20003f64070 */
[----:B------:R-:W-:Y:S02]  /*4bf0*/  IMAD.MOV R6, RZ, RZ, -R5 ;  /* 0x000000ffff067224 */ /* 0x000fe400078e0a05 */
[----:B------:R-:W-:-:S04]  /*4c00*/  IMAD.HI.U32 R5, R20, R99, RZ ;  /* 0x0000006314057227 */ /* 0x000fc800078e00ff */
[C---:B------:R-:W-:Y:S02]  /*4c10*/  IMAD R98, R25.reuse, R6, R98 ;  /* 0x0000000619627224 */ /* 0x040fe400078e0262 */
[----:B------:R-:W-:Y:S01]  /*4c20*/  IMAD.MOV R6, RZ, RZ, -R5 ;  /* 0x000000ffff067224 */ /* 0x000fe200078e0a05 */
[----:B------:R-:W-:Y:S01]  /*4c30*/  ISETP.GT.U32.AND P5, PT, R25, R96, PT ;  /* 0x000000601900720c */ /* 0x000fe20003fa4070 */
[----:B------:R-:W-:Y:S01]  /*4c40*/  @!P6 IMAD.IADD R95, R95, 0x1, -R25 ;  /* 0x000000015f5fe824 */ /* 0x000fe200078e0a19 */
[C---:B------:R-:W-:Y:S01]  /*4c50*/  ISETP.GT.U32.AND P6, PT, R25.reuse, R98, PT ;  /* 0x000000621900720c */ /* 0x040fe20003fc4070 */
[----:B------:R-:W-:Y:S02]  /*4c60*/  IMAD R99, R25, R6, R99 ;  /* 0x0000000619637224 */ /* 0x000fe400078e0263 */
[----:B------:R-:W-:Y:S01]  /*4c70*/  @!P1 IMAD.MOV R91, RZ, RZ, -R91 ;  /* 0x000000ffff5b9224 */ /* 0x000fe200078e0a5b */
[----:B------:R-:W-:Y:S01]  /*4c80*/  ISETP.GE.AND P1, PT, R10, RZ, PT ;  /* 0x000000ff0a00720c */ /* 0x000fe20003f26270 */
[----:B------:R-:W-:Y:S01]  /*4c90*/  VIADD R10, R39, 0x5c ;  /* 0x0000005c270a7836 */ /* 0x000fe20000000000 */
[----:B------:R-:W-:Y:S01]  /*4ca0*/  ISETP.GE.AND P2, PT, R9, RZ, PT ;  /* 0x000000ff0900720c */ /* 0x000fe20003f46270 */
[--C-:B------:R-:W-:Y:S01]  /*4cb0*/  @!P3 IMAD.IADD R97, R97, 0x1, -R25.reuse ;  /* 0x000000016161b824 */ /* 0x100fe200078e0a19 */
[----:B------:R-:W-:Y:S01]  /*4cc0*/  ISETP.GT.U32.AND P3, PT, R25, R99, PT ;  /* 0x000000631900720c */ /* 0x000fe20003f64070 */
[----:B------:R-:W-:Y:S01]  /*4cd0*/  VIADD R9, R39, 0x5b ;  /* 0x0000005b27097836 */ /* 0x000fe20000000000 */
[----:B------:R-:W-:Y:S01]  /*4ce0*/  IABS R101, R10 ;  /* 0x0000000a00657213 */ /* 0x000fe20000000000 */
[----:B------:R-:W-:-:S03]  /*4cf0*/  @!P5 IMAD.IADD R96, R96, 0x1, -R25 ;  /* 0x000000016060d824 */ /* 0x000fc600078e0a19 */
[----:B------:R-:W-:Y:S01]  /*4d00*/  IABS R100, R9 ;  /* 0x0000000900647213 */ /* 0x000fe20000000000 */
[----:B------:R-:W-:Y:S01]  /*4d10*/  IMAD.HI.U32 R6, R20, R101, RZ ;  /* 0x0000006514067227 */ /* 0x000fe200078e00ff */
[----:B------:R-:W-:Y:S02]  /*4d20*/  ISETP.GE.AND P4, PT, R11, RZ, PT ;  /* 0x000000ff0b00720c */ /* 0x000fe40003f86270 */
[----:B------:R-:W-:Y:S01]  /*4d30*/  ISETP.GE.AND P5, PT, R7, RZ, PT ;  /* 0x000000ff0700720c */ /* 0x000fe20003fa6270 */
[----:B------:R-:W-:Y:S02]  /*4d40*/  VIADD R7, R39, 0x5d ;  /* 0x0000005d27077836 */ /* 0x000fe40000000000 */
[----:B------:R-:W-:Y:S02]  /*4d50*/  @!P6 IMAD.IADD R98, R98, 0x1, -R25 ;  /* 0x000000016262e824 */ /* 0x000fe400078e0a19 */
[----:B------:R-:W-:Y:S01]  /*4d60*/  IMAD.HI.U32 R5, R20, R100, RZ ;  /* 0x0000006414057227 */ /* 0x000fe200078e00ff */
[----:B------:R-:W-:-:S02]  /*4d70*/  ISETP.GE.AND P6, PT, R8, RZ, PT ;  /* 0x000000ff0800720c */ /* 0x000fc40003fc6270 */
[----:B------:R-:W-:Y:S01]  /*4d80*/  IABS R102, R7 ;  /* 0x0000000700667213 */ /* 0x000fe20000000000 */
[----:B------:R-:W-:Y:S02]  /*4d90*/  IMAD.MOV R6, RZ, RZ, -R6 ;  /* 0x000000ffff067224 */ /* 0x000fe400078e0a06 */
[----:B------:R-:W-:Y:S02]  /*4da0*/  VIADD R8, R39, 0x5e ;  /* 0x0000005e27087836 */ /* 0x000fe40000000000 */
[----:B------:R-:W-:Y:S02]  /*4db0*/  @!P3 IMAD.IADD R99, R99, 0x1, -R25 ;  /* 0x000000016363b824 */ /* 0x000fe400078e0a19 */
[----:B------:R-:W-:Y:S01]  /*4dc0*/  @!P2 IMAD.MOV R94, RZ, RZ, -R94 ;  /* 0x000000ffff5ea224 */ /* 0x000fe200078e0a5e */
[C---:B------:R-:W-:Y:S01]  /*4dd0*/  ISETP.GT.U32.AND P2, PT, R25.reuse, R98, PT ;  /* 0x000000621900720c */ /* 0x040fe20003f44070 */
[----:B------:R-:W-:Y:S01]  /*4de0*/  IMAD.MOV R5, RZ, RZ, -R5 ;  /* 0x000000ffff057224 */ /* 0x000fe200078e0a05 */
[----:B------:R-:W-:Y:S01]  /*4df0*/  IABS R103, R8 ;  /* 0x0000000800677213 */ /* 0x000fe20000000000 */
[C---:B------:R-:W-:Y:S01]  /*4e00*/  IMAD R101, R25.reuse, R6, R101 ;  /* 0x0000000619657224 */ /* 0x040fe200078e0265 */
[C---:B------:R-:W-:Y:S01]  /*4e10*/  ISETP.GT.U32.AND P3, PT, R25.reuse, R99, PT ;  /* 0x000000631900720c */ /* 0x040fe20003f64070 */
[----:B------:R-:W-:-:S02]  /*4e20*/  IMAD R100, R25, R5, R100 ;  /* 0x0000000519647224 */ /* 0x000fc400078e0264 */
[----:B------:R-:W-:Y:S01]  /*4e30*/  IMAD.HI.U32 R5, R20, R102, RZ ;  /* 0x0000006614057227 */ /* 0x000fe200078e00ff */
[----:B------:R-:W-:Y:S02]  /*4e40*/  @!P4 IADD3 R96, -R96, RZ, RZ ;  /* 0x000000ff6060c210 */ /* 0x000fe40007ffe1ff */
[----:B------:R-:W-:Y:S01]  /*4e50*/  ISETP.GT.U32.AND P4, PT, R25, R101, PT ;  /* 0x000000651900720c */ /* 0x000fe20003f84070 */
[----:B------:R-:W-:-:S04]  /*4e60*/  IMAD.HI.U32 R6, R20, R103, RZ ;  /* 0x0000006714067227 */ /* 0x000fc800078e00ff */
[----:B------:R-:W-:Y:S02]  /*4e70*/  IMAD.MOV R5, RZ, RZ, -R5 ;  /* 0x000000ffff057224 */ /* 0x000fe400078e0a05 */
[--C-:B------:R-:W-:Y:S02]  /*4e80*/  @!P2 IMAD.IADD R98, R98, 0x1, -R25.reuse ;  /* 0x000000016262a824 */ /* 0x100fe400078e0a19 */
[----:B------:R-:W-:Y:S02]  /*4e90*/  IMAD.MOV R6, RZ, RZ, -R6 ;  /* 0x000000ffff067224 */ /* 0x000fe400078e0a06 */
[----:B------:R-:W-:Y:S02]  /*4ea0*/  IMAD R102, R25, R5, R102 ;  /* 0x0000000519667224 */ /* 0x000fe400078e0266 */
[----:B------:R-:W-:Y:S02]  /*4eb0*/  @!P3 IMAD.IADD R99, R99, 0x1, -R25 ;  /* 0x000000016363b824 */ /* 0x000fe400078e0a19 */
[----:B------:R-:W-:-:S02]  /*4ec0*/  IMAD R103, R25, R6, R103 ;  /* 0x0000000619677224 */ /* 0x000fc400078e0267 */
[----:B------:R-:W-:Y:S01]  /*4ed0*/  @!P5 IMAD.MOV R98, RZ, RZ, -R98 ;  /* 0x000000ffff62d224 */ /* 0x000fe200078e0a62 */
[----:B------:R-:W-:Y:S01]  /*4ee0*/  ISETP.GT.U32.AND P5, PT, R25, R102, PT ;  /* 0x000000661900720c */ /* 0x000fe20003fa4070 */
[----:B------:R-:W-:Y:S02]  /*4ef0*/  @!P4 IMAD.IADD R101, R101, 0x1, -R25 ;  /* 0x000000016565c824 */ /* 0x000fe400078e0a19 */
[----:B------:R-:W-:Y:S01]  /*4f00*/  @!P6 IMAD.MOV R99, RZ, RZ, -R99 ;  /* 0x000000ffff63e224 */ /* 0x000fe200078e0a63 */
[C---:B------:R-:W-:Y:S01]  /*4f10*/  ISETP.GT.U32.AND P6, PT, R25.reuse, R103, PT ;  /* 0x000000671900720c */ /* 0x040fe20003fc4070 */
[----:B------:R-:W-:Y:S01]  /*4f20*/  @!P1 IMAD.MOV R95, RZ, RZ, -R95 ;  /* 0x000000ffff5f9224 */ /* 0x000fe200078e0a5f */
[----:B------:R-:W-:Y:S01]  /*4f30*/  ISETP.GT.U32.AND P1, PT, R25, R100, PT ;  /* 0x000000641900720c */ /* 0x000fe20003f24070 */
[----:B------:R-:W-:Y:S01]  /*4f40*/  VIADD R6, R39, 0x5f ;  /* 0x0000005f27067836 */ /* 0x000fe20000000000 */
[----:B------:R-:W-:Y:S02]  /*4f50*/  ISETP.GT.U32.AND P4, PT, R25, R101, PT ;  /* 0x000000651900720c */ /* 0x000fe40003f84070 */
[----:B------:R-:W-:Y:S01]  /*4f60*/  ISETP.GE.AND P3, PT, R7, RZ, PT ;  /* 0x000000ff0700720c */ /* 0x000fe20003f66270 */
[----:B------:R-:W-:Y:S01]  /*4f70*/  VIADD R7, R39, 0x60 ;  /* 0x0000006027077836 */ /* 0x000fe20000000000 */
[----:B------:R-:W-:Y:S01]  /*4f80*/  ISETP.GE.AND P0, PT, R12, RZ, PT ;  /* 0x000000ff0c00720c */ /* 0x000fe20003f06270 */
[----:B------:R-:W-:Y:S01]  /*4f90*/  @!P5 IMAD.IADD R102, R102, 0x1, -R25 ;  /* 0x000000016666d824 */ /* 0x000fe200078e0a19 */
[----:B------:R-:W-:-:S02]  /*4fa0*/  IABS R104, R6 ;  /* 0x0000000600687213 */ /* 0x000fc40000000000 */
[----:B------:R-:W-:Y:S01]  /*4fb0*/  IABS R105, R7 ;  /* 0x0000000700697213 */ /* 0x000fe20000000000 */
[--C-:B------:R-:W-:Y:S01]  /*4fc0*/  @!P6 IMAD.IADD R103, R103, 0x1, -R25.reuse ;  /* 0x000000016767e824 */ /* 0x100fe200078e0a19 */
[C---:B------:R-:W-:Y:S01]  /*4fd0*/  ISETP.GT.U32.AND P5, PT, R25.reuse, R102, PT ;  /* 0x000000661900720c */ /* 0x040fe20003fa4070 */
[----:B------:R-:W-:Y:S02]  /*4fe0*/  @!P1 IMAD.IADD R100, R100, 0x1, -R25 ;  /* 0x0000000164649824 */ /* 0x000fe400078e0a19 */
[----:B------:R-:W-:Y:S01]  /*4ff0*/  IMAD.HI.U32 R5, R20, R104, RZ ;  /* 0x0000006814057227 */ /* 0x000fe200078e00ff */
[----:B------:R-:W-:-:S03]  /*5000*/  ISETP.GT.U32.AND P6, PT, R25, R103, PT ;  /* 0x000000671900720c */ /* 0x000fc60003fc4070 */
[----:B------:R-:W-:Y:S01]  /*5010*/  @!P4 IMAD.IADD R101, R101, 0x1, -R25 ;  /* 0x000000016565c824 */ /* 0x000fe200078e0a19 */
[----:B------:R-:W-:Y:S01]  /*5020*/  ISETP.GE.AND P4, PT, R6, RZ, PT ;  /* 0x000000ff0600720c */ /* 0x000fe20003f86270 */
[----:B------:R-:W-:Y:S01]  /*5030*/  IMAD.HI.U32 R6, R20, R105, RZ ;  /* 0x0000006914067227 */ /* 0x000fe200078e00ff */
[----:B------:R-:W-:-:S03]  /*5040*/  ISETP.GT.U32.AND P1, PT, R25, R100, PT ;  /* 0x000000641900720c */ /* 0x000fc60003f24070 */
[----:B------:R-:W-:Y:S02]  /*5050*/  IMAD.MOV R5, RZ, RZ, -R5 ;  /* 0x000000ffff057224 */ /* 0x000fe400078e0a05 */
[----:B------:R-:W-:Y:S01]  /*5060*/  @!P0 IMAD.MOV R97, RZ, RZ, -R97 ;  /* 0x000000ffff618224 */ /* 0x000fe200078e0a61 */
[----:B------:R-:W-:Y:S01]  /*5070*/  ISETP.GE.AND P0, PT, R9, RZ, PT ;  /* 0x000000ff0900720c */ /* 0x000fe20003f06270 */
[----:B------:R-:W-:Y:S02]  /*5080*/  IMAD.MOV R6, RZ, RZ, -R6 ;  /* 0x000000ffff067224 */ /* 0x000fe400078e0a06 */
[C---:B------:R-:W-:Y:S02]  /*5090*/  IMAD R104, R25.reuse, R5, R104 ;  /* 0x0000000519687224 */ /* 0x040fe400078e0268 */
[C---:B------:R-:W-:Y:S02]  /*50a0*/  IMAD R105, R25.reuse, R6, R105 ;  /* 0x0000000619697224 */ /* 0x040fe400078e0269 */
[----:B------:R-:W-:Y:S01]  /*50b0*/  @!P5 IMAD.IADD R102, R102, 0x1, -R25 ;  /* 0x000000016666d824 */ /* 0x000fe200078e0a19 */
[----:B------:R-:W-:Y:S01]  /*50c0*/  ISETP.GT.U32.AND P5, PT, R25, R104, PT ;  /* 0x000000681900720c */ /* 0x000fe20003fa4070 */
[----:B------:R-:W-:-:S02]  /*50d0*/  VIADD R9, R39, 0x61 ;  /* 0x0000006127097836 */ /* 0x000fc40000000000 */
[--C-:B------:R-:W-:Y:S01]  /*50e0*/  @!P6 IMAD.IADD R103, R103, 0x1, -R25.reuse ;  /* 0x000000016767e824 */ /* 0x100fe200078e0a19 */
[----:B------:R-:W-:Y:S01]  /*50f0*/  ISETP.GT.U32.AND P6, PT, R25, R105, PT ;  /* 0x000000691900720c */ /* 0x000fe20003fc4070 */
[----:B------:R-:W-:Y:S01]  /*5100*/  @!P1 IMAD.IADD R100, R100, 0x1, -R25 ;  /* 0x0000000164649824 */ /* 0x000fe200078e0a19 */
[----:B------:R-:W-:-:S03]  /*5110*/  IABS R106, R9 ;  /* 0x00000009006a7213 */ /* 0x000fc60000000000 */
[----:B------:R-:W-:Y:S01]  /*5120*/  @!P0 IMAD.MOV R100, RZ, RZ, -R100 ;  /* 0x000000ffff648224 */ /* 0x000fe200078e0a64 */
[----:B------:R-:W-:Y:S01]  /*5130*/  ISETP.GE.AND P0, PT, R7, RZ, PT ;  /* 0x000000ff0700720c */ /* 0x000fe20003f06270 */
[----:B------:R-:W-:Y:S01]  /*5140*/  IMAD.HI.U32 R5, R20, R106, RZ ;  /* 0x0000006a14057227 */ /* 0x000fe200078e00ff */
[----:B------:R-:W-:-:S03]  /*5150*/  IADD3 R7, R39, 0x62, RZ ;  /* 0x0000006227077810 */ /* 0x000fc60007ffe0ff */
[----:B------:R-:W-:Y:S01]  /*5160*/  @!P5 IMAD.IADD R104, R104, 0x1, -R25 ;  /* 0x000000016868d824 */ /* 0x000fe200078e0a19 */
[----:B------:R-:W-:Y:S01]  /*5170*/  IABS R107, R7 ;  /* 0x00000007006b7213 */ /* 0x000fe20000000000 */
[----:B------:R-:W-:Y:S02]  /*5180*/  IMAD.MOV R5, RZ, RZ, -R5 ;  /* 0x000000ffff057224 */ /* 0x000fe400078e0a05 */
[----:B------:R-:W-:Y:S01]  /*5190*/  @!P6 IMAD.IADD R105, R105, 0x1, -R25 ;  /* 0x000000016969e824 */ /* 0x000fe200078e0a19 */
[C---:B------:R-:W-:Y:S01]  /*51a0*/  ISETP.GT.U32.AND P6, PT, R25.reuse, R104, PT ;  /* 0x000000681900720c */ /* 0x040fe20003fc4070 */
[----:B------:R-:W-:Y:S02]  /*51b0*/  IMAD R106, R25, R5, R106 ;  /* 0x00000005196a7224 */ /* 0x000fe400078e026a */
[----:B------:R-:W-:Y:S01]  /*51c0*/  IMAD.HI.U32 R5, R20, R107, RZ ;  /* 0x0000006b14057227 */ /* 0x000fe200078e00ff */
[----:B------:R-:W-:Y:S02]  /*51d0*/  ISETP.GE.AND P2, PT, R10, RZ, PT ;  /* 0x000000ff0a00720c */ /* 0x000fe40003f46270 */
[----:B------:R-:W-:Y:S01]  /*51e0*/  ISETP.GE.AND P1, PT, R8, RZ, PT ;  /* 0x000000ff0800720c */ /* 0x000fe20003f26270 */
[----:B------:R-:W-:-:S02]  /*51f0*/  VIADD R10, R39, 0x63 ;  /* 0x00000063270a7836 */ /* 0x000fc40000000000 */
[----:B------:R-:W-:Y:S02]  /*5200*/  VIADD R11, R39, 0x64 ;  /* 0x00000064270b7836 */ /* 0x000fe40000000000 */
[----:B------:R-:W-:Y:S01]  /*5210*/  IMAD.MOV R8, RZ, RZ, -R5 ;  /* 0x000000ffff087224 */ /* 0x000fe200078e0a05 */
[----:B------:R-:W-:Y:S02]  /*5220*/  IABS R108, R10 ;  /* 0x0000000a006c7213 */ /* 0x000fe40000000000 */
[----:B------:R-:W-:Y:S01]  /*5230*/  IABS R109, R11 ;  /* 0x0000000b006d7213 */ /* 0x000fe20000000000 */
[C---:B------:R-:W-:Y:S02]  /*5240*/  IMAD R107, R25.reuse, R8, R107 ;  /* 0x00000008196b7224 */ /* 0x040fe400078e026b */
[----:B------:R-:W-:Y:S02]  /*5250*/  @!P6 IMAD.IADD R104, R104, 0x1, -R25 ;  /* 0x000000016868e824 */ /* 0x000fe400078e0a19 */
[----:B------:R-:W-:Y:S01]  /*5260*/  IMAD.HI.U32 R6, R20, R108, RZ ;  /* 0x0000006c14067227 */ /* 0x000fe200078e00ff */
[----:B------:R-:W-:-:S03]  /*5270*/  ISETP.GT.U32.AND P6, PT, R25, R107, PT ;  /* 0x0000006b1900720c */ /* 0x000fc60003fc4070 */
[----:B------:R-:W-:-:S04]  /*5280*/  IMAD.HI.U32 R5, R20, R109, RZ ;  /* 0x0000006d14057227 */ /* 0x000fc800078e00ff */
[----:B------:R-:W-:Y:S02]  /*5290*/  IMAD.MOV R6, RZ, RZ, -R6 ;  /* 0x000000ffff067224 */ /* 0x000fe400078e0a06 */
[----:B------:R-:W-:Y:S02]  /*52a0*/  IMAD.MOV R8, RZ, RZ, -R5 ;  /* 0x000000ffff087224 */ /* 0x000fe400078e0a05 */
[C---:B------:R-:W-:Y:S02]  /*52b0*/  IMAD R108, R25.reuse, R6, R108 ;  /* 0x00000006196c7224 */ /* 0x040fe400078e026c */
[C---:B------:R-:W-:Y:S02]  /*52c0*/  IMAD R109, R25.reuse, R8, R109 ;  /* 0x00000008196d7224 */ /* 0x040fe400078e026d */
[----:B------:R-:W-:Y:S01]  /*52d0*/  @!P4 IMAD.MOV R104, RZ, RZ, -R104 ;  /* 0x000000ffff68c224 */ /* 0x000fe200078e0a68 */
[----:B------:R-:W-:Y:S01]  /*52e0*/  ISETP.GT.U32.AND P4, PT, R25, R108, PT ;  /* 0x0000006c1900720c */ /* 0x000fe20003f84070 */
[----:B------:R-:W-:Y:S01]  /*52f0*/  @!P6 IMAD.IADD R107, R107, 0x1, -R25 ;  /* 0x000000016b6be824 */ /* 0x000fe200078e0a19 */
[----:B------:R-:W-:Y:S01]  /*5300*/  ISETP.GT.U32.AND P6, PT, R25, R109, PT ;  /* 0x0000006d1900720c */ /* 0x000fe20003fc4070 */
[----:B------:R-:W-:Y:S01]  /*5310*/  VIADD R12, R39, 0x65 ;  /* 0x00000065270c7836 */ /* 0x000fe20000000000 */
[----:B------:R-:W-:Y:S01]  /*5320*/  ISETP.GT.U32.AND P5, PT, R25, R106, PT ;  /* 0x0000006a1900720c */ /* 0x000fe20003fa4070 */
[----:B------:R-:W-:-:S03]  /*5330*/  VIADD R8, R39, 0x66 ;  /* 0x0000006627087836 */ /* 0x000fc60000000000 */
[----:B------:R-:W-:Y:S02]  /*5340*/  IABS R110, R12 ;  /* 0x0000000c006e7213 */ /* 0x000fe40000000000 */
[----:B------:R-:W-:-:S03]  /*5350*/  IABS R111, R8 ;  /* 0x00000008006f7213 */ /* 0x000fc60000000000 */
[--C-:B------:R-:W-:Y:S01]  /*5360*/  @!P4 IMAD.IADD R108, R108, 0x1, -R25.reuse ;  /* 0x000000016c6cc824 */ /* 0x100fe200078e0a19 */
[----:B------:R-:W-:Y:S01]  /*5370*/  ISETP.GT.U32.AND P4, PT, R25, R107, PT ;  /* 0x0000006b1900720c */ /* 0x000fe20003f84070 */
[----:B------:R-:W-:Y:S02]  /*5380*/  @!P6 IMAD.IADD R109, R109, 0x1, -R25 ;  /* 0x000000016d6de824 */ /* 0x000fe400078e0a19 */
[----:B------:R-:W-:-:S03]  /*5390*/  IMAD.HI.U32 R6, R20, R110, RZ ;  /* 0x0000006e14067227 */ /* 0x000fc600078e00ff */
[----:B------:R-:W-:Y:S01]  /*53a0*/  ISETP.GT.U32.AND P6, PT, R25, R109, PT ;  /* 0x0000006d1900720c */ /* 0x000fe20003fc4070 */
[----:B------:R-:W-:Y:S02]  /*53b0*/  @!P5 IMAD.IADD R106, R106, 0x1, -R25 ;  /* 0x000000016a6ad824 */ /* 0x000fe400078e0a19 */
[----:B------:R-:W-:Y:S02]  /*53c0*/  IMAD.MOV R6, RZ, RZ, -R6 ;  /* 0x000000ffff067224 */ /* 0x000fe400078e0a06 */
[----:B------:R-:W-:-:S04]  /*53d0*/  IMAD.HI.U32 R5, R20, R111, RZ ;  /* 0x0000006f14057227 */ /* 0x000fc800078e00ff */
[----:B------:R-:W-:Y:S01]  /*53e0*/  @!P3 IMAD.MOV R102, RZ, RZ, -R102 ;  /* 0x000000ffff66b224 */ /* 0x000fe200078e0a66 */
[C---:B------:R-:W-:Y:S01]  /*53f0*/  ISETP.GT.U32.AND P3, PT, R25.reuse, R106, PT ;  /* 0x0000006a1900720c */ /* 0x040fe20003f64070 */
[C---:B------:R-:W-:Y:S02]  /*5400*/  IMAD R110, R25.reuse, R6, R110 ;  /* 0x00000006196e7224 */ /* 0x040fe400078e026e */
[----:B------:R-:W-:Y:S01]  /*5410*/  IMAD.MOV R6, RZ, RZ, -R5 ;  /* 0x000000ffff067224 */ /* 0x000fe200078e0a05 */
[----:B------:R-:W-:Y:S01]  /*5420*/  ISETP.GT.U32.AND P5, PT, R25, R105, PT ;  /* 0x000000691900720c */ /* 0x000fe20003fa4070 */
[----:B------:R-:W-:Y:S01]  /*5430*/  @!P4 IMAD.IADD R107, R107, 0x1, -R25 ;  /* 0x000000016b6bc824 */ /* 0x000fe200078e0a19 */
[C---:B------:R-:W-:Y:S01]  /*5440*/  ISETP.GT.U32.AND P4, PT, R25.reuse, R110, PT ;  /* 0x0000006e1900720c */ /* 0x040fe20003f84070 */
[----:B------:R-:W-:Y:S02]  /*5450*/  IMAD R111, R25, R6, R111 ;  /* 0x00000006196f7224 */ /* 0x000fe400078e026f */
[----:B------:R-:W-:-:S03]  /*5460*/  @!P6 IMAD.IADD R109, R109, 0x1, -R25 ;  /* 0x000000016d6de824 */ /* 0x000fc600078e0a19 */
[----:B------:R-:W-:Y:S02]  /*5470*/  ISETP.GT.U32.AND P6, PT, R25, R111, PT ;  /* 0x0000006f1900720c */ /* 0x000fe40003fc4070 */
[----:B------:R-:W-:Y:S01]  /*5480*/  @!P3 IADD3 R106, R106, -R25, RZ ;  /* 0x800000196a6ab210 */ /* 0x000fe20007ffe0ff */
[----:B------:R-:W-:Y:S01]  /*5490*/  @!P2 IMAD.MOV R101, RZ, RZ, -R101 ;  /* 0x000000ffff65a224 */ /* 0x000fe200078e0a65 */
[----:B------:R-:W-:Y:S01]  /*54a0*/  ISETP.GE.AND P3, PT, R11, RZ, PT ;  /* 0x000000ff0b00720c */ /* 0x000fe20003f66270 */
[----:B------:R-:W-:Y:S01]  /*54b0*/  VIADD R11, R39, 0x69 ;  /* 0x00000069270b7836 */ /* 0x000fe20000000000 */
[----:B------:R-:W-:Y:S01]  /*54c0*/  ISETP.GE.AND P2, PT, R9, RZ, PT ;  /* 0x000000ff0900720c */ /* 0x000fe20003f46270 */
[----:B------:R-:W-:Y:S02]  /*54d0*/  VIADD R9, R39, 0x67 ;  /* 0x0000006727097836 */ /* 0x000fe40000000000 */
[--C-:B------:R-:W-:Y:S01]  /*54e0*/  @!P5 IMAD.IADD R105, R105, 0x1, -R25.reuse ;  /* 0x000000016969d824 */ /* 0x100fe200078e0a19 */
[----:B------:R-:W-:Y:S01]  /*54f0*/  ISETP.GE.AND P5, PT, R10, RZ, PT ;  /* 0x000000ff0a00720c */ /* 0x000fe20003fa6270 */
[----:B------:R-:W-:Y:S01]  /*5500*/  @!P4 IMAD.IADD R110, R110, 0x1, -R25 ;  /* 0x000000016e6ec824 */ /* 0x000fe200078e0a19 */
[----:B------:R-:W-:Y:S01]  /*5510*/  IABS R114, R11 ;  /* 0x0000000b00727213 */ /* 0x000fe20000000000 */
[----:B------:R-:W-:Y:S01]  /*5520*/  VIADD R10, R39, 0x68 ;  /* 0x00000068270a7836 */ /* 0x000fe20000000000 */
[----:B------:R-:W-:Y:S01]  /*5530*/  IABS R112, R9 ;  /* 0x0000000900707213 */ /* 0x000fe20000000000 */
[----:B------:R-:W-:Y:S01]  /*5540*/  @!P1 IMAD.MOV R103, RZ, RZ, -R103 ;  /* 0x000000ffff679224 */ /* 0x000fe200078e0a67 */
[----:B------:R-:W-:Y:S01]  /*5550*/  ISETP.GE.AND P1, PT, R7, RZ, PT ;  /* 0x000000ff0700720c */ /* 0x000fe20003f26270 */
[----:B------:R-:W-:Y:S01]  /*5560*/  @!P6 IMAD.IADD R111, R111, 0x1, -R25 ;  /* 0x000000016f6fe824 */ /* 0x000fe200078e0a19 */
[C---:B------:R-:W-:Y:S01]  /*5570*/  ISETP.GT.U32.AND P6, PT, R25.reuse, R110, PT ;  /* 0x0000006e1900720c */ /* 0x040fe20003fc4070 */
[----:B------:R-:W-:Y:S01]  /*5580*/  @!P0 IMAD.MOV R105, RZ, RZ, -R105 ;  /* 0x000000ffff698224 */ /* 0x000fe200078e0a69 */
[----:B------:R-:W-:Y:S01]  /*5590*/  ISETP.GT.U32.AND P0, PT, R25, R108, PT ;  /* 0x0000006c1900720c */ /* 0x000fe20003f04070 */
[----:B------:R-:W-:Y:S01]  /*55a0*/  IMAD.HI.U32 R7, R20, R114, RZ ;  /* 0x0000007214077227 */ /* 0x000fe200078e00ff */
[----:B------:R-:W-:-:S03]  /*55b0*/  IABS R113, R10 ;  /* 0x0000000a00717213 */ /* 0x000fc60000000000 */
[----:B------:R-:W-:-:S04]  /*55c0*/  IMAD.HI.U32 R5, R20, R112, RZ ;  /* 0x0000007014057227 */ /* 0x000fc800078e00ff */
[----:B------:R-:W-:Y:S02]  /*55d0*/  IMAD.MOV R7, RZ, RZ, -R7 ;  /* 0x000000ffff077224 */ /* 0x000fe400078e0a07 */
[----:B------:R-:W-:Y:S01]  /*55e0*/  IMAD.HI.U32 R6, R20, R113, RZ ;  /* 0x0000007114067227 */ /* 0x000fe200078e00ff */
[----:B------:R-:W-:-:S03]  /*55f0*/  ISETP.GE.AND P4, PT, R8, RZ, PT ;  /* 0x000000ff0800720c */ /* 0x000fc60003f86270 */
[----:B------:R-:W-:Y:S02]  /*5600*/  IMAD.MOV R5, RZ, RZ, -R5 ;  /* 0x000000ffff057224 */ /* 0x000fe400078e0a05 */
[C---:B------:R-:W-:Y:S02]  /*5610*/  IMAD R114, R25.reuse, R7, R114 ;  /* 0x0000000719727224 */ /* 0x040fe400078e0272 */
[----:B------:R-:W-:Y:S02]  /*5620*/  IMAD.MOV R6, RZ, RZ, -R6 ;  /* 0x000000ffff067224 */ /* 0x000fe400078e0a06 */
[----:B------:R-:W-:Y:S02]  /*5630*/  IMAD R112, R25, R5, R112 ;  /* 0x0000000519707224 */ /* 0x000fe400078e0270 */
[----:B------:R-:W-:Y:S02]  /*5640*/  VIADD R8, R39, 0x6a ;  /* 0x0000006a27087836 */ /* 0x000fe40000000000 */
[--C-:B------:R-:W-:Y:S01]  /*5650*/  @!P6 IMAD.IADD R110, R110, 0x1, -R25.reuse ;  /* 0x000000016e6ee824 */ /* 0x100fe200078e0a19 */
[C---:B------:R-:W-:Y:S01]  /*5660*/  ISETP.GT.U32.AND P6, PT, R25.reuse, R114, PT ;  /* 0x000000721900720c */ /* 0x040fe20003fc4070 */
[----:B------:R-:W-:Y:S01]  /*5670*/  @!P0 IMAD.IADD R108, R108, 0x1, -R25 ;  /* 0x000000016c6c8824 */ /* 0x000fe200078e0a19 */
[----:B------:R-:W-:Y:S01]  /*5680*/  @!P2 IADD3 R106, -R106, RZ, RZ ;  /* 0x000000ff6a6aa210 */ /* 0x000fe20007ffe1ff */
[C---:B------:R-:W-:Y:S01]  /*5690*/  IMAD R113, R25.reuse, R6, R113 ;  /* 0x0000000619717224 */ /* 0x040fe200078e0271 */
[----:B------:R-:W-:Y:S01]  /*56a0*/  IABS R115, R8 ;  /* 0x0000000800737213 */ /* 0x000fe20000000000 */
[----:B------:R-:W-:Y:S01]  /*56b0*/  @!P1 IMAD.MOV R107, RZ, RZ, -R107 ;  /* 0x000000ffff6b9224 */ /* 0x000fe200078e0a6b */
[----:B------:R-:W-:-:S02]  /*56c0*/  ISETP.GT.U32.AND P1, PT, R25, R111, PT ;  /* 0x0000006f1900720c */ /* 0x000fc40003f24070 */
[C---:B------:R-:W-:Y:S01]  /*56d0*/  ISETP.GT.U32.AND P2, PT, R25.reuse, R112, PT ;  /* 0x000000701900720c */ /* 0x040fe20003f44070 */
[----:B------:R-:W-:Y:S01]  /*56e0*/  @!P5 IMAD.MOV R108, RZ, RZ, -R108 ;  /* 0x000000ffff6cd224 */ /* 0x000fe200078e0a6c */
[----:B------:R-:W-:Y:S01]  /*56f0*/  ISETP.GE.AND P0, PT, R12, RZ, PT ;  /* 0x000000ff0c00720c */ /* 0x000fe20003f06270 */
[----:B------:R-:W-:Y:S01]  /*5700*/  IMAD.HI.U32 R5, R20, R115, RZ ;  /* 0x0000007314057227 */ /* 0x000fe200078e00ff */
[----:B------:R-:W-:-:S03]  /*5710*/  ISETP.GT.U32.AND P5, PT, R25, R113, PT ;  /* 0x000000711900720c */ /* 0x000fc60003fa4070 */
[----:B------:R-:W-:Y:S02]  /*5720*/  IMAD.MOV R6, RZ, RZ, -R5 ;  /* 0x000000ffff067224 */ /* 0x000fe400078e0a05 */
[--C-:B------:R-:W-:Y:S02]  /*5730*/  @!P6 IMAD.IADD R114, R114, 0x1, -R25.reuse ;  /* 0x000000017272e824 */ /* 0x100fe400078e0a19 */
[--C-:B------:R-:W-:Y:S02]  /*5740*/  @!P1 IMAD.IADD R111, R111, 0x1, -R25.reuse ;  /* 0x000000016f6f9824 */ /* 0x100fe400078e0a19 */
[----:B------:R-:W-:Y:S02]  /*5750*/  @!P2 IMAD.IADD R112, R112, 0x1, -R25 ;  /* 0x000000017070a824 */ /* 0x000fe400078e0a19 */
[C---:B------:R-:W-:Y:S02]  /*5760*/  IMAD R115, R25.reuse, R6, R115 ;  /* 0x0000000619737224 */ /* 0x040fe400078e0273 */
[----:B------:R-:W-:Y:S01]  /*5770*/  @!P0 IMAD.MOV R110, RZ, RZ, -R110 ;  /* 0x000000ffff6e8224 */ /* 0x000fe200078e0a6e */
[----:B------:R-:W-:Y:S01]  /*5780*/  ISETP.GT.U32.AND P0, PT, R25, R114, PT ;  /* 0x000000721900720c */ /* 0x000fe20003f04070 */
[----:B------:R-:W-:-:S02]  /*5790*/  VIADD R7, R39, 0x6b ;  /* 0x0000006b27077836 */ /* 0x000fc40000000000 */
[----:B------:R-:W-:Y:S01]  /*57a0*/  @!P5 IMAD.IADD R113, R113, 0x1, -R25 ;  /* 0x000000017171d824 */ /* 0x000fe200078e0a19 */
[C---:B------:R-:W-:Y:S01]  /*57b0*/  ISETP.GT.U32.AND P5, PT, R25.reuse, R112, PT ;  /* 0x000000701900720c */ /* 0x040fe20003fa4070 */
[----:B------:R-:W-:Y:S01]  /*57c0*/  @!P4 IMAD.MOV R111, RZ, RZ, -R111 ;  /* 0x000000ffff6fc224 */ /* 0x000fe200078e0a6f */
[----:B------:R-:W-:Y:S01]  /*57d0*/  ISETP.GT.U32.AND P4, PT, R25, R115, PT ;  /* 0x000000731900720c */ /* 0x000fe20003f84070 */
[----:B------:R-:W-:Y:S01]  /*57e0*/  @!P3 IMAD.MOV R109, RZ, RZ, -R109 ;  /* 0x000000ffff6db224 */ /* 0x000fe200078e0a6d */
[----:B------:R-:W-:Y:S02]  /*57f0*/  IABS R116, R7 ;  /* 0x0000000700747213 */ /* 0x000fe40000000000 */
[----:B------:R-:W-:Y:S01]  /*5800*/  ISETP.GE.AND P3, PT, R9, RZ, PT ;  /* 0x000000ff0900720c */ /* 0x000fe20003f66270 */
[----:B------:R-:W-:Y:S01]  /*5810*/  VIADD R9, R39, 0x6c ;  /* 0x0000006c27097836 */ /* 0x000fe20000000000 */
[----:B------:R-:W-:Y:S01]  /*5820*/  ISETP.GE.AND P1, PT, R10, RZ, PT ;  /* 0x000000ff0a00720c */ /* 0x000fe20003f26270 */
[----:B------:R-:W-:-:S04]  /*5830*/  IMAD.HI.U32 R5, R20, R116, RZ ;  /* 0x0000007414057227 */ /* 0x000fc800078e00ff */
[----:B------:R-:W-:Y:S01]  /*5840*/  VIADD R10, R39, 0x6d ;  /* 0x0000006d270a7836 */ /* 0x000fe20000000000 */
[----:B------:R-:W-:Y:S01]  /*5850*/  ISETP.GT.U32.AND P6, PT, R25, R113, PT ;  /* 0x000000711900720c */ /* 0x000fe20003fc4070 */
[----:B------:R-:W-:Y:S01]  /*5860*/  @!P0 IMAD.IADD R114, R114, 0x1, -R25 ;  /* 0x0000000172728824 */ /* 0x000fe200078e0a19 */
[----:B------:R-:W-:Y:S01]  /*5870*/  IABS R117, R9 ;  /* 0x0000000900757213 */ /* 0x000fe20000000000 */
[----:B------:R-:W-:Y:S01]  /*5880*/  IMAD.MOV R5, RZ, RZ, -R5 ;  /* 0x000000ffff057224 */ /* 0x000fe200078e0a05 */
[----:B------:R-:W-:Y:S01]  /*5890*/  ISETP.GE.AND P0, PT, R7, RZ, PT ;  /* 0x000000ff0700720c */ /* 0x000fe20003f06270 */
[--C-:B------:R-:W-:Y:S01]  /*58a0*/  @!P5 IMAD.IADD R112, R112, 0x1, -R25.reuse ;  /* 0x000000017070d824 */ /* 0x100fe200078e0a19 */
[----:B------:R-:W-:Y:S01]  /*58b0*/  IABS R118, R10 ;  /* 0x0000000a00767213 */ /* 0x000fe20000000000 */
[----:B------:R-:W-:Y:S02]  /*58c0*/  VIADD R7, R39, 0x6e ;  /* 0x0000006e27077836 */ /* 0x000fe40000000000 */
[----:B------:R-:W-:-:S02]  /*58d0*/  @!P4 IMAD.IADD R115, R115, 0x1, -R25 ;  /* 0x000000017373c824 */ /* 0x000fc400078e0a19 */
[----:B------:R-:W-:Y:S01]  /*58e0*/  IMAD R116, R25, R5, R116 ;  /* 0x0000000519747224 */ /* 0x000fe200078e0274 */
[----:B------:R-:W-:Y:S01]  /*58f0*/  IABS R119, R7 ;  /* 0x0000000700777213 */ /* 0x000fe20000000000 */
[----:B------:R-:W-:-:S04]  /*5900*/  IMAD.HI.U32 R5, R20, R117, RZ ;  /* 0x0000007514057227 */ /* 0x000fc800078e00ff */
[----:B------:R-:W-:Y:S01]  /*5910*/  @!P3 IMAD.MOV R112, RZ, RZ, -R112 ;  /* 0x000000ffff70b224 */ /* 0x000fe200078e0a70 */
[----:B------:R-:W-:Y:S01]  /*5920*/  ISETP.GT.U32.AND P3, PT, R25, R115, PT ;  /* 0x000000731900720c */ /* 0x000fe20003f64070 */
[----:B------:R-:W-:Y:S01]  /*5930*/  IMAD.HI.U32 R6, R20, R118, RZ ;  /* 0x0000007614067227 */ /* 0x000fe200078e00ff */
[----:B------:R-:W-:Y:S02]  /*5940*/  ISETP.GE.AND P5, PT, R8, RZ, PT ;  /* 0x000000ff0800720c */ /* 0x000fe40003fa6270 */
[----:B------:R-:W-:Y:S01]  /*5950*/  IADD3 R8, -R5, RZ, RZ ;  /* 0x000000ff05087210 */ /* 0x000fe20007ffe1ff */
[----:B------:R-:W-:Y:S02]  /*5960*/  IMAD.MOV R6, RZ, RZ, -R6 ;  /* 0x000000ffff067224 */ /* 0x000fe400078e0a06 */
[----:B------:R-:W-:-:S04]  /*5970*/  IMAD.HI.U32 R5, R20, R119, RZ ;  /* 0x0000007714057227 */ /* 0x000fc800078e00ff */
[----:B------:R-:W-:Y:S01]  /*5980*/  @!P6 IMAD.IADD R113, R113, 0x1, -R25 ;  /* 0x000000017171e824 */ /* 0x000fe200078e0a19 */
[C---:B------:R-:W-:Y:S01]  /*5990*/  ISETP.GT.U32.AND P6, PT, R25.reuse, R116, PT ;  /* 0x000000741900720c */ /* 0x040fe20003fc4070 */
[----:B------:R-:W-:Y:S02]  /*59a0*/  IMAD R118, R25, R6, R118 ;  /* 0x0000000619767224 */ /* 0x000fe400078e0276 */
[----:B------:R-:W-:Y:S02]  /*59b0*/  IMAD.MOV R6, RZ, RZ, -R5 ;  /* 0x000000ffff067224 */ /* 0x000fe400078e0a05 */
[----:B------:R-:W-:Y:S02]  /*59c0*/  @!P3 IMAD.IADD R115, R115, 0x1, -R25 ;  /* 0x000000017373b824 */ /* 0x000fe400078e0a19 */
[C---:B------:R-:W-:Y:S02]  /*59d0*/  IMAD R119, R25.reuse, R6, R119 ;  /* 0x0000000619777224 */ /* 0x040fe400078e0277 */
[----:B------:R-:W-:-:S02]  /*59e0*/  IMAD R117, R25, R8, R117 ;  /* 0x0000000819757224 */ /* 0x000fc400078e0275 */
[----:B------:R-:W-:Y:S01]  /*59f0*/  @!P5 IMAD.MOV R115, RZ, RZ, -R115 ;  /* 0x000000ffff73d224 */ /* 0x000fe200078e0a73 */
[C---:B------:R-:W-:Y:S01]  /*5a00*/  ISETP.GT.U32.AND P5, PT, R25.reuse, R119, PT ;  /* 0x000000771900720c */ /* 0x040fe20003fa4070 */
[----:B------:R-:W-:Y:S02]  /*5a10*/  @!P6 IMAD.IADD R116, R116, 0x1, -R25 ;  /* 0x000000017474e824 */ /* 0x000fe400078e0a19 */
[----:B------:R-:W-:Y:S01]  /*5a20*/  @!P1 IMAD.MOV R113, RZ, RZ, -R113 ;  /* 0x000000ffff719224 */ /* 0x000fe200078e0a71 */
[----:B------:R-:W-:Y:S01]  /*5a30*/  ISETP.GT.U32.AND P1, PT, R25, R117, PT ;  /* 0x000000751900720c */ /* 0x000fe20003f24070 */
[----:B------:R-:W-:Y:S01]  /*5a40*/  VIADD R8, R39, 0x70 ;  /* 0x0000007027087836 */ /* 0x000fe20000000000 */
[C---:B------:R-:W-:Y:S02]  /*5a50*/  ISETP.GT.U32.AND P6, PT, R25.reuse, R116, PT ;  /* 0x000000741900720c */ /* 0x040fe40003fc4070 */
[----:B------:R-:W-:Y:S02]  /*5a60*/  ISETP.GT.U32.AND P3, PT, R25, R118, PT ;  /* 0x000000761900720c */ /* 0x000fe40003f64070 */
[----:B------:R-:W-:-:S03]  /*5a70*/  IABS R123, R8 ;  /* 0x00000008007b7213 */ /* 0x000fc60000000000 */
[--C-:B------:R-:W-:Y:S02]  /*5a80*/  @!P5 IMAD.IADD R119, R119, 0x1, -R25.reuse ;  /* 0x000000017777d824 */ /* 0x100fe400078e0a19 */
[----:B------:R-:W-:Y:S02]  /*5a90*/  VIADD R5, R39, 0x6f ;  /* 0x0000006f27057836 */ /* 0x000fe40000000000 */
[--C-:B------:R-:W-:Y:S01]  /*5aa0*/  @!P1 IMAD.IADD R117, R117, 0x1, -R25.reuse ;  /* 0x0000000175759824 */ /* 0x100fe200078e0a19 */
[----:B------:R-:W-:Y:S01]  /*5ab0*/  ISETP.GT.U32.AND P5, PT, R25, R119, PT ;  /* 0x000000771900720c */ /* 0x000fe20003fa4070 */
[----:B------:R-:W-:Y:S01]  /*5ac0*/  IMAD.HI.U32 R6, R20, R123, RZ ;  /* 0x0000007b14067227 */ /* 0x000fe200078e00ff */
[----:B------:R-:W-:Y:S02]  /*5ad0*/  ISETP.GE.AND P2, PT, R11, RZ, PT ;  /* 0x000000ff0b00720c */ /* 0x000fe40003f46270 */
[----:B------:R-:W-:Y:S01]  /*5ae0*/  IABS R122, R5 ;  /* 0x00000005007a7213 */ /* 0x000fe20000000000 */
[--C-:B------:R-:W-:Y:S01]  /*5af0*/  @!P6 IMAD.IADD R116, R116, 0x1, -R25.reuse ;  /* 0x000000017474e824 */ /* 0x100fe200078e0a19 */
[----:B------:R-:W-:Y:S01]  /*5b00*/  ISETP.GT.U32.AND P1, PT, R25, R117, PT ;  /* 0x000000751900720c */ /* 0x000fe20003f24070 */
[----:B------:R-:W-:Y:S01]  /*5b10*/  IMAD.MOV R6, RZ, RZ, -R6 ;  /* 0x000000ffff067224 */ /* 0x000fe200078e0a06 */
[----:B------:R-:W-:Y:S01]  /*5b20*/  ISETP.GE.AND P4, PT, R9, RZ, PT ;  /* 0x000000ff0900720c */ /* 0x000fe20003f86270 */
[----:B------:R-:W-:Y:S01]  /*5b30*/  @!P0 IMAD.MOV R116, RZ, RZ, -R116 ;  /* 0x000000ffff748224 */ /* 0x000fe200078e0a74 */
[----:B------:R-:W-:Y:S01]  /*5b40*/  ISETP.GE.AND P0, PT, R5, RZ, PT ;  /* 0x000000ff0500720c */ /* 0x000fe20003f06270 */
[----:B------:R-:W-:-:S02]  /*5b50*/  @!P3 IMAD.IADD R118, R118, 0x1, -R25 ;  /* 0x000000017676b824 */ /* 0x000fc400078e0a19 */
[----:B------:R-:W-:-:S04]  /*5b60*/  IMAD.HI.U32 R5, R20, R122, RZ ;  /* 0x0000007a14057227 */ /* 0x000fc800078e00ff */
[C---:B------:R-:W-:Y:S01]  /*5b70*/  IMAD R123, R25.reuse, R6, R123 ;  /* 0x00000006197b7224 */ /* 0x040fe200078e027b */
[----:B------:R-:W-:Y:S01]  /*5b80*/  ISETP.GT.U32.AND P3, PT, R25, R118, PT ;  /* 0x000000761900720c */ /* 0x000fe20003f64070 */
[----:B------:R-:W-:Y:S02]  /*5b90*/  IMAD.MOV R5, RZ, RZ, -R5 ;  /* 0x000000ffff057224 */ /* 0x000fe400078e0a05 */
[--C-:B------:R-:W-:Y:S01]  /*5ba0*/  @!P5 IMAD.IADD R119, R119, 0x1, -R25.reuse ;  /* 0x000000017777d824 */ /* 0x100fe200078e0a19 */
[----:B------:R-:W-:Y:S01]  /*5bb0*/  ISETP.GT.U32.AND P5, PT, R25, R123, PT ;  /* 0x0000007b1900720c */ /* 0x000fe20003fa4070 */
[----:B------:R-:W-:Y:S01]  /*5bc0*/  @!P2 IMAD.MOV R114, RZ, RZ, -R114 ;  /* 0x000000ffff72a224 */ /* 0x000fe200078e0a72 */
[----:B------:R-:W-:Y:S01]  /*5bd0*/  ISETP.GE.AND P2, PT, R10, RZ, PT ;  /* 0x000000ff0a00720c */ /* 0x000fe20003f46270 */
[----:B------:R-:W-:Y:S02]  /*5be0*/  VIADD R9, R39, 0x71 ;  /* 0x0000007127097836 */ /* 0x000fe40000000000 */
[----:B------:R-:W-:-:S02]  /*5bf0*/  @!P1 IMAD.IADD R117, R117, 0x1, -R25 ;  /* 0x0000000175759824 */ /* 0x000fc400078e0a19 */
[----:B------:R-:W-:Y:S01]  /*5c00*/  IMAD R122, R25, R5, R122 ;  /* 0x00000005197a7224 */ /* 0x000fe200078e027a */
[----:B------:R-:W-:Y:S01]  /*5c10*/  IABS R124, R9 ;  /* 0x00000009007c7213 */ /* 0x000fe20000000000 */
[----:B------:R-:W-:Y:S02]  /*5c20*/  @!P4 IMAD.MOV R117, RZ, RZ, -R117 ;  /* 0x000000ffff75c224 */ /* 0x000fe400078e0a75 */
[----:B------:R-:W-:Y:S01]  /*5c30*/  VIADD R5, R39, 0x72 ;  /* 0x0000007227057836 */ /* 0x000fe20000000000 */
[----:B------:R-:W-:Y:S01]  /*5c40*/  ISETP.GT.U32.AND P4, PT, R25, R122, PT ;  /* 0x0000007a1900720c */ /* 0x000fe20003f84070 */
[----:B------:R-:W-:Y:S01]  /*5c50*/  @!P5 IMAD.IADD R123, R123, 0x1, -R25 ;  /* 0x000000017b7bd824 */ /* 0x000fe200078e0a19 */
[----:B------:R-:W-:Y:S01]  /*5c60*/  ISETP.GE.AND P6, PT, R7, RZ, PT ;  /* 0x000000ff0700720c */ /* 0x000fe20003fc6270 */
[----:B------:R-:W-:Y:S01]  /*5c70*/  IMAD.HI.U32 R7, R20, R124, RZ ;  /* 0x0000007c14077227 */ /* 0x000fe200078e00ff */
[----:B------:R-:W-:Y:S02]  /*5c80*/  @!P3 IADD3 R118, R118, -R25, RZ ;  /* 0x800000197676b210 */ /* 0x000fe40007ffe0ff */
[----:B------:R-:W-:Y:S01]  /*5c90*/  IABS R125, R5 ;  /* 0x00000005007d7213 */ /* 0x000fe20000000000 */
[----:B------:R-:W-:Y:S01]  /*5ca0*/  IMAD.MOV R7, RZ, RZ, -R7 ;  /* 0x000000ffff077224 */ /* 0x000fe200078e0a07 */
[----:B------:R-:W-:Y:S01]  /*5cb0*/  ISETP.GE.AND P3, PT, R9, RZ, PT ;  /* 0x000000ff0900720c */ /* 0x000fe20003f66270 */
[----:B------:R-:W-:Y:S01]  /*5cc0*/  VIADD R9, R39, 0x73 ;  /* 0x0000007327097836 */ /* 0x000fe20000000000 */
[----:B------:R-:W-:Y:S01]  /*5cd0*/  ISETP.GT.U32.AND P5, PT, R25, R123, PT ;  /* 0x0000007b1900720c */ /* 0x000fe20003fa4070 */
[----:B------:R-:W-:Y:S01]  /*5ce0*/  @!P2 IMAD.MOV R118, RZ, RZ, -R118 ;  /* 0x000000ffff76a224 */ /* 0x000fe200078e0a76 */
[----:B------:R-:W-:Y:S01]  /*5cf0*/  ISETP.GE.AND P2, PT, R5, RZ, PT ;  /* 0x000000ff0500720c */ /* 0x000fe20003f46270 */
[----:B------:R-:W-:Y:S01]  /*5d00*/  IMAD.HI.U32 R5, R20, R125, RZ ;  /* 0x0000007d14057227 */ /* 0x000fe200078e00ff */
[----:B------:R-:W-:-:S03]  /*5d10*/  IABS R126, R9 ;  /* 0x00000009007e7213 */ /* 0x000fc60000000000 */
[C---:B------:R-:W-:Y:S02]  /*5d20*/  IMAD R124, R25.reuse, R7, R124 ;  /* 0x00000007197c7224 */ /* 0x040fe400078e027c */
[----:B------:R-:W-:Y:S02]  /*5d30*/  @!P4 IMAD.IADD R122, R122, 0x1, -R25 ;  /* 0x000000017a7ac824 */ /* 0x000fe400078e0a19 */
[----:B------:R-:W-:Y:S02]  /*5d40*/  IMAD.MOV R10, RZ, RZ, -R5 ;  /* 0x000000ffff0a7224 */ /* 0x000fe400078e0a05 */
[----:B------:R-:W-:Y:S01]  /*5d50*/  @!P6 IMAD.MOV R119, RZ, RZ, -R119 ;  /* 0x000000ffff77e224 */ /* 0x000fe200078e0a77 */
[C---:B------:R-:W-:Y:S01]  /*5d60*/  ISETP.GT.U32.AND P4, PT, R25.reuse, R122, PT ;  /* 0x0000007a1900720c */ /* 0x040fe20003f84070 */
[----:B------:R-:W-:Y:S01]  /*5d70*/  IMAD.HI.U32 R6, R20, R126, RZ ;  /* 0x0000007e14067227 */ /* 0x000fe200078e00ff */
[----:B------:R-:W-:-:S03]  /*5d80*/  ISETP.GT.U32.AND P6, PT, R25, R124, PT ;  /* 0x0000007c1900720c */ /* 0x000fc60003fc4070 */
[----:B------:R-:W-:Y:S02]  /*5d90*/  IMAD R125, R25, R10, R125 ;  /* 0x0000000a197d7224 */ /* 0x000fe400078e027d */
[----:B------:R-:W-:Y:S02]  /*5da0*/  IMAD.MOV R6, RZ, RZ, -R6 ;  /* 0x000000ffff067224 */ /* 0x000fe400078e0a06 */
[----:B------:R-:W-:Y:S01]  /*5db0*/  @!P5 IMAD.IADD R123, R123, 0x1, -R25 ;  /* 0x000000017b7bd824 */ /* 0x000fe200078e0a19 */
[C---:B------:R-:W-:Y:S01]  /*5dc0*/  ISETP.GT.U32.AND P5, PT, R25.reuse, R125, PT ;  /* 0x0000007d1900720c */ /* 0x040fe20003fa4070 */
[----:B------:R-:W-:Y:S02]  /*5dd0*/  IMAD R126, R25, R6, R126 ;  /* 0x00000006197e7224 */ /* 0x000fe400078e027e */
[C---:B------:R-:W-:Y:S02]  /*5de0*/  VIADD R13, R39.reuse, 0x75 ;  /* 0x00000075270d7836 */ /* 0x040fe40000000000 */
[----:B------:R-:W-:-:S02]  /*5df0*/  VIADD R11, R39, 0x74 ;  /* 0x00000074270b7836 */ /* 0x000fc40000000000 */
[--C-:B------:R-:W-:Y:S01]  /*5e00*/  @!P4 IMAD.IADD R122, R122, 0x1, -R25.reuse ;  /* 0x000000017a7ac824 */ /* 0x100fe200078e0a19 */
[----:B------:R-:W-:Y:S01]  /*5e10*/  ISETP.GE.AND P4, PT, R9, RZ, PT ;  /* 0x000000ff0900720c */ /* 0x000fe20003f86270 */
[--C-:B------:R-:W-:Y:S01]  /*5e20*/  @!P6 IMAD.IADD R124, R124, 0x1, -R25.reuse ;  /* 0x000000017c7ce824 */ /* 0x100fe200078e0a19 */
[----:B------:R-:W-:Y:S01]  /*5e30*/  ISETP.GT.U32.AND P6, PT, R25, R126, PT ;  /* 0x0000007e1900720c */ /* 0x000fe20003fc4070 */
[----:B------:R-:W-:Y:S01]  /*5e40*/  VIADD R9, R39, 0x76 ;  /* 0x0000007627097836 */ /* 0x000fe20000000000 */
[----:B------:R-:W-:Y:S02]  /*5e50*/  IABS R128, R13 ;  /* 0x0000000d00807213 */ /* 0x000fe40000000000 */
[----:B------:R-:W-:Y:S01]  /*5e60*/  IABS R127, R11 ;  /* 0x0000000b007f7213 */ /* 0x000fe20000000000 */
[----:B------:R-:W-:Y:S01]  /*5e70*/  @!P5 IMAD.IADD R125, R125, 0x1, -R25 ;  /* 0x000000017d7dd824 */ /* 0x000fe200078e0a19 */
[----:B------:R-:W-:Y:S01]  /*5e80*/  ISETP.GE.AND P1, PT, R8, RZ, PT ;  /* 0x000000ff0800720c */ /* 0x000fe20003f26270 */
[----:B------:R-:W-:Y:S01]  /*5e90*/  IMAD.HI.U32 R8, R20, R128, RZ ;  /* 0x0000008014087227 */ /* 0x000fe200078e00ff */
[----:B------:R-:W-:-:S03]  /*5ea0*/  IABS R129, R9 ;  /* 0x0000000900817213 */ /* 0x000fc60000000000 */
[----:B------:R-:W-:-:S04]  /*5eb0*/  IMAD.HI.U32 R7, R20, R127, RZ ;  /* 0x0000007f14077227 */ /* 0x000fc800078e00ff */
[----:B------:R-:W-:Y:S02]  /*5ec0*/  VIADD R10, R39, 0x77 ;  /* 0x00000077270a7836 */ /* 0x000fe40000000000 */
[----:B------:R-:W-:Y:S01]  /*5ed0*/  @!P0 IMAD.MOV R122, RZ, RZ, -R122 ;  /* 0x000000ffff7a8224 */ /* 0x000fe200078e0a7a */
[C---:B------:R-:W-:Y:S01]  /*5ee0*/  ISETP.GT.U32.AND P0, PT, R25.reuse, R125, PT ;  /* 0x0000007d1900720c */ /* 0x040fe20003f04070 */
[----:B------:R-:W-:Y:S02]  /*5ef0*/  IMAD.MOV R8, RZ, RZ, -R8 ;  /* 0x000000ffff087224 */ /* 0x000fe400078e0a08 */
[----:B------:R-:W-:Y:S02]  /*5f00*/  IMAD.MOV R12, RZ, RZ, -R7 ;  /* 0x000000ffff0c7224 */ /* 0x000fe400078e0a07 */
[----:B------:R-:W-:Y:S01]  /*5f10*/  IMAD.HI.U32 R5, R20, R129, RZ ;  /* 0x0000008114057227 */ /* 0x000fe200078e00ff */
[----:B------:R-:W-:Y:S02]  /*5f20*/  IABS R130, R10 ;  /* 0x0000000a00827213 */ /* 0x000fe40000000000 */
[----:B------:R-:W-:Y:S01]  /*5f30*/  ISETP.GT.U32.AND P5, PT, R25, R124, PT ;  /* 0x0000007c1900720c */ /* 0x000fe20003fa4070 */
[----:B------:R-:W-:-:S02]  /*5f40*/  @!P6 IMAD.IADD R126, R126, 0x1, -R25 ;  /* 0x000000017e7ee824 */ /* 0x000fc400078e0a19 */
[C---:B------:R-:W-:Y:S02]  /*5f50*/  IMAD R128, R25.reuse, R8, R128 ;  /* 0x0000000819807224 */ /* 0x040fe400078e0280 */
[C---:B------:R-:W-:Y:S02]  /*5f60*/  IMAD R127, R25.reuse, R12, R127 ;  /* 0x0000000c197f7224 */ /* 0x040fe400078e027f */
[----:B------:R-:W-:Y:S01]  /*5f70*/  IMAD.MOV R8, RZ, RZ, -R5 ;  /* 0x000000ffff087224 */ /* 0x000fe200078e0a05 */
[----:B------:R-:W-:Y:S01]  /*5f80*/  ISETP.GT.U32.AND P6, PT, R25, R126, PT ;  /* 0x0000007e1900720c */ /* 0x000fe20003fc4070 */
[----:B------:R-:W-:-:S04]  /*5f90*/  IMAD.HI.U32 R6, R20, R130, RZ ;  /* 0x0000008214067227 */ /* 0x000fc800078e00ff */
[----:B------:R-:W-:Y:S01]  /*5fa0*/  @!P1 IMAD.MOV R123, RZ, RZ, -R123 ;  /* 0x000000ffff7b9224 */ /* 0x000fe200078e0a7b */
[C---:B------:R-:W-:Y:S01]  /*5fb0*/  ISETP.GT.U32.AND P1, PT, R25.reuse, R127, PT ;  /* 0x0000007f1900720c */ /* 0x040fe20003f24070 */
[----:B------:R-:W-:Y:S02]  /*5fc0*/  IMAD R129, R25, R8, R129 ;  /* 0x0000000819817224 */ /* 0x000fe400078e0281 */
[----:B------:R-:W-:Y:S02]  /*5fd0*/  IMAD.MOV R7, RZ, RZ, -R6 ;  /* 0x000000ffff077224 */ /* 0x000fe400078e0a06 */
[--C-:B------:R-:W-:Y:S01]  /*5fe0*/  @!P0 IMAD.IADD R125, R125, 0x1, -R25.reuse ;  /* 0x000000017d7d8824 */ /* 0x100fe200078e0a19 */
[C---:B------:R-:W-:Y:S01]  /*5ff0*/  ISETP.GT.U32.AND P0, PT, R25.reuse, R129, PT ;  /* 0x000000811900720c */ /* 0x040fe20003f04070 */
[----:B------:R-:W-:Y:S01]  /*6000*/  @!P5 IMAD.IADD R124, R124, 0x1, -R25 ;  /* 0x000000017c7cd824 */ /* 0x000fe200078e0a19 */
[C---:B------:R-:W-:Y:S01]  /*6010*/  ISETP.GT.U32.AND P5, PT, R25.reuse, R128, PT ;  /* 0x000000801900720c */ /* 0x040fe20003fa4070 */
[----:B------:R-:W-:-:S02]  /*6020*/  IMAD R130, R25, R7, R130 ;  /* 0x0000000719827224 */ /* 0x000fc400078e0282 */
[--C-:B------:R-:W-:Y:S01]  /*6030*/  @!P6 IMAD.IADD R126, R126, 0x1, -R25.reuse ;  /* 0x000000017e7ee824 */ /* 0x100fe200078e0a19 */
[----:B------:R-:W-:Y:S01]  /*6040*/  IADD3 R12, R39, 0x78, RZ ;  /* 0x00000078270c7810 */ /* 0x000fe20007ffe0ff */
[----:B------:R-:W-:Y:S01]  /*6050*/  @!P1 IMAD.IADD R127, R127, 0x1, -R25 ;  /* 0x000000017f7f9824 */ /* 0x000fe200078e0a19 */
[----:B------:R-:W-:Y:S01]  /*6060*/  ISETP.GT.U32.AND P6, PT, R25, R130, PT ;  /* 0x000000821900720c */ /* 0x000fe20003fc4070 */
[----:B------:R-:W-:Y:S01]  /*6070*/  VIADD R14, R39, 0x79 ;  /* 0x00000079270e7836 */ /* 0x000fe20000000000 */
[----:B------:R-:W-:-:S03]  /*6080*/  IABS R131, R12 ;  /* 0x0000000c00837213 */ /* 0x000fc60000000000 */
[--C-:B------:R-:W-:Y:S01]  /*6090*/  @!P0 IMAD.IADD R129, R129, 0x1, -R25.reuse ;  /* 0x0000000181818824 */ /* 0x100fe200078e0a19 */
[C---:B------:R-:W-:Y:S01]  /*60a0*/  ISETP.GT.U32.AND P0, PT, R25.reuse, R127, PT ;  /* 0x0000007f1900720c */ /* 0x040fe20003f04070 */
[--C-:B------:R-:W-:Y:S01]  /*60b0*/  @!P5 IMAD.IADD R128, R128, 0x1, -R25.reuse ;  /* 0x000000018080d824 */ /* 0x100fe200078e0a19 */
[----:B------:R-:W-:Y:S01]  /*60c0*/  @!P3 IADD3 R124, -R124, RZ, RZ ;  /* 0x000000ff7c7cb210 */ /* 0x000fe20007ffe1ff */
[----:B------:R-:W-:Y:S01]  /*60d0*/  IMAD.HI.U32 R5, R20, R131, RZ ;  /* 0x0000008314057227 */ /* 0x000fe200078e00ff */
[----:B------:R-:W-:Y:S02]  /*60e0*/  IABS R132, R14 ;  /* 0x0000000e00847213 */ /* 0x000fe40000000000 */
[----:B------:R-:W-:Y:S01]  /*60f0*/  ISETP.GT.U32.AND P3, PT, R25, R129, PT ;  /* 0x000000811900720c */ /* 0x000fe20003f64070 */
[----:B------:R-:W-:Y:S01]  /*6100*/  VIADD R7, R39, 0x7a ;  /* 0x0000007a27077836 */ /* 0x000fe20000000000 */
[----:B------:R-:W-:Y:S01]  /*6110*/  ISETP.GE.AND P1, PT, R11, RZ, PT ;  /* 0x000000ff0b00720c */ /* 0x000fe20003f26270 */
[----:B------:R-:W-:Y:S01]  /*6120*/  @!P6 IMAD.IADD R130, R130, 0x1, -R25 ;  /* 0x000000018282e824 */ /* 0x000fe200078e0a19 */
[----:B------:R-:W-:Y:S01]  /*6130*/  ISETP.GT.U32.AND P6, PT, R25, R128, PT ;  /* 0x000000801900720c */ /* 0x000fe20003fc4070 */
[----:B------:R-:W-:Y:S01]  /*6140*/  IMAD.HI.U32 R6, R20, R132, RZ ;  /* 0x0000008414067227 */ /* 0x000fe200078e00ff */
[----:B------:R-:W-:-:S03]  /*6150*/  IABS R133, R7 ;  /* 0x0000000700857213 */ /* 0x000fc60000000000 */
[----:B------:R-:W-:Y:S02]  /*6160*/  IMAD.MOV R8, RZ, RZ, -R5 ;  /* 0x000000ffff087224 */ /* 0x000fe400078e0a05 */
[----:B------:R-:W-:Y:S02]  /*6170*/  VIADD R11, R39, 0x7b ;  /* 0x0000007b270b7836 */ /* 0x000fe40000000000 */
[----:B------:R-:W-:Y:S02]  /*6180*/  IMAD.MOV R6, RZ, RZ, -R6 ;  /* 0x000000ffff067224 */ /* 0x000fe400078e0a06 */
[C---:B------:R-:W-:Y:S01]  /*6190*/  IMAD R131, R25.reuse, R8, R131 ;  /* 0x0000000819837224 */ /* 0x040fe200078e0283 */
[----:B------:R-:W-:Y:S01]  /*61a0*/  IABS R134, R11 ;  /* 0x0000000b00867213 */ /* 0x000fe20000000000 */
[----:B------:R-:W-:Y:S01]  /*61b0*/  @!P2 IMAD.MOV R125, RZ, RZ, -R125 ;  /* 0x000000ffff7da224 */ /* 0x000fe200078e0a7d */
[----:B------:R-:W-:Y:S01]  /*61c0*/  ISETP.GT.U32.AND P2, PT, R25, R130, PT ;  /* 0x000000821900720c */ /* 0x000fe20003f44070 */
[----:B------:R-:W-:Y:S01]  /*61d0*/  @!P0 IMAD.IADD R127, R127, 0x1, -R25 ;  /* 0x000000017f7f8824 */ /* 0x000fe200078e0a19 */
[----:B------:R-:W-:Y:S01]  /*61e0*/  ISETP.GE.AND P0, PT, R9, RZ, PT ;  /* 0x000000ff0900720c */ /* 0x000fe20003f06270 */
[----:B------:R-:W-:-:S04]  /*61f0*/  IMAD.HI.U32 R5, R20, R133, RZ ;  /* 0x0000008514057227 */ /* 0x000fc800078e00ff */
[C---:B------:R-:W-:Y:S02]  /*6200*/  IMAD R132, R25.reuse, R6, R132 ;  /* 0x0000000619847224 */ /* 0x040fe400078e0284 */
[----:B------:R-:W-:Y:S01]  /*6210*/  @!P4 IMAD.MOV R126, RZ, RZ, -R126 ;  /* 0x000000ffff7ec224 */ /* 0x000fe200078e0a7e */
[----:B------:R-:W-:Y:S01]  /*6220*/  ISETP.GT.U32.AND P4, PT, R25, R131, PT ;  /* 0x000000831900720c */ /* 0x000fe20003f84070 */
[----:B------:R-:W-:Y:S01]  /*6230*/  @!P3 IMAD.IADD R129, R129, 0x1, -R25 ;  /* 0x000000018181b824 */ /* 0x000fe200078e0a19 */
[----:B------:R-:W-:Y:S01]  /*6240*/  ISETP.GE.AND P3, PT, R10, RZ, PT ;  /* 0x000000ff0a00720c */ /* 0x000fe20003f66270 */
[----:B------:R-:W-:-:S04]  /*6250*/  IMAD.HI.U32 R6, R20, R134, RZ ;  /* 0x0000008614067227 */ /* 0x000fc800078e00ff */
[----:B------:R-:W-:Y:S02]  /*6260*/  IMAD.MOV R8, RZ, RZ, -R5 ;  /* 0x000000ffff087224 */ /* 0x000fe400078e0a05 */
[----:B------:R-:W-:Y:S01]  /*6270*/  @!P6 IMAD.IADD R128, R128, 0x1, -R25 ;  /* 0x000000018080e824 */ /* 0x000fe200078e0a19 */
[C---:B------:R-:W-:Y:S01]  /*6280*/  ISETP.GT.U32.AND P6, PT, R25.reuse, R132, PT ;  /* 0x000000841900720c */ /* 0x040fe20003fc4070 */
[----:B------:R-:W-:Y:S02]  /*6290*/  IMAD.MOV R6, RZ, RZ, -R6 ;  /* 0x000000ffff067224 */ /* 0x000fe400078e0a06 */
[C---:B------:R-:W-:Y:S02]  /*62a0*/  IMAD R133, R25.reuse, R8, R133 ;  /* 0x0000000819857224 */ /* 0x040fe400078e0285 */
[----:B------:R-:W-:Y:S02]  /*62b0*/  @!P2 IMAD.IADD R130, R130, 0x1, -R25 ;  /* 0x000000018282a824 */ /* 0x000fe400078e0a19 */
[----:B------:R-:W-:-:S02]  /*62c0*/  IMAD R134, R25, R6, R134 ;  /* 0x0000000619867224 */ /* 0x000fc400078e0286 */
[----:B------:R-:W-:Y:S01]  /*62d0*/  @!P0 IMAD.MOV R129, RZ, RZ, -R129 ;  /* 0x000000ffff818224 */ /* 0x000fe200078e0a81 */
[----:B------:R-:W-:Y:S01]  /*62e0*/  ISETP.GT.U32.AND P0, PT, R25, R133, PT ;  /* 0x000000851900720c */ /* 0x000fe20003f04070 */
[--C-:B------:R-:W-:Y:S02]  /*62f0*/  @!P4 IMAD.IADD R131, R131, 0x1, -R25.reuse ;  /* 0x000000018383c824 */ /* 0x100fe400078e0a19 */
[----:B------:R-:W-:Y:S01]  /*6300*/  @!P3 IMAD.MOV R130, RZ, RZ, -R130 ;  /* 0x000000ffff82b224 */ /* 0x000fe200078e0a82 */
[----:B------:R-:W-:Y:S01]  /*6310*/  ISETP.GT.U32.AND P3, PT, R25, R134, PT ;  /* 0x000000861900720c */ /* 0x000fe20003f64070 */
[----:B------:R-:W-:Y:S01]  /*6320*/  @!P6 IMAD.IADD R132, R132, 0x1, -R25 ;  /* 0x000000018484e824 */ /* 0x000fe200078e0a19 */
[----:B------:R-:W-:Y:S01]  /*6330*/  ISETP.GE.AND P5, PT, R13, RZ, PT ;  /* 0x000000ff0d00720c */ /* 0x000fe20003fa6270 */
[----:B------:R-:W-:Y:S01]  /*6340*/  @!P1 IMAD.MOV R127, RZ, RZ, -R127 ;  /* 0x000000ffff7f9224 */ /* 0x000fe200078e0a7f */
[----:B------:R-:W-:Y:S01]  /*6350*/  ISETP.GT.U32.AND P1, PT, R25, R131, PT ;  /* 0x000000831900720c */ /* 0x000fe20003f24070 */
[----:B------:R-:W-:Y:S01]  /*6360*/  VIADD R6, R39, 0x7d ;  /* 0x0000007d27067836 */ /* 0x000fe20000000000 */
[----:B------:R-:W-:-:S02]  /*6370*/  ISETP.GE.AND P2, PT, R12, RZ, PT ;  /* 0x000000ff0c00720c */ /* 0x000fc40003f46270 */
[----:B------:R-:W-:Y:S01]  /*6380*/  ISETP.GT.U32.AND P6, PT, R25, R132, PT ;  /* 0x000000841900720c */ /* 0x000fe20003fc4070 */
[--C-:B------:R-:W-:Y:S01]  /*6390*/  @!P0 IMAD.IADD R133, R133, 0x1, -R25.reuse ;  /* 0x0000000185858824 */ /* 0x100fe200078e0a19 */
[----:B------:R-:W-:Y:S01]  /*63a0*/  IABS R136, R6 ;  /* 0x0000000600887213 */ /* 0x000fe20000000000 */
[----:B------:R-:W-:Y:S02]  /*63b0*/  VIADD R5, R39, 0x7c ;  /* 0x0000007c27057836 */ /* 0x000fe40000000000 */
[----:B------:R-:W-:Y:S02]  /*63c0*/  @!P3 IADD3 R134, R134, -R25, RZ ;  /* 0x800000198686b210 */ /* 0x000fe40007ffe0ff */
[----:B------:R-:W-:Y:S01]  /*63d0*/  ISETP.GT.U32.AND P3, PT, R25, R133, PT ;  /* 0x000000851900720c */ /* 0x000fe20003f64070 */
[----:B------:R-:W-:Y:S01]  /*63e0*/  @!P5 IMAD.MOV R128, RZ, RZ, -R128 ;  /* 0x000000ffff80d224 */ /* 0x000fe200078e0a80 */
[----:B------:R-:W-:Y:S01]  /*63f0*/  ISETP.GE.AND P5, PT, R7, RZ, PT ;  /* 0x000000ff0700720c */ /* 0x000fe20003fa6270 */
[----:B------:R-:W-:Y:S01]  /*6400*/  @!P1 IMAD.IADD R131, R131, 0x1, -R25 ;  /* 0x0000000183839824 */ /* 0x000fe200078e0a19 */
[----:B------:R-:W-:-:S02]  /*6410*/  IABS R135, R5 ;  /* 0x0000000500877213 */ /* 0x000fc40000000000 */
[----:B------:R-:W-:Y:S01]  /*6420*/  ISETP.GE.AND P0, PT, R6, RZ, PT ;  /* 0x000000ff0600720c */ /* 0x000fe20003f06270 */
[----:B------:R-:W-:-:S04]  /*6430*/  IMAD.HI.U32 R6, R20, R136, RZ ;  /* 0x0000008814067227 */ /* 0x000fc800078e00ff */
[----:B------:R-:W-:Y:S01]  /*6440*/  @!P6 IMAD.IADD R132, R132, 0x1, -R25 ;  /* 0x000000018484e824 */ /* 0x000fe200078e0a19 */
[----:B------:R-:W-:Y:S01]  /*6450*/  ISETP.GE.AND P6, PT, R5, RZ, PT ;  /* 0x000000ff0500720c */ /* 0x000fe20003fc6270 */
[----:B------:R-:W-:Y:S01]  /*6460*/  @!P2 IMAD.MOV R131, RZ, RZ, -R131 ;  /* 0x000000ffff83a224 */ /* 0x000fe200078e0a83 */
[----:B------:R-:W-:Y:S01]  /*6470*/  ISETP.GT.U32.AND P2, PT, R25, R134, PT ;  /* 0x000000861900720c */ /* 0x000fe20003f44070 */
[----:B------:R-:W-:Y:S01]  /*6480*/  IMAD.HI.U32 R5, R20, R135, RZ ;  /* 0x0000008714057227 */ /* 0x000fe200078e00ff */
[----:B------:R-:W-:-:S03]  /*6490*/  ISETP.GE.AND P4, PT, R14, RZ, PT ;  /* 0x000000ff0e00720c */ /* 0x000fc60003f86270 */
[----:B------:R-:W-:Y:S02]  /*64a0*/  IMAD.MOV R6, RZ, RZ, -R6 ;  /* 0x000000ffff067224 */ /* 0x000fe400078e0a06 */
[----:B------:R-:W-:Y:S02]  /*64b0*/  VIADD R7, R39, 0x7e ;  /* 0x0000007e27077836 */ /* 0x000fe40000000000 */
[----:B------:R-:W-:Y:S02]  /*64c0*/  IMAD.MOV R8, RZ, RZ, -R5 ;  /* 0x000000ffff087224 */ /* 0x000fe400078e0a05 */
[----:B------:R-:W-:Y:S02]  /*64d0*/  IMAD R136, R25, R6, R136 ;  /* 0x0000000619887224 */ /* 0x000fe400078e0288 */
[----:B------:R-:W-:Y:S01]  /*64e0*/  @!P3 IMAD.IADD R133, R133, 0x1, -R25 ;  /* 0x000000018585b824 */ /* 0x000fe200078e0a19 */
[----:B------:R-:W-:Y:S01]  /*64f0*/  IABS R137, R7 ;  /* 0x0000000700897213 */ /* 0x000fe20000000000 */
[----:B------:R-:W-:-:S02]  /*6500*/  IMAD R135, R25, R8, R135 ;  /* 0x0000000819877224 */ /* 0x000fc400078e0287 */
[----:B------:R-:W-:Y:S02]  /*6510*/  VIADD R5, R39, 0x7f ;  /* 0x0000007f27057836 */ /* 0x000fe40000000000 */
[----:B------:R-:W-:Y:S01]  /*6520*/  @!P5 IMAD.MOV R133, RZ, RZ, -R133 ;  /* 0x000000ffff85d224 */ /* 0x000fe200078e0a85 */
[C---:B------:R-:W-:Y:S01]  /*6530*/  ISETP.GT.U32.AND P5, PT, R25.reuse, R136, PT ;  /* 0x000000881900720c */ /* 0x040fe20003fa4070 */
[----:B------:R-:W-:Y:S01]  /*6540*/  @!P2 IMAD.IADD R134, R134, 0x1, -R25 ;  /* 0x000000018686a824 */ /* 0x000fe200078e0a19 */
[----:B------:R-:W-:Y:S02]  /*6550*/  ISETP.GT.U32.AND P3, PT, R25, R135, PT ;  /* 0x000000871900720c */ /* 0x000fe40003f64070 */
[----:B------:R-:W-:Y:S02]  /*6560*/  ISETP.GE.AND P2, PT, R5, RZ, PT ;  /* 0x000000ff0500720c */ /* 0x000fe40003f46270 */
[----:B------:R-:W-:Y:S01]  /*6570*/  IABS R138, R5 ;  /* 0x00000005008a7213 */ /* 0x000fe20000000000 */
[----:B------:R-:W-:Y:S01]  /*6580*/  IMAD.HI.U32 R5, R20, R137, RZ ;  /* 0x0000008914057227 */ /* 0x000fe200078e00ff */
[----:B------:R-:W-:-:S03]  /*6590*/  ISETP.GE.AND P1, PT, R11, RZ, PT ;  /* 0x000000ff0b00720c */ /* 0x000fc60003f26270 */
[----:B------:R-:W-:Y:S01]  /*65a0*/  @!P4 IMAD.MOV R132, RZ, RZ, -R132 ;  /* 0x000000ffff84c224 */ /* 0x000fe200078e0a84 */
[----:B------:R-:W-:Y:S01]  /*65b0*/  ISETP.GE.AND P4, PT, R7, RZ, PT ;  /* 0x000000ff0700720c */ /* 0x000fe20003f86270 */
[----:B------:R-:W-:Y:S02]  /*65c0*/  VIADD R7, R39, 0x80 ;  /* 0x0000008027077836 */ /* 0x000fe40000000000 */
[----:B------:R-:W-:Y:S02]  /*65d0*/  IMAD.MOV R6, RZ, RZ, -R5 ;  /* 0x000000ffff067224 */ /* 0x000fe400078e0a05 */
[----:B------:R-:W-:Y:S01]  /*65e0*/  IMAD.HI.U32 R5, R20, R138, RZ ;  /* 0x0000008a14057227 */ /* 0x000fe200078e00ff */
[----:B------:R-:W-:-:S03]  /*65f0*/  IABS R139, R7 ;  /* 0x00000007008b7213 */ /* 0x000fc60000000000 */
[----:B------:R-:W-:Y:S02]  /*6600*/  @!P5 IMAD.IADD R136, R136, 0x1, -R25 ;  /* 0x000000018888d824 */ /* 0x000fe400078e0a19 */
[----:B------:R-:W-:Y:S02]  /*6610*/  IMAD.MOV R5, RZ, RZ, -R5 ;  /* 0x000000ffff057224 */ /* 0x000fe400078e0a05 */
[----:B------:R-:W-:Y:S01]  /*6620*/  @!P3 IMAD.IADD R135, R135, 0x1, -R25 ;  /* 0x000000018787b824 */ /* 0x000fe200078e0a19 */
[C---:B------:R-:W-:Y:S01]  /*6630*/  ISETP.GT.U32.AND P5, PT, R25.reuse, R136, PT ;  /* 0x000000881900720c */ /* 0x040fe20003fa4070 */
[----:B------:R-:W-:Y:S02]  /*6640*/  IMAD R138, R25, R5, R138 ;  /* 0x00000005198a7224 */ /* 0x000fe400078e028a */
[----:B------:R-:W-:-:S04]  /*6650*/  IMAD.HI.U32 R5, R20, R139, RZ ;  /* 0x0000008b14057227 */ /* 0x000fc800078e00ff */
[----:B------:R-:W-:Y:S01]  /*6660*/  @!P1 IMAD.MOV R134, RZ, RZ, -R134 ;  /* 0x000000ffff869224 */ /* 0x000fe200078e0a86 */
[----:B------:R-:W-:Y:S01]  /*6670*/  ISETP.GT.U32.AND P1, PT, R25, R135, PT ;  /* 0x000000871900720c */ /* 0x000fe20003f24070 */
[----:B------:R-:W-:Y:S02]  /*6680*/  IMAD.MOV R8, RZ, RZ, -R5 ;  /* 0x000000ffff087224 */ /* 0x000fe400078e0a05 */
[----:B------:R-:W-:Y:S02]  /*6690*/  VIADD R9, R39, 0x81 ;  /* 0x0000008127097836 */ /* 0x000fe40000000000 */
[C---:B------:R-:W-:Y:S02]  /*66a0*/  IMAD R139, R25.reuse, R8, R139 ;  /* 0x00000008198b7224 */ /* 0x040fe400078e028b */
[----:B------:R-:W-:Y:S01]  /*66b0*/  @!P5 IMAD.IADD R136, R136, 0x1, -R25 ;  /* 0x000000018888d824 */ /* 0x000fe200078e0a19 */
[----:B------:R-:W-:Y:S02]  /*66c0*/  IABS R140, R9 ;  /* 0x00000009008c7213 */ /* 0x000fe40000000000 */
[----:B------:R-:W-:-:S02]  /*66d0*/  ISETP.GT.U32.AND P5, PT, R25, R139, PT ;  /* 0x0000008b1900720c */ /* 0x000fc40003fa4070 */
[----:B------:R-:W-:Y:S01]  /*66e0*/  ISETP.GE.AND P3, PT, R7, RZ, PT ;  /* 0x000000ff0700720c */ /* 0x000fe20003f66270 */
[----:B------:R-:W-:Y:S02]  /*66f0*/  @!P1 IMAD.IADD R135, R135, 0x1, -R25 ;  /* 0x0000000187879824 */ /* 0x000fe400078e0a19 */
[----:B------:R-:W-:Y:S02]  /*6700*/  VIADD R7, R39, 0x82 ;  /* 0x0000008227077836 */ /* 0x000fe40000000000 */
[----:B------:R-:W-:Y:S02]  /*6710*/  IMAD R137, R25, R6, R137 ;  /* 0x0000000619897224 */ /* 0x000fe400078e0289 */
[----:B------:R-:W-:Y:S01]  /*6720*/  IMAD.HI.U32 R6, R20, R140, RZ ;  /* 0x0000008c14067227 */ /* 0x000fe200078e00ff */
[----:B------:R-:W-:-:S03]  /*6730*/  IABS R141, R7 ;  /* 0x00000007008d7213 */ /* 0x000fc60000000000 */
[----:B------:R-:W-:Y:S01]  /*6740*/  @!P6 IMAD.MOV R135, RZ, RZ, -R135 ;  /* 0x000000ffff87e224 */ /* 0x000fe200078e0a87 */
[----:B------:R-:W-:Y:S01]  /*6750*/  ISETP.GT.U32.AND P6, PT, R25, R138, PT ;  /* 0x0000008a1900720c */ /* 0x000fe20003fc4070 */
[----:B------:R-:W-:Y:S01]  /*6760*/  VIADD R10, R39, 0x83 ;  /* 0x00000083270a7836 */ /* 0x000fe20000000000 */
[----:B------:R-:W-:Y:S01]  /*6770*/  IADD3 R6, -R6, RZ, RZ ;  /* 0x000000ff06067210 */ /* 0x000fe20007ffe1ff */
[----:B------:R-:W-:Y:S02]  /*6780*/  @!P5 IMAD.IADD R139, R139, 0x1, -R25 ;  /* 0x000000018b8bd824 */ /* 0x000fe400078e0a19 */
[----:B------:R-:W-:Y:S01]  /*6790*/  IMAD.HI.U32 R5, R20, R141, RZ ;  /* 0x0000008d14057227 */ /* 0x000fe200078e00ff */
[----:B------:R-:W-:-:S03]  /*67a0*/  IABS R142, R10 ;  /* 0x0000000a008e7213 */ /* 0x000fc60000000000 */
[C---:B------:R-:W-:Y:S02]  /*67b0*/  IMAD R140, R25.reuse, R6, R140 ;  /* 0x00000006198c7224 */ /* 0x040fe400078e028c */
[----:B------:R-:W-:Y:S01]  /*67c0*/  @!P0 IMAD.MOV R136, RZ, RZ, -R136 ;  /* 0x000000ffff888224 */ /* 0x000fe200078e0a88 */
[C---:B------:R-:W-:Y:S01]  /*67d0*/  ISETP.GT.U32.AND P0, PT, R25.reuse, R139, PT ;  /* 0x0000008b1900720c */ /* 0x040fe20003f04070 */
[----:B------:R-:W-:Y:S02]  /*67e0*/  IMAD.MOV R6, RZ, RZ, -R5 ;  /* 0x000000ffff067224 */ /* 0x000fe400078e0a05 */
[----:B------:R-:W-:Y:S01]  /*67f0*/  IMAD.HI.U32 R5, R20, R142, RZ ;  /* 0x0000008e14057227 */ /* 0x000fe200078e00ff */
[----:B------:R-:W-:-:S03]  /*6800*/  ISETP.GT.U32.AND P1, PT, R25, R137, PT ;  /* 0x000000891900720c */ /* 0x000fc60003f24070 */
[----:B------:R-:W-:Y:S02]  /*6810*/  @!P6 IMAD.IADD R138, R138, 0x1, -R25 ;  /* 0x000000018a8ae824 */ /* 0x000fe400078e0a19 */
[----:B------:R-:W-:-:S03]  /*6820*/  IMAD.MOV R5, RZ, RZ, -R5 ;  /* 0x000000ffff057224 */ /* 0x000fc600078e0a05 */
[C---:B------:R-:W-:Y:S01]  /*6830*/  ISETP.GT.U32.AND P5, PT, R25.reuse, R138, PT ;  /* 0x0000008a1900720c */ /* 0x040fe20003fa4070 */
[----:B------:R-:W-:Y:S02]  /*6840*/  IMAD R142, R25, R5, R142 ;  /* 0x00000005198e7224 */ /* 0x000fe400078e028e */
[----:B------:R-:W-:-:S03]  /*6850*/  @!P0 IMAD.IADD R139, R139, 0x1, -R25 ;  /* 0x000000018b8b8824 */ /* 0x000fc600078e0a19 */
[----:B------:R-:W-:Y:S01]  /*6860*/  ISETP.GT.U32.AND P0, PT, R25, R142, PT ;  /* 0x0000008e1900720c */ /* 0x000fe20003f04070 */
[--C-:B------:R-:W-:Y:S01]  /*6870*/  @!P1 IMAD.IADD R137, R137, 0x1, -R25.reuse ;  /* 0x0000000189899824 */ /* 0x100fe200078e0a19 */
[----:B------:R-:W-:Y:S01]  /*6880*/  ISETP.GT.U32.AND P1, PT, R25, R140, PT ;  /* 0x0000008c1900720c */ /* 0x000fe20003f24070 */
[C---:B------:R-:W-:Y:S02]  /*6890*/  VIADD R11, R39.reuse, 0x84 ;  /* 0x00000084270b7836 */ /* 0x040fe40000000000 */
[----:B------:R-:W-:Y:S02]  /*68a0*/  VIADD R12, R39, 0x85 ;  /* 0x00000085270c7836 */ /* 0x000fe40000000000 */
[----:B------:R-:W-:Y:S01]  /*68b0*/  @!P5 IMAD.IADD R138, R138, 0x1, -R25 ;  /* 0x000000018a8ad824 */ /* 0x000fe200078e0a19 */
[----:B------:R-:W-:Y:S01]  /*68c0*/  ISETP.GE.AND P5, PT, R9, RZ, PT ;  /* 0x000000ff0900720c */ /* 0x000fe20003fa6270 */
[----:B------:R-:W-:Y:S01]  /*68d0*/  VIADD R9, R39, 0x86 ;  /* 0x0000008627097836 */ /* 0x000fe20000000000 */
[----:B------:R-:W-:-:S02]  /*68e0*/  IABS R143, R11 ;  /* 0x0000000b008f7213 */ /* 0x000fc40000000000 */
[C---:B------:R-:W-:Y:S02]  /*68f0*/  ISETP.GT.U32.AND P6, PT, R25.reuse, R137, PT ;  /* 0x000000891900720c */ /* 0x040fe40003fc4070 */
[----:B------:R-:W-:Y:S01]  /*6900*/  IABS R144, R12 ;  /* 0x0000000c00907213 */ /* 0x000fe20000000000 */
[----:B------:R-:W-:Y:S01]  /*6910*/  IMAD R141, R25, R6, R141 ;  /* 0x00000006198d7224 */ /* 0x000fe200078e028d */
[----:B------:R-:W-:Y:S01]  /*6920*/  IABS R145, R9 ;  /* 0x0000000900917213 */ /* 0x000fe20000000000 */
[----:B------:R-:W-:Y:S02]  /*6930*/  @!P0 IMAD.IADD R142, R142, 0x1, -R25 ;  /* 0x000000018e8e8824 */ /* 0x000fe400078e0a19 */
[----:B------:R-:W-:-:S04]  /*6940*/  IMAD.HI.U32 R5, R20, R143, RZ ;  /* 0x0000008f14057227 */ /* 0x000fc800078e00ff */
[----:B------:R-:W-:-:S04]  /*6950*/  IMAD.HI.U32 R6, R20, R144, RZ ;  /* 0x0000009014067227 */ /* 0x000fc800078e00ff */
[----:B------:R-:W-:Y:S02]  /*6960*/  @!P1 IMAD.IADD R140, R140, 0x1, -R25 ;  /* 0x000000018c8c9824 */ /* 0x000fe400078e0a19 */
[----:B------:R-:W-:Y:S01]  /*6970*/  @!P2 IMAD.MOV R138, RZ, RZ, -R138 ;  /* 0x000000ffff8aa224 */ /* 0x000fe200078e0a8a */
[C---:B------:R-:W-:Y:S01]  /*6980*/  ISETP.GT.U32.AND P2, PT, R25.reuse, R142, PT ;  /* 0x0000008e1900720c */ /* 0x040fe20003f44070 */
[----:B------:R-:W-:Y:S02]  /*6990*/  IMAD.MOV R8, RZ, RZ, -R5 ;  /* 0x000000ffff087224 */ /* 0x000fe400078e0a05 */
[----:B------:R-:W-:Y:S02]  /*69a0*/  IMAD.MOV R6, RZ, RZ, -R6 ;  /* 0x000000ffff067224 */ /* 0x000fe400078e0a06 */
[----:B------:R-:W-:Y:S01]  /*69b0*/  IMAD.HI.U32 R5, R20, R145, RZ ;  /* 0x0000009114057227 */ /* 0x000fe200078e00ff */
[----:B------:R-:W-:-:S03]  /*69c0*/  ISETP.GT.U32.AND P1, PT, R25, R140, PT ;  /* 0x0000008c1900720c */ /* 0x000fc60003f24070 */
[----:B------:R-:W-:Y:S01]  /*69d0*/  @!P6 IMAD.IADD R137, R137, 0x1, -R25 ;  /* 0x000000018989e824 */ /* 0x000fe200078e0a19 */
[C---:B------:R-:W-:Y:S01]  /*69e0*/  ISETP.GT.U32.AND P6, PT, R25.reuse, R141, PT ;  /* 0x0000008d1900720c */ /* 0x040fe20003fc4070 */
[----:B------:R-:W-:Y:S02]  /*69f0*/  IMAD R144, R25, R6, R144 ;  /* 0x0000000619907224 */ /* 0x000fe400078e0290 */
[----:B------:R-:W-:-:S04]  /*6a00*/  IMAD.MOV R6, RZ, RZ, -R5 ;  /* 0x000000ffff067224 */ /* 0x000fc800078e0a05 */
[----:B------:R-:W-:Y:S02]  /*6a10*/  IMAD R145, R25, R6, R145 ;  /* 0x0000000619917224 */ /* 0x000fe400078e0291 */
[----:B------:R-:W-:-:S03]  /*6a20*/  @!P2 IMAD.IADD R142, R142, 0x1, -R25 ;  /* 0x000000018e8ea824 */ /* 0x000fc600078e0a19 */
[----:B------:R-:W-:Y:S01]  /*6a30*/  ISETP.GT.U32.AND P2, PT, R25, R145, PT ;  /* 0x000000911900720c */ /* 0x000fe20003f44070 */
[----:B------:R-:W-:Y:S01]  /*6a40*/  @!P1 IMAD.IADD R140, R140, 0x1, -R25 ;  /* 0x000000018c8c9824 */ /* 0x000fe200078e0a19 */
[----:B------:R-:W-:Y:S01]  /*6a50*/  ISETP.GE.AND P1, PT, R7, RZ, PT ;  /* 0x000000ff0700720c */ /* 0x000fe20003f26270 */
[----:B------:R-:W-:Y:S01]  /*6a60*/  VIADD R7, R39, 0x87 ;  /* 0x0000008727077836 */ /* 0x000fe20000000000 */
[----:B------:R-:W-:Y:S01]  /*6a70*/  @!P6 IADD3 R141, R141, -R25, RZ ;  /* 0x800000198d8de210 */ /* 0x000fe20007ffe0ff */
[C---:B------:R-:W-:Y:S02]  /*6a80*/  IMAD R143, R25.reuse, R8, R143 ;  /* 0x00000008198f7224 */ /* 0x040fe400078e028f */
[----:B------:R-:W-:Y:S01]  /*6a90*/  @!P5 IMAD.MOV R140, RZ, RZ, -R140 ;  /* 0x000000ffff8cd224 */ /* 0x000fe200078e0a8c */
[C---:B------:R-:W-:Y:S01]  /*6aa0*/  ISETP.GT.U32.AND P0, PT, R25.reuse, R141, PT ;  /* 0x0000008d1900720c */ /* 0x040fe20003f04070 */
[----:B------:R-:W-:Y:S01]  /*6ab0*/  @!P4 IMAD.MOV R137, RZ, RZ, -R137 ;  /* 0x000000ffff89c224 */ /* 0x000fe200078e0a89 */
[----:B------:R-:W-:Y:S01]  /*6ac0*/  ISETP.GT.U32.AND P5, PT, R25, R144, PT ;  /* 0x000000901900720c */ /* 0x000fe20003fa4070 */
[----:B------:R-:W-:Y:S01]  /*6ad0*/  VIADD R8, R39, 0x88 ;  /* 0x0000008827087836 */ /* 0x000fe20000000000 */
[----:B------:R-:W-:-:S02]  /*6ae0*/  IABS R146, R7 ;  /* 0x0000000700927213 */ /* 0x000fc40000000000 */
[----:B------:R-:W-:Y:S01]  /*6af0*/  ISETP.GT.U32.AND P4, PT, R25, R143, PT ;  /* 0x0000008f1900720c */ /* 0x000fe20003f84070 */
[----:B------:R-:W-:Y:S01]  /*6b00*/  @!P2 IMAD.IADD R145, R145, 0x1, -R25 ;  /* 0x000000019191a824 */ /* 0x000fe200078e0a19 */
[----:B------:R-:W-:Y:S01]  /*6b10*/  IABS R147, R8 ;  /* 0x0000000800937213 */ /* 0x000fe20000000000 */
[----:B------:R-:W-:-:S03]  /*6b20*/  IMAD.HI.U32 R5, R20, R146, RZ ;  /* 0x0000009214057227 */ /* 0x000fc600078e00ff */
[----:B------:R-:W-:Y:S01]  /*6b30*/  ISETP.GT.U32.AND P2, PT, R25, R145, PT ;  /* 0x000000911900720c */ /* 0x000fe20003f44070 */
[----:B------:R-:W-:Y:S02]  /*6b40*/  IMAD.MOV R6, RZ, RZ, -R5 ;  /* 0x000000ffff067224 */ /* 0x000fe400078e0a05 */
[----:B------:R-:W-:-:S04]  /*6b50*/  IMAD.HI.U32 R5, R20, R147, RZ ;  /* 0x0000009314057227 */ /* 0x000fc800078e00ff */
[--C-:B------:R-:W-:Y:S02]  /*6b60*/  @!P0 IMAD.IADD R141, R141, 0x1, -R25.reuse ;  /* 0x000000018d8d8824 */ /* 0x100fe400078e0a19 */
[--C-:B------:R-:W-:Y:S02]  /*6b70*/  @!P5 IMAD.IADD R144, R144, 0x1, -R25.reuse ;  /* 0x000000019090d824 */ /* 0x100fe400078e0a19 */
[----:B------:R-:W-:Y:S02]  /*6b80*/  IMAD R146, R25, R6, R146 ;  /* 0x0000000619927224 */ /* 0x000fe400078e0292 */
[----:B------:R-:W-:Y:S02]  /*6b90*/  @!P4 IMAD.IADD R143, R143, 0x1, -R25 ;  /* 0x000000018f8fc824 */ /* 0x000fe400078e0a19 */
[----:B------:R-:W-:Y:S01]  /*6ba0*/  IMAD.MOV R6, RZ, RZ, -R5 ;  /* 0x000000ffff067224 */ /* 0x000fe200078e0a05 */
[----:B------:R-:W-:Y:S01]  /*6bb0*/  ISETP.GE.AND P4, PT, R9, RZ, PT ;  /* 0x000000ff0900720c */ /* 0x000fe20003f86270 */
[----:B------:R-:W-:Y:S01]  /*6bc0*/  @!P1 IMAD.MOV R141, RZ, RZ, -R141 ;  /* 0x000000ffff8d9224 */ /* 0x000fe200078e0a8d */
[----:B------:R-:W-:Y:S01]  /*6bd0*/  ISETP.GT.U32.AND P1, PT, R25, R144, PT ;  /* 0x000000901900720c */ /* 0x000fe20003f24070 */
[----:B------:R-:W-:Y:S01]  /*6be0*/  VIADD R9, R39, 0x89 ;  /* 0x0000008927097836 */ /* 0x000fe20000000000 */
[C---:B------:R-:W-:Y:S01]  /*6bf0*/  ISETP.GT.U32.AND P5, PT, R25.reuse, R143, PT ;  /* 0x0000008f1900720c */ /* 0x040fe20003fa4070 */
[----:B------:R-:W-:Y:S01]  /*6c00*/  IMAD R147, R25, R6, R147 ;  /* 0x0000000619937224 */ /* 0x000fe200078e0293 */
[----:B------:R-:W-:Y:S01]  /*6c10*/  ISETP.GE.AND P6, PT, R10, RZ, PT ;  /* 0x000000ff0a00720c */ /* 0x000fe20003fc6270 */
[----:B------:R-:W-:Y:S01]  /*6c20*/  VIADD R10, R39, 0x8a ;  /* 0x0000008a270a7836 */ /* 0x000fe20000000000 */
[----:B------:R-:W-:Y:S01]  /*6c30*/  IABS R148, R9 ;  /* 0x0000000900947213 */ /* 0x000fe20000000000 */
[----:B------:R-:W-:Y:S01]  /*6c40*/  @!P2 IMAD.IADD R145, R145, 0x1, -R25 ;  /* 0x000000019191a824 */ /* 0x000fe200078e0a19 */
[----:B------:R-:W-:Y:S01]  /*6c50*/  ISETP.GT.U32.AND P2, PT, R25, R147, PT ;  /* 0x000000931900720c */ /* 0x000fe20003f44070 */
[----:B------:R-:W-:Y:S01]  /*6c60*/  @!P3 IMAD.MOV R139, RZ, RZ, -R139 ;  /* 0x000000ffff8bb224 */ /* 0x000fe200078e0a8b */
[----:B------:R-:W-:Y:S01]  /*6c70*/  ISETP.GE.AND P3, PT, R11, RZ, PT ;  /* 0x000000ff0b00720c */ /* 0x000fe20003f66270 */
[----:B------:R-:W-:Y:S01]  /*6c80*/  IMAD.HI.U32 R5, R20, R148, RZ ;  /* 0x0000009414057227 */ /* 0x000fe200078e00ff */
[----:B------:R-:W-:-:S02]  /*6c90*/  IABS R149, R10 ;  /* 0x0000000a00957213 */ /* 0x000fc40000000000 */
[----:B------:R-:W-:Y:S01]  /*6ca0*/  @!P1 IADD3 R144, R144, -R25, RZ ;  /* 0x8000001990909210 */ /* 0x000fe20007ffe0ff */
[----:B------:R-:W-:Y:S01]  /*6cb0*/  IMAD.MOV R5, RZ, RZ, -R5 ;  /* 0x000000ffff057224 */ /* 0x000fe200078e0a05 */
[----:B------:R-:W-:Y:S01]  /*6cc0*/  ISETP.GE.AND P1, PT, R7, RZ, PT ;  /* 0x000000ff0700720c */ /* 0x000fe20003f26270 */
[----:B------:R-:W-:-:S04]  /*6cd0*/  IMAD.HI.U32 R6, R20, R149, RZ ;  /* 0x0000009514067227 */ /* 0x000fc800078e00ff */
[--C-:B------:R-:W-:Y:S01]  /*6ce0*/  @!P5 IMAD.IADD R143, R143, 0x1, -R25.reuse ;  /* 0x000000018f8fd824 */ /* 0x100fe200078e0a19 */
[----:B------:R-:W-:Y:S01]  /*6cf0*/  ISETP.GT.U32.AND P5, PT, R25, R146, PT ;  /* 0x000000921900720c */ /* 0x000fe20003fa4070 */
[----:B------:R-:W-:Y:S02]  /*6d00*/  VIADD R7, R39, 0x8b ;  /* 0x0000008b27077836 */ /* 0x000fe40000000000 */
[----:B------:R-:W-:Y:S02]  /*6d10*/  IMAD.MOV R6, RZ, RZ, -R6 ;  /* 0x000000ffff067224 */ /* 0x000fe400078e0a06 */
[----:B------:R-:W-:Y:S01]  /*6d20*/  IMAD R148, R25, R5, R148 ;  /* 0x0000000519947224 */ /* 0x000fe200078e0294 */
[----:B------:R-:W-:Y:S01]  /*6d30*/  IABS R150, R7 ;  /* 0x0000000700967213 */ /* 0x000fe20000000000 */
[----:B------:R-:W-:Y:S02]  /*6d40*/  @!P2 IMAD.IADD R147, R147, 0x1, -R25 ;  /* 0x000000019393a824 */ /* 0x000fe400078e0a19 */
[----:B------:R-:W-:-:S02]  /*6d50*/  IMAD R149, R25, R6, R149 ;  /* 0x0000000619957224 */ /* 0x000fc400078e0295 */
[----:B------:R-:W-:Y:S01]  /*6d60*/  @!P3 IMAD.MOV R143, RZ, RZ, -R143 ;  /* 0x000000ffff8fb224 */ /* 0x000fe200078e0a8f */
[C---:B------:R-:W-:Y:S01]  /*6d70*/  ISETP.GT.U32.AND P3, PT, R25.reuse, R148, PT ;  /* 0x000000941900720c */ /* 0x040fe20003f64070 */
[----:B------:R-:W-:Y:S01]  /*6d80*/  @!P6 IMAD.MOV R142, RZ, RZ, -R142 ;  /* 0x000000ffff8ee224 */ /* 0x000fe200078e0a8e */
[----:B------:R-:W-:Y:S01]  /*6d90*/  ISETP.GT.U32.AND P6, PT, R25, R147, PT ;  /* 0x000000931900720c */ /* 0x000fe20003fc4070 */
[----:B------:R-:W-:-:S04]  /*6da0*/  IMAD.HI.U32 R5, R20, R150, RZ ;  /* 0x0000009614057227 */ /* 0x000fc800078e00ff */
[----:B------:R-:W-:Y:S01]  /*6db0*/  @!P4 IMAD.MOV R145, RZ, RZ, -R145 ;  /* 0x000000ffff91c224 */ /* 0x000fe200078e0a91 */
[----:B------:R-:W-:Y:S01]  /*6dc0*/  ISETP.GT.U32.AND P4, PT, R25, R149, PT ;  /* 0x000000951900720c */ /* 0x000fe20003f84070 */
[----:B------:R-:W-:Y:S02]  /*6dd0*/  @!P5 IMAD.IADD R146, R146, 0x1, -R25 ;  /* 0x000000019292d824 */ /* 0x000fe400078e0a19 */
[----:B------:R-:W-:Y:S01]  /*6de0*/  IMAD.MOV R5, RZ, RZ, -R5 ;  /* 0x000000ffff057224 */ /* 0x000fe200078e0a05 */
[----:B------:R-:W-:Y:S01]  /*6df0*/  ISETP.GE.AND P5, PT, R8, RZ, PT ;  /* 0x000000ff0800720c */ /* 0x000fe20003fa6270 */
[----:B------:R-:W-:Y:S01]  /*6e00*/  VIADD R8, R39, 0x8c ;  /* 0x0000008c27087836 */ /* 0x000fe20000000000 */
[----:B------:R-:W-:Y:S01]  /*6e10*/  ISETP.GE.AND P0, PT, R12, RZ, PT ;  /* 0x000000ff0c00720c */ /* 0x000fe20003f06270 */
[C---:B------:R-:W-:Y:S01]  /*6e20*/  IMAD R150, R25.reuse, R5, R150 ;  /* 0x0000000519967224 */ /* 0x040fe200078e0296 */
[----:B------:R-:W-:Y:S01]  /*6e30*/  ISETP.GT.U32.AND P2, PT, R25, R146, PT ;  /* 0x000000921900720c */ /* 0x000fe20003f44070 */
[--C-:B------:R-:W-:Y:S01]  /*6e40*/  @!P3 IMAD.IADD R148, R148, 0x1, -R25.reuse ;  /* 0x000000019494b824 */ /* 0x100fe200078e0a19 */
[----:B------:R-:W-:Y:S01]  /*6e50*/  IABS R151, R8 ;  /* 0x0000000800977213 */ /* 0x000fe20000000000 */
[--C-:B------:R-:W-:Y:S01]  /*6e60*/  @!P6 IMAD.IADD R147, R147, 0x1, -R25.reuse ;  /* 0x000000019393e824 */ /* 0x100fe200078e0a19 */
[----:B------:R-:W-:Y:S01]  /*6e70*/  ISETP.GT.U32.AND P6, PT, R25, R150, PT ;  /* 0x000000961900720c */ /* 0x000fe20003fc4070 */
[----:B------:R-:W-:Y:S01]  /*6e80*/  @!P4 IMAD.IADD R149, R149, 0x1, -R25 ;  /* 0x000000019595c824 */ /* 0x000fe200078e0a19 */
[----:B------:R-:W-:Y:S01]  /*6e90*/  ISETP.GT.U32.AND P4, PT, R25, R148, PT ;  /* 0x000000941900720c */ /* 0x000fe20003f84070 */
[----:B------:R-:W-:-:S04]  /*6ea0*/  IMAD.HI.U32 R5, R20, R151, RZ ;  /* 0x0000009714057227 */ /* 0x000fc800078e00ff */
[----:B------:R-:W-:Y:S01]  /*6eb0*/  @!P0 IMAD.MOV R144, RZ, RZ, -R144 ;  /* 0x000000ffff908224 */ /* 0x000fe200078e0a90 */
[----:B------:R-:W-:Y:S01]  /*6ec0*/  ISETP.GE.AND P0, PT, R9, RZ, PT ;  /* 0x000000ff0900720c */ /* 0x000fe20003f06270 */
[----:B------:R-:W-:Y:S02]  /*6ed0*/  IMAD.MOV R6, RZ, RZ, -R5 ;  /* 0x000000ffff067224 */ /* 0x000fe400078e0a05 */
[----:B------:R-:W-:Y:S02]  /*6ee0*/  @!P2 IMAD.IADD R146, R146, 0x1, -R25 ;  /* 0x000000019292a824 */ /* 0x000fe400078e0a19 */
[----:B------:R-:W-:Y:S02]  /*6ef0*/  VIADD R9, R39, 0x8d ;  /* 0x0000008d27097836 */ /* 0x000fe40000000000 */
[C---:B------:R-:W-:Y:S01]  /*6f00*/  IMAD R151, R25.reuse, R6, R151 ;  /* 0x0000000619977224 */ /* 0x040fe200078e0297 */
[----:B------:R-:W-:Y:S01]  /*6f10*/  @!P1 IADD3 R146, -R146, RZ, RZ ;  /* 0x000000ff92929210 */ /* 0x000fe20007ffe1ff */
[--C-:B------:R-:W-:Y:S01]  /*6f20*/  @!P6 IMAD.IADD R150, R150, 0x1, -R25.reuse ;  /* 0x000000019696e824 */ /* 0x100fe200078e0a19 */
[----:B------:R-:W-:Y:S01]  /*6f30*/  IABS R152, R9 ;  /* 0x0000000900987213 */ /* 0x000fe20000000000 */
[----:B------:R-:W-:Y:S01]  /*6f40*/  @!P4 IMAD.IADD R148, R148, 0x1, -R25 ;  /* 0x000000019494c824 */ /* 0x000fe200078e0a19 */
[----:B------:R-:W-:-:S02]  /*6f50*/  ISETP.GT.U32.AND P1, PT, R25, R149, PT ;  /* 0x000000951900720c */ /* 0x000fc40003f24070 */
[C---:B------:R-:W-:Y:S01]  /*6f60*/  ISETP.GT.U32.AND P4, PT, R25.reuse, R151, PT ;  /* 0x000000971900720c */ /* 0x040fe20003f84070 */
[----:B------:R-:W-:Y:S01]  /*6f70*/  IMAD.HI.U32 R5, R20, R152, RZ ;  /* 0x0000009814057227 */ /* 0x000fe200078e00ff */
[----:B------:R-:W-:Y:S02]  /*6f80*/  ISETP.GT.U32.AND P6, PT, R25, R150, PT ;  /* 0x000000961900720c */ /* 0x000fe40003fc4070 */
[----:B------:R-:W-:Y:S01]  /*6f90*/  ISETP.GE.AND P3, PT, R7, RZ, PT ;  /* 0x000000ff0700720c */ /* 0x000fe20003f66270 */
[----:B------:R-:W-:Y:S02]  /*6fa0*/  VIADD R7, R39, 0x8e ;  /* 0x0000008e27077836 */ /* 0x000fe40000000000 */
[----:B------:R-:W-:-:S03]  /*6fb0*/  IMAD.MOV R5, RZ, RZ, -R5 ;  /* 0x000000ffff057224 */ /* 0x000fc600078e0a05 */
[----:B------:R-:W-:Y:S01]  /*6fc0*/  IABS R153, R7 ;  /* 0x0000000700997213 */ /* 0x000fe20000000000 */
[----:B------:R-:W-:Y:S01]  /*6fd0*/  IMAD R152, R25, R5, R152 ;  /* 0x0000000519987224 */ /* 0x000fe200078e0298 */
[----:B------:R-:W-:Y:S01]  /*6fe0*/  ISETP.GE.AND P2, PT, R10, RZ, PT ;  /* 0x000000ff0a00720c */ /* 0x000fe20003f46270 */
[----:B------:R-:W-:Y:S01]  /*6ff0*/  @!P1 IMAD.IADD R149, R149, 0x1, -R25 ;  /* 0x0000000195959824 */ /* 0x000fe200078e0a19 */
[----:B------:R-:W-:Y:S01]  /*7000*/  ISETP.GE.AND P1, PT, R9, RZ, PT ;  /* 0x000000ff0900720c */ /* 0x000fe20003f26270 */
[----:B------:R-:W-:Y:S02]  /*7010*/  VIADD R9, R39, 0x90 ;  /* 0x0000009027097836 */ /* 0x000fe40000000000 */
[----:B------:R-:W-:-:S04]  /*7020*/  IMAD.HI.U32 R5, R20, R153, RZ ;  /* 0x0000009914057227 */ /* 0x000fc800078e00ff */
[--C-:B------:R-:W-:Y:S02]  /*7030*/  @!P4 IMAD.IADD R151, R151, 0x1, -R25.reuse ;  /* 0x000000019797c824 */ /* 0x100fe400078e0a19 */
[----:B------:R-:W-:Y:S01]  /*7040*/  @!P6 IMAD.IADD R150, R150, 0x1, -R25 ;  /* 0x000000019696e824 */ /* 0x000fe200078e0a19 */
[C---:B------:R-:W-:Y:S01]  /*7050*/  ISETP.GT.U32.AND P6, PT, R25.reuse, R152, PT ;  /* 0x000000981900720c */ /* 0x040fe20003fc4070 */
[----:B------:R-:W-:Y:S01]  /*7060*/  IMAD.MOV R6, RZ, RZ, -R5 ;  /* 0x000000ffff067224 */ /* 0x000fe200078e0a05 */
[----:B------:R-:W-:Y:S02]  /*7070*/  IABS R155, R9 ;  /* 0x00000009009b7213 */ /* 0x000fe40000000000 */
[C---:B------:R-:W-:Y:S01]  /*7080*/  ISETP.GT.U32.AND P4, PT, R25.reuse, R151, PT ;  /* 0x000000971900720c */ /* 0x040fe20003f84070 */
[----:B------:R-:W-:Y:S01]  /*7090*/  @!P5 IMAD.MOV R147, RZ, RZ, -R147 ;  /* 0x000000ffff93d224 */ /* 0x000fe200078e0a93 */
[----:B------:R-:W-:Y:S01]  /*70a0*/  ISETP.GE.AND P5, PT, R8, RZ, PT ;  /* 0x000000ff0800720c */ /* 0x000fe20003fa6270 */
[----:B------:R-:W-:-:S02]  /*70b0*/  IMAD R153, R25, R6, R153 ;  /* 0x0000000619997224 */ /* 0x000fc400078e0299 */
[----:B------:R-:W-:-:S04]  /*70c0*/  IMAD.HI.U32 R6, R20, R155, RZ ;  /* 0x0000009b14067227 */ /* 0x000fc800078e00ff */
[----:B------:R-:W-:Y:S02]  /*70d0*/  VIADD R8, R39, 0x8f ;  /* 0x0000008f27087836 */ /* 0x000fe40000000000 */
[----:B------:R-:W-:Y:S01]  /*70e0*/  @!P2 IMAD.MOV R149, RZ, RZ, -R149 ;  /* 0x000000ffff95a224 */ /* 0x000fe200078e0a95 */
[----:B------:R-:W-:Y:S01]  /*70f0*/  ISETP.GT.U32.AND P2, PT, R25, R153, PT ;  /* 0x000000991900720c */ /* 0x000fe20003f44070 */
[----:B------:R-:W-:Y:S01]  /*7100*/  IMAD.MOV R6, RZ, RZ, -R6 ;  /* 0x000000ffff067224 */ /* 0x000fe200078e0a06 */
[----:B------:R-:W-:Y:S01]  /*7110*/  IABS R154, R8 ;  /* 0x00000008009a7213 */ /* 0x000fe20000000000 */
[--C-:B------:R-:W-:Y:S02]  /*7120*/  @!P6 IMAD.IADD R152, R152, 0x1, -R25.reuse ;  /* 0x000000019898e824 */ /* 0x100fe400078e0a19 */
[----:B------:R-:W-:Y:S02]  /*7130*/  @!P4 IMAD.IADD R151, R151, 0x1, -R25 ;  /* 0x000000019797c824 */ /* 0x000fe400078e0a19 */
[C---:B------:R-:W-:Y:S01]  /*7140*/  IMAD R155, R25.reuse, R6, R155 ;  /* 0x00000006199b7224 */ /* 0x040fe200078e029b */
[----:B------:R-:W-:Y:S01]  /*7150*/  ISETP.GT.U32.AND P6, PT, R25, R152, PT ;  /* 0x000000981900720c */ /* 0x000fe20003fc4070 */
[----:B------:R-:W-:-:S04]  /*7160*/  IMAD.HI.U32 R5, R20, R154, RZ ;  /* 0x0000009a14057227 */ /* 0x000fc800078e00ff */
[----:B------:R-:W-:Y:S01]  /*7170*/  @!P5 IMAD.MOV R151, RZ, RZ, -R151 ;  /* 0x000000ffff97d224 */ /* 0x000fe200078e0a97 */
[----:B------:R-:W-:Y:S01]  /*7180*/  ISETP.GT.U32.AND P5, PT, R25, R155, PT ;  /* 0x0000009b1900720c */ /* 0x000fe20003fa4070 */
[----:B------:R-:W-:Y:S02]  /*7190*/  IMAD.MOV R5, RZ, RZ, -R5 ;  /* 0x000000ffff057224 */ /* 0x000fe400078e0a05 */
[----:B------:R-:W-:Y:S02]  /*71a0*/  @!P2 IMAD.IADD R153, R153, 0x1, -R25 ;  /* 0x000000019999a824 */ /* 0x000fe400078e0a19 */
[----:B------:R-:W-:-:S03]  /*71b0*/  IMAD R154, R25, R5, R154 ;  /* 0x00000005199a7224 */ /* 0x000fc600078e029a */
[C---:B------:R-:W-:Y:S02]  /*71c0*/  ISETP.GT.U32.AND P2, PT, R25.reuse, R153, PT ;  /* 0x000000991900720c */ /* 0x040fe40003f44070 */
[----:B------:R-:W-:Y:S02]  /*71d0*/  @!P6 IADD3 R152, R152, -R25, RZ ;  /* 0x800000199898e210 */ /* 0x000fe40007ffe0ff */
[----:B------:R-:W-:Y:S01]  /*71e0*/  ISETP.GT.U32.AND P6, PT, R25, R154, PT ;  /* 0x0000009a1900720c */ /* 0x000fe20003fc4070 */
[----:B------:R-:W-:Y:S01]  /*71f0*/  @!P5 IMAD.IADD R155, R155, 0x1, -R25 ;  /* 0x000000019b9bd824 */ /* 0x000fe200078e0a19 */
[----:B------:R-:W-:Y:S01]  /*7200*/  ISETP.GE.AND P4, PT, R9, RZ, PT ;  /* 0x000000ff0900720c */ /* 0x000fe20003f86270 */
[C---:B------:R-:W-:Y:S02]  /*7210*/  VIADD R9, R39.reuse, 0x93 ;  /* 0x0000009327097836 */ /* 0x040fe40000000000 */
[----:B------:R-:W-:Y:S01]  /*7220*/  VIADD R6, R39, 0x92 ;  /* 0x0000009227067836 */ /* 0x000fe20000000000 */
[----:B------:R-:W-:Y:S01]  /*7230*/  ISETP.GT.U32.AND P5, PT, R25, R155, PT ;  /* 0x0000009b1900720c */ /* 0x000fe20003fa4070 */
[----:B------:R-:W-:Y:S01]  /*7240*/  @!P0 IMAD.MOV R148, RZ, RZ, -R148 ;  /* 0x000000ffff948224 */ /* 0x000fe200078e0a94 */
[----:B------:R-:W-:-:S02]  /*7250*/  IABS R158, R9 ;  /* 0x00000009009e7213 */ /* 0x000fc40000000000 */
[----:B------:R-:W-:Y:S01]  /*7260*/  ISETP.GE.AND P0, PT, R7, RZ, PT ;  /* 0x000000ff0700720c */ /* 0x000fe20003f06270 */
[----:B------:R-:W-:Y:S01]  /*7270*/  VIADD R7, R39, 0x91 ;  /* 0x0000009127077836 */ /* 0x000fe20000000000 */
[----:B------:R-:W-:Y:S01]  /*7280*/  IABS R157, R6 ;  /* 0x00000006009d7213 */ /* 0x000fe20000000000 */
[----:B------:R-:W-:Y:S01]  /*7290*/  @!P2 IMAD.IADD R153, R153, 0x1, -R25 ;  /* 0x000000019999a824 */ /* 0x000fe200078e0a19 */
[----:B------:R-:W-:Y:S01]  /*72a0*/  ISETP.GE.AND P2, PT, R6, RZ, PT ;  /* 0x000000ff0600720c */ /* 0x000fe20003f46270 */
[----:B------:R-:W-:Y:S01]  /*72b0*/  IMAD.HI.U32 R6, R20, R158, RZ ;  /* 0x0000009e14067227 */ /* 0x000fe200078e00ff */
[----:B------:R-:W-:-:S03]  /*72c0*/  IABS R156, R7 ;  /* 0x00000007009c7213 */ /* 0x000fc60000000000 */
[----:B------:R-:W-:Y:S02]  /*72d0*/  @!P6 IMAD.IADD R154, R154, 0x1, -R25 ;  /* 0x000000019a9ae824 */ /* 0x000fe400078e0a19 */
[----:B------:R-:W-:Y:S02]  /*72e0*/  IMAD.MOV R6, RZ, RZ, -R6 ;  /* 0x000000ffff067224 */ /* 0x000fe400078e0a06 */
[----:B------:R-:W-:Y:S01]  /*72f0*/  IMAD.HI.U32 R5, R20, R156, RZ ;  /* 0x0000009c14057227 */ /* 0x000fe200078e00ff */
[----:B------:R-:W-:-:S03]  /*7300*/  ISETP.GT.U32.AND P6, PT, R25, R154, PT ;  /* 0x0000009a1900720c */ /* 0x000fc60003fc4070 */
[----:B------:R-:W-:Y:S02]  /*7310*/  IMAD R158, R25, R6, R158 ;  /* 0x00000006199e7224 */ /* 0x000fe400078e029e */
[----:B------:R-:W-:Y:S02]  /*7320*/  @!P5 IMAD.IADD R155, R155, 0x1, -R25 ;  /* 0x000000019b9bd824 */ /* 0x000fe400078e0a19 */
[----:B------:R-:W-:Y:S01]  /*7330*/  @!P1 IMAD.MOV R152, RZ, RZ, -R152 ;  /* 0x000000ffff989224 */ /* 0x000fe200078e0a98 */
[----:B------:R-:W-:Y:S01]  /*7340*/  ISETP.GE.AND P1, PT, R7, RZ, PT ;  /* 0x000000ff0700720c */ /* 0x000fe20003f26270 */
[----:B------:R-:W-:Y:S02]  /*7350*/  IMAD.MOV R7, RZ, RZ, -R5 ;  /* 0x000000ffff077224 */ /* 0x000fe400078e0a05 */
[----:B------:R-:W-:Y:S01]  /*7360*/  @!P4 IMAD.MOV R155, RZ, RZ, -R155 ;  /* 0x000000ffff9bc224 */ /* 0x000fe200078e0a9b */
[C---:B------:R-:W-:Y:S01]  /*7370*/  ISETP.GT.U32.AND P4, PT, R25.reuse, R158, PT ;  /* 0x0000009e1900720c */ /* 0x040fe20003f84070 */
[----:B------:R-:W-:-:S02]  /*7380*/  IMAD R156, R25, R7, R156 ;  /* 0x00000007199c7224 */ /* 0x000fc400078e029c */
[----:B------:R-:W-:Y:S02]  /*7390*/  VIADD R7, R39, 0x95 ;  /* 0x0000009527077836 */ /* 0x000fe40000000000 */
[----:B------:R-:W-:Y:S01]  /*73a0*/  @!P3 IMAD.MOV R150, RZ, RZ, -R150 ;  /* 0x000000ffff96b224 */ /* 0x000fe200078e0a96 */
[----:B------:R-:W-:Y:S01]  /*73b0*/  ISETP.GE.AND P3, PT, R8, RZ, PT ;  /* 0x000000ff0800720c */ /* 0x000fe20003f66270 */
[----:B------:R-:W-:Y:S01]  /*73c0*/  @!P6 IMAD.IADD R154, R154, 0x1, -R25 ;  /* 0x000000019a9ae824 */ /* 0x000fe200078e0a19 */
[----:B------:R-:W-:Y:S01]  /*73d0*/  ISETP.GT.U32.AND P6, PT, R25, R156, PT ;  /* 0x0000009c1900720c */ /* 0x000fe20003fc4070 */
[----:B------:R-:W-:Y:S01]  /*73e0*/  IMAD.HI.U32 R5, R20, R157, RZ ;  /* 0x0000009d14057227 */ /* 0x000fe200078e00ff */
[----:B------:R-:W-:-:S03]  /*73f0*/  IABS R160, R7 ;  /* 0x0000000700a07213 */ /* 0x000fc60000000000 */
[----:B------:R-:W-:Y:S02]  /*7400*/  IMAD.MOV R8, RZ, RZ, -R5 ;  /* 0x000000ffff087224 */ /* 0x000fe400078e0a05 */
[----:B------:R-:W-:Y:S02]  /*7410*/  VIADD R10, R39, 0x97 ;  /* 0x00000097270a7836 */ /* 0x000fe40000000000 */
[----:B------:R-:W-:Y:S02]  /*7420*/  @!P4 IMAD.IADD R158, R158, 0x1, -R25 ;  /* 0x000000019e9ec824 */ /* 0x000fe400078e0a19 */
[----:B------:R-:W-:Y:S01]  /*7430*/  IMAD.HI.U32 R6, R20, R160, RZ ;  /* 0x000000a014067227 */ /* 0x000fe200078e00ff */
[----:B------:R-:W-:-:S03]  /*7440*/  IABS R162, R10 ;  /* 0x0000000a00a27213 */ /* 0x000fc60000000000 */
[C---:B------:R-:W-:Y:S01]  /*7450*/  IMAD R157, R25.reuse, R8, R157 ;  /* 0x00000008199d7224 */ /* 0x040fe200078e029d */
[C---:B------:R-:W-:Y:S01]  /*7460*/  ISETP.GT.U32.AND P4, PT, R25.reuse, R158, PT ;  /* 0x0000009e1900720c */ /* 0x040fe20003f84070 */
[----:B------:R-:W-:Y:S02]  /*7470*/  IMAD.MOV R6, RZ, RZ, -R6 ;  /* 0x000000ffff067224 */ /* 0x000fe400078e0a06 */
[----:B------:R-:W-:Y:S01]  /*7480*/  @!P3 IMAD.MOV R154, RZ, RZ, -R154 ;  /* 0x000000ffff9ab224 */ /* 0x000fe200078e0a9a */
[----:B------:R-:W-:Y:S01]  /*7490*/  ISETP.GT.U32.AND P3, PT, R25, R157, PT ;  /* 0x0000009d1900720c */ /* 0x000fe20003f64070 */
[----:B------:R-:W-:Y:S02]  /*74a0*/  @!P6 IMAD.IADD R156, R156, 0x1, -R25 ;  /* 0x000000019c9ce824 */ /* 0x000fe400078e0a19 */
[----:B------:R-:W-:Y:S01]  /*74b0*/  @!P0 IMAD.MOV R153, RZ, RZ, -R153 ;  /* 0x000000ffff998224 */ /* 0x000fe200078e0a99 */
[----:B------:R-:W-:Y:S01]  /*74c0*/  ISETP.GE.AND P0, PT, R9, RZ, PT ;  /* 0x000000ff0900720c */ /* 0x000fe20003f06270 */
[----:B------:R-:W-:-:S02]  /*74d0*/  VIADD R5, R39, 0x94 ;  /* 0x0000009427057836 */ /* 0x000fc40000000000 */
[C---:B------:R-:W-:Y:S02]  /*74e0*/  IMAD R160, R25.reuse, R6, R160 ;  /* 0x0000000619a07224 */ /* 0x040fe400078e02a0 */
[C---:B------:R-:W-:Y:S01]  /*74f0*/  IMAD.HI.U32 R6, R20.reuse, R162, RZ ;  /* 0x000000a214067227 */ /* 0x040fe200078e00ff */
[----:B------:R-:W-:Y:S02]  /*7500*/  ISETP.GT.U32.AND P6, PT, R25, R156, PT ;  /* 0x0000009c1900720c */ /* 0x000fe40003fc4070 */
[----:B------:R-:W-:Y:S01]  /*7510*/  IABS R159, R5 ;  /* 0x00000005009f7213 */ /* 0x000fe20000000000 */
[----:B------:R-:W-:Y:S02]  /*7520*/  VIADD R9, R39, 0x96 ;  /* 0x0000009627097836 */ /* 0x000fe40000000000 */
[----:B------:R-:W-:Y:S01]  /*7530*/  IMAD.MOV R6, RZ, RZ, -R6 ;  /* 0x000000ffff067224 */ /* 0x000fe200078e0a06 */
[----:B------:R-:W-:Y:S01]  /*7540*/  ISETP.GE.AND P5, PT, R5, RZ, PT ;  /* 0x000000ff0500720c */ /* 0x000fe20003fa6270 */
[----:B------:R-:W-:Y:S01]  /*7550*/  IMAD.HI.U32 R5, R20, R159, RZ ;  /* 0x0000009f14057227 */ /* 0x000fe200078e00ff */
[----:B------:R-:W-:-:S03]  /*7560*/  IABS R161, R9 ;  /* 0x0000000900a17213 */ /* 0x000fc60000000000 */
[----:B------:R-:W-:Y:S02]  /*7570*/  IMAD R162, R25, R6, R162 ;  /* 0x0000000619a27224 */ /* 0x000fe400078e02a2 */
[----:B------:R-:W-:Y:S01]  /*7580*/  @!P4 IMAD.IADD R158, R158, 0x1, -R25 ;  /* 0x000000019e9ec824 */ /* 0x000fe200078e0a19 */
[----:B------:R-:W-:Y:S01]  /*7590*/  @!P3 IADD3 R157, R157, -R25, RZ ;  /* 0x800000199d9db210 */ /* 0x000fe20007ffe0ff */
[----:B------:R-:W-:Y:S02]  /*75a0*/  IMAD.MOV R8, RZ, RZ, -R5 ;  /* 0x000000ffff087224 */ /* 0x000fe400078e0a05 */
[----:B------:R-:W-:Y:S01]  /*75b0*/  @!P0 IMAD.MOV R158, RZ, RZ, -R158 ;  /* 0x000000ffff9e8224 */ /* 0x000fe200078e0a9e */
[C---:B------:R-:W-:Y:S01]  /*75c0*/  ISETP.GT.U32.AND P0, PT, R25.reuse, R162, PT ;  /* 0x000000a21900720c */ /* 0x040fe20003f04070 */
[----:B------:R-:W-:Y:S01]  /*75d0*/  IMAD.HI.U32 R5, R20, R161, RZ ;  /* 0x000000a114057227 */ /* 0x000fe200078e00ff */
[----:B------:R-:W-:-:S03]  /*75e0*/  ISETP.GT.U32.AND P3, PT, R25, R157, PT ;  /* 0x0000009d1900720c */ /* 0x000fc60003f64070 */
[----:B------:R-:W-:Y:S01]  /*75f0*/  @!P6 IMAD.IADD R156, R156, 0x1, -R25 ;  /* 0x000000019c9ce824 */ /* 0x000fe200078e0a19 */
[----:B------:R-:W-:Y:S01]  /*7600*/  ISETP.GE.AND P6, PT, R7, RZ, PT ;  /* 0x000000ff0700720c */ /* 0x000fe20003fc6270 */
[----:B------:R-:W-:Y:S02]  /*7610*/  IMAD R159, R25, R8, R159 ;  /* 0x00000008199f7224 */ /* 0x000fe400078e029f */
[----:B------:R-:W-:Y:S02]  /*7620*/  IMAD.MOV R8, RZ, RZ, -R5 ;  /* 0x000000ffff087224 */ /* 0x000fe400078e0a05 */
[----:B------:R-:W-:Y:S02]  /*7630*/  VIADD R7, R39, 0x98 ;  /* 0x0000009827077836 */ /* 0x000fe40000000000 */
[----:B------:R-:W-:Y:S01]  /*7640*/  @!P1 IMAD.MOV R156, RZ, RZ, -R156 ;  /* 0x000000ffff9c9224 */ /* 0x000fe200078e0a9c */
[C---:B------:R-:W-:Y:S01]  /*7650*/  ISETP.GT.U32.AND P1, PT, R25.reuse, R160, PT ;  /* 0x000000a01900720c */ /* 0x040fe20003f24070 */
[----:B------:R-:W-:Y:S01]  /*7660*/  IMAD R161, R25, R8, R161 ;  /* 0x0000000819a17224 */ /* 0x000fe200078e02a1 */
[----:B------:R-:W-:Y:S01]  /*7670*/  IABS R163, R7 ;  /* 0x0000000700a37213 */ /* 0x000fe20000000000 */
[----:B------:R-:W-:-:S02]  /*7680*/  VIADD R8, R39, 0x99 ;  /* 0x0000009927087836 */ /* 0x000fc40000000000 */
[--C-:B------:R-:W-:Y:S01]  /*7690*/  @!P0 IMAD.IADD R162, R162, 0x1, -R25.reuse ;  /* 0x00000001a2a28824 */ /* 0x100fe200078e0a19 */
[----:B------:R-:W-:Y:S01]  /*76a0*/  ISETP.GT.U32.AND P4, PT, R25, R161, PT ;  /* 0x000000a11900720c */ /* 0x000fe20003f84070 */
[----:B------:R-:W-:Y:S01]  /*76b0*/  @!P3 IMAD.IADD R157, R157, 0x1, -R25 ;  /* 0x000000019d9db824 */ /* 0x000fe200078e0a19 */
[----:B------:R-:W-:Y:S01]  /*76c0*/  IABS R164, R8 ;  /* 0x0000000800a47213 */ /* 0x000fe20000000000 */
[C---:B------:R-:W-:Y:S01]  /*76d0*/  IMAD.HI.U32 R5, R20.reuse, R163, RZ ;  /* 0x000000a314057227 */ /* 0x040fe200078e00ff */
[C---:B------:R-:W-:Y:S02]  /*76e0*/  ISETP.GT.U32.AND P3, PT, R25.reuse, R159, PT ;  /* 0x0000009f1900720c */ /* 0x040fe40003f64070 */
[----:B------:R-:W-:Y:S01]  /*76f0*/  ISETP.GT.U32.AND P0, PT, R25, R162, PT ;  /* 0x000000a21900720c */ /* 0x000fe20003f04070 */
[----:B------:R-:W-:Y:S02]  /*7700*/  IMAD.MOV R6, RZ, RZ, -R5 ;  /* 0x000000ffff067224 */ /* 0x000fe400078e0a05 */
[----:B------:R-:W-:-:S04]  /*7710*/  IMAD.HI.U32 R5, R20, R164, RZ ;  /* 0x000000a414057227 */ /* 0x000fc800078e00ff */
[----:B------:R-:W-:Y:S02]  /*7720*/  @!P1 IMAD.IADD R160, R160, 0x1, -R25 ;  /* 0x00000001a0a09824 */ /* 0x000fe400078e0a19 */
[----:B------:R-:W-:-:S03]  /*7730*/  IMAD.MOV R5, RZ, RZ, -R5 ;  /* 0x000000ffff057224 */ /* 0x000fc600078e0a05 */
[C---:B------:R-:W-:Y:S01]  /*7740*/  ISETP.GT.U32.AND P1, PT, R25.reuse, R160, PT ;  /* 0x000000a01900720c */ /* 0x040fe20003f24070 */
[----:B------:R-:W-:Y:S01]  /*7750*/  IMAD R164, R25, R5, R164 ;  /* 0x0000000519a47224 */ /* 0x000fe200078e02a4 */
[----:B------:R-:W-:Y:S01]  /*7760*/  @!P4 IADD3 R161, R161, -R25, RZ ;  /* 0x80000019a1a1c210 */ /* 0x000fe20007ffe0ff */
[----:B------:R-:W-:Y:S02]  /*7770*/  @!P3 IMAD.IADD R159, R159, 0x1, -R25 ;  /* 0x000000019f9fb824 */ /* 0x000fe400078e0a19 */
[----:B------:R-:W-:Y:S01]  /*7780*/  @!P2 IMAD.MOV R157, RZ, RZ, -R157 ;  /* 0x000000ffff9da224 */ /* 0x000fe200078e0a9d */
[----:B------:R-:W-:Y:S01]  /*7790*/  ISETP.GE.AND P2, PT, R9, RZ, PT ;  /* 0x000000ff0900720c */ /* 0x000fe20003f46270 */
[----:B------:R-:W-:Y:S01]  /*77a0*/  @!P0 IMAD.IADD R162, R162, 0x1, -R25 ;  /* 0x00000001a2a28824 */ /* 0x000fe200078e0a19 */
[----:B------:R-:W-:Y:S01]  /*77b0*/  ISETP.GT.U32.AND P4, PT, R25, R161, PT ;  /* 0x000000a11900720c */ /* 0x000fe20003f84070 */
[----:B------:R-:W-:Y:S01]  /*77c0*/  VIADD R9, R39, 0x9a ;  /* 0x0000009a27097836 */ /* 0x000fe20000000000 */
[C---:B------:R-:W-:Y:S01]  /*77d0*/  ISETP.GT.U32.AND P0, PT, R25.reuse, R164, PT ;  /* 0x000000a41900720c */ /* 0x040fe20003f04070 */
[C---:B------:R-:W-:Y:S01]  /*77e0*/  IMAD R163, R25.reuse, R6, R163 ;  /* 0x0000000619a37224 */ /* 0x040fe200078e02a3 */
[----:B------:R-:W-:Y:S01]  /*77f0*/  ISETP.GT.U32.AND P3, PT, R25, R159, PT ;  /* 0x0000009f1900720c */ /* 0x000fe20003f64070 */
[----:B------:R-:W-:Y:S01]  /*7800*/  @!P1 IMAD.IADD R160, R160, 0x1, -R25 ;  /* 0x00000001a0a09824 */ /* 0x000fe200078e0a19 */
[----:B------:R-:W-:-:S02]  /*7810*/  IABS R165, R9 ;  /* 0x0000000900a57213 */ /* 0x000fc40000000000 */
[----:B------:R-:W-:Y:S01]  /*7820*/  ISETP.GT.U32.AND P1, PT, R25, R163, PT ;  /* 0x000000a31900720c */ /* 0x000fe20003f24070 */
[----:B------:R-:W-:Y:S02]  /*7830*/  VIADD R5, R39, 0x9b ;  /* 0x0000009b27057836 */ /* 0x000fe40000000000 */
[----:B------:R-:W-:-:S03]  /*7840*/  IMAD.HI.U32 R6, R20, R165, RZ ;  /* 0x000000a514067227 */ /* 0x000fc600078e00ff */
[----:B------:R-:W-:Y:S01]  /*7850*/  IABS R166, R5 ;  /* 0x0000000500a67213 */ /* 0x000fe20000000000 */
[--C-:B------:R-:W-:Y:S02]  /*7860*/  @!P4 IMAD.IADD R161, R161, 0x1, -R25.reuse ;  /* 0x00000001a1a1c824 */ /* 0x100fe400078e0a19 */
[--C-:B------:R-:W-:Y:S02]  /*7870*/  @!P0 IMAD.IADD R164, R164, 0x1, -R25.reuse ;  /* 0x00000001a4a48824 */ /* 0x100fe400078e0a19 */
[----:B------:R-:W-:Y:S01]  /*7880*/  @!P3 IMAD.IADD R159, R159, 0x1, -R25 ;  /* 0x000000019f9fb824 */ /* 0x000fe200078e0a19 */
[----:B------:R-:W-:Y:S01]  /*7890*/  ISETP.GE.AND P3, PT, R10, RZ, PT ;  /* 0x000000ff0a00720c */ /* 0x000fe20003f66270 */
[----:B------:R-:W-:Y:S01]  /*78a0*/  IMAD.MOV R6, RZ, RZ, -R6 ;  /* 0x000000ffff067224 */ /* 0x000fe200078e0a06 */
[----:B------:R-:W-:Y:S01]  /*78b0*/  ISETP.GT.U32.AND P0, PT, R25, R164, PT ;  /* 0x000000a41900720c */ /* 0x000fe20003f04070 */
[----:B------:R-:W-:Y:S01]  /*78c0*/  @!P2 IMAD.MOV R161, RZ, RZ, -R161 ;  /* 0x000000ffffa1a224 */ /* 0x000fe200078e0aa1 */
[----:B------:R-:W-:Y:S01]  /*78d0*/  ISETP.GE.AND P2, PT, R5, RZ, PT ;  /* 0x000000ff0500720c */ /* 0x000fe20003f46270 */
[----:B------:R-:W-:-:S02]  /*78e0*/  IMAD R165, R25, R6, R165 ;  /* 0x0000000619a57224 */ /* 0x000fc400078e02a5 */
[----:B------:R-:W-:-:S04]  /*78f0*/  IMAD.HI.U32 R5, R20, R166, RZ ;  /* 0x000000a614057227 */ /* 0x000fc800078e00ff */
[----:B------:R-:W-:Y:S02]  /*7900*/  @!P1 IMAD.IADD R163, R163, 0x1, -R25 ;  /* 0x00000001a3a39824 */ /* 0x000fe400078e0a19 */
[----:B------:R-:W-:Y:S02]  /*7910*/  VIADD R6, R39, 0x9c ;  /* 0x0000009c27067836 */ /* 0x000fe40000000000 */
[----:B------:R-:W-:Y:S01]  /*7920*/  IMAD.MOV R5, RZ, RZ, -R5 ;  /* 0x000000ffff057224 */ /* 0x000fe200078e0a05 */
[C---:B------:R-:W-:Y:S02]  /*7930*/  ISETP.GT.U32.AND P1, PT, R25.reuse, R163, PT ;  /* 0x000000a31900720c */ /* 0x040fe40003f24070 */
[----:B------:R-:W-:Y:S01]  /*7940*/  IABS R167, R6 ;  /* 0x0000000600a77213 */ /* 0x000fe20000000000 */
[----:B------:R-:W-:Y:S02]  /*7950*/  IMAD R166, R25, R5, R166 ;  /* 0x0000000519a67224 */ /* 0x000fe400078e02a6 */
[----:B------:R-:W-:Y:S01]  /*7960*/  @!P5 IMAD.MOV R159, RZ, RZ, -R159 ;  /* 0x000000ffff9fd224 */ /* 0x000fe200078e0a9f */
[----:B------:R-:W-:Y:S01]  /*7970*/  ISETP.GE.AND P5, PT, R7, RZ, PT ;  /* 0x000000ff0700720c */ /* 0x000fe20003fa6270 */
[----:B------:R-:W-:Y:S01]  /*7980*/  @!P3 IMAD.MOV R162, RZ, RZ, -R162 ;  /* 0x000000ffffa2b224 */ /* 0x000fe200078e0aa2 */
[----:B------:R-:W-:Y:S01]  /*7990*/  ISETP.GE.AND P3, PT, R6, RZ, PT ;  /* 0x000000ff0600720c */ /* 0x000fe20003f66270 */
[----:B------:R-:W-:-:S04]  /*79a0*/  IMAD.HI.U32 R6, R20, R167, RZ ;  /* 0x000000a714067227 */ /* 0x000fc800078e00ff */
[--C-:B------:R-:W-:Y:S01]  /*79b0*/  @!P0 IMAD.IADD R164, R164, 0x1, -R25.reuse ;  /* 0x00000001a4a48824 */ /* 0x100fe200078e0a19 */
[----:B------:R-:W-:Y:S01]  /*79c0*/  ISETP.GT.U32.AND P0, PT, R25, R166, PT ;  /* 0x000000a61900720c */ /* 0x000fe20003f04070 */
[----:B------:R-:W-:Y:S02]  /*79d0*/  IMAD.MOV R6, RZ, RZ, -R6 ;  /* 0x000000ffff067224 */ /* 0x000fe400078e0a06 */
[----:B------:R-:W-:Y:S02]  /*79e0*/  @!P1 IMAD.IADD R163, R163, 0x1, -R25 ;  /* 0x00000001a3a39824 */ /* 0x000fe400078e0a19 */
[----:B------:R-:W-:Y:S02]  /*79f0*/  IMAD R167, R25, R6, R167 ;  /* 0x0000000619a77224 */ /* 0x000fe400078e02a7 */
[----:B------:R-:W-:Y:S02]  /*7a00*/  VIADD R7, R39, 0x9d ;  /* 0x0000009d27077836 */ /* 0x000fe40000000000 */
[----:B------:R-:W-:Y:S01]  /*7a10*/  @!P5 IMAD.MOV R163, RZ, RZ, -R163 ;  /* 0x000000ffffa3d224 */ /* 0x000fe200078e0aa3 */
[----:B------:R-:W-:-:S02]  /*7a20*/  ISETP.GT.U32.AND P5, PT, R25, R167, PT ;  /* 0x000000a71900720c */ /* 0x000fc40003fa4070 */
[----:B------:R-:W-:Y:S01]  /*7a30*/  IABS R168, R7 ;  /* 0x0000000700a87213 */ /* 0x000fe20000000000 */
[----:B------:R-:W-:Y:S01]  /*7a40*/  @!P0 IMAD.IADD R166, R166, 0x1, -R25 ;  /* 0x00000001a6a68824 */ /* 0x000fe200078e0a19 */
[C---:B------:R-:W-:Y:S01]  /*7a50*/  ISETP.GT.U32.AND P1, PT, R25.reuse, R165, PT ;  /* 0x000000a51900720c */ /* 0x040fe20003f24070 */
[----:B------:R-:W-:Y:S01]  /*7a60*/  @!P6 IMAD.MOV R160, RZ, RZ, -R160 ;  /* 0x000000ffffa0e224 */ /* 0x000fe200078e0aa0 */
[----:B------:R-:W-:Y:S01]  /*7a70*/  ISETP.GE.AND P6, PT, R8, RZ, PT ;  /* 0x000000ff0800720c */ /* 0x000fe20003fc6270 */
[----:B------:R-:W-:Y:S01]  /*7a80*/  IMAD.HI.U32 R5, R20, R168, RZ ;  /* 0x000000a814057227 */ /* 0x000fe200078e00ff */
[----:B------:R-:W-:-:S03]  /*7a90*/  ISETP.GT.U32.AND P0, PT, R25, R166, PT ;  /* 0x000000a61900720c */ /* 0x000fc60003f04070 */
[----:B------:R-:W-:Y:S01]  /*7aa0*/  VIADD R8, R39, 0x9e ;  /* 0x0000009e27087836 */ /* 0x000fe20000000000 */
[----:B------:R-:W-:Y:S01]  /*7ab0*/  ISETP.GE.AND P4, PT, R9, RZ, PT ;  /* 0x000000ff0900720c */ /* 0x000fe20003f86270 */
[----:B------:R-:W-:Y:S02]  /*7ac0*/  IMAD.MOV R5, RZ, RZ, -R5 ;  /* 0x000000ffff057224 */ /* 0x000fe400078e0a05 */
[----:B------:R-:W-:Y:S01]  /*7ad0*/  VIADD R9, R39, 0x9f ;  /* 0x0000009f27097836 */ /* 0x000fe20000000000 */
[----:B------:R-:W-:Y:S01]  /*7ae0*/  IABS R169, R8 ;  /* 0x0000000800a97213 */ /* 0x000fe20000000000 */
[----:B------:R-:W-:Y:S02]  /*7af0*/  @!P5 IMAD.IADD R167, R167, 0x1, -R25 ;  /* 0x00000001a7a7d824 */ /* 0x000fe400078e0a19 */
[----:B------:R-:W-:Y:S01]  /*7b00*/  IMAD R168, R25, R5, R168 ;  /* 0x0000000519a87224 */ /* 0x000fe200078e02a8 */
[----:B------:R-:W-:Y:S01]  /*7b10*/  IABS R170, R9 ;  /* 0x0000000900aa7213 */ /* 0x000fe20000000000 */
[----:B------:R-:W-:Y:S01]  /*7b20*/  IMAD.HI.U32 R6, R20, R169, RZ ;  /* 0x000000a914067227 */ /* 0x000fe200078e00ff */
[----:B------:R-:W-:-:S02]  /*7b30*/  @!P1 IADD3 R165, R165, -R25, RZ ;  /* 0x80000019a5a59210 */ /* 0x000fc40007ffe0ff */
[C---:B------:R-:W-:Y:S01]  /*7b40*/  ISETP.GT.U32.AND P5, PT, R25.reuse, R167, PT ;  /* 0x000000a71900720c */ /* 0x040fe20003fa4070 */
[----:B------:R-:W-:Y:S01]  /*7b50*/  @!P0 IMAD.IADD R166, R166, 0x1, -R25 ;  /* 0x00000001a6a68824 */ /* 0x000fe200078e0a19 */
[C---:B------:R-:W-:Y:S01]  /*7b60*/  ISETP.GT.U32.AND P0, PT, R25.reuse, R168, PT ;  /* 0x000000a81900720c */ /* 0x040fe20003f04070 */
[----:B------:R-:W-:Y:S01]  /*7b70*/  IMAD.HI.U32 R5, R20, R170, RZ ;  /* 0x000000aa14057227 */ /* 0x000fe200078e00ff */
[----:B------:R-:W-:-:S03]  /*7b80*/  ISETP.GT.U32.AND P1, PT, R25, R165, PT ;  /* 0x000000a51900720c */ /* 0x000fc60003f24070 */
[----:B------:R-:W-:Y:S02]  /*7b90*/  IMAD.MOV R6, RZ, RZ, -R6 ;  /* 0x000000ffff067224 */ /* 0x000fe400078e0a06 */
[----:B------:R-:W-:Y:S02]  /*7ba0*/  VIADD R10, R39, 0xa0 ;  /* 0x000000a0270a7836 */ /* 0x000fe40000000000 */
[----:B------:R-:W-:Y:S01]  /*7bb0*/  @!P6 IMAD.MOV R164, RZ, RZ, -R164 ;  /* 0x000000ffffa4e224 */ /* 0x000fe200078e0aa4 */
[----:B------:R-:W-:Y:S01]  /*7bc0*/  ISETP.GE.AND P6, PT, R7, RZ, PT ;  /* 0x000000ff0700720c */ /* 0x000fe20003fc6270 */
[----:B------:R-:W-:Y:S01]  /*7bd0*/  IMAD.MOV R7, RZ, RZ, -R5 ;  /* 0x000000ffff077224 */ /* 0x000fe200078e0a05 */
[----:B------:R-:W-:Y:S01]  /*7be0*/  IABS R171, R10 ;  /* 0x0000000a00ab7213 */ /* 0x000fe20000000000 */
[C---:B------:R-:W-:Y:S02]  /*7bf0*/  IMAD R169, R25.reuse, R6, R169 ;  /* 0x0000000619a97224 */ /* 0x040fe400078e02a9 */
[----:B------:R-:W-:-:S02]  /*7c00*/  IMAD R170, R25, R7, R170 ;  /* 0x0000000719aa7224 */ /* 0x000fc400078e02aa */
[----:B------:R-:W-:Y:S01]  /*7c10*/  @!P5 IMAD.IADD R167, R167, 0x1, -R25 ;  /* 0x00000001a7a7d824 */ /* 0x000fe200078e0a19 */
[----:B------:R-:W-:Y:S01]  /*7c20*/  ISETP.GT.U32.AND P5, PT, R25, R169, PT ;  /* 0x000000a91900720c */ /* 0x000fe20003fa4070 */
[----:B------:R-:W-:-:S04]  /*7c30*/  IMAD.HI.U32 R5, R20, R171, RZ ;  /* 0x000000ab14057227 */ /* 0x000fc800078e00ff */
[--C-:B------:R-:W-:Y:S01]  /*7c40*/  @!P0 IMAD.IADD R168, R168, 0x1, -R25.reuse ;  /* 0x00000001a8a88824 */ /* 0x100fe200078e0a19 */
[----:B------:R-:W-:Y:S01]  /*7c50*/  ISETP.GT.U32.AND P0, PT, R25, R170, PT ;  /* 0x000000aa1900720c */ /* 0x000fe20003f04070 */
[----:B------:R-:W-:Y:S01]  /*7c60*/  @!P1 IMAD.IADD R165, R165, 0x1, -R25 ;  /* 0x00000001a5a59824 */ /* 0x000fe200078e0a19 */
[----:B------:R-:W-:Y:S01]  /*7c70*/  ISETP.GE.AND P1, PT, R8, RZ, PT ;  /* 0x000000ff0800720c */ /* 0x000fe20003f26270 */
[----:B------:R-:W-:Y:S02]  /*7c80*/  IMAD.MOV R8, RZ, RZ, -R5 ;  /* 0x000000ffff087224 */ /* 0x000fe400078e0a05 */
[----:B------:R-:W-:Y:S02]  /*7c90*/  VIADD R11, R39, 0xa1 ;  /* 0x000000a1270b7836 */ /* 0x000fe40000000000 */
[----:B------:R-:W-:Y:S02]  /*7ca0*/  IMAD R171, R25, R8, R171 ;  /* 0x0000000819ab7224 */ /* 0x000fe400078e02ab */
[----:B------:R-:W-:Y:S01]  /*7cb0*/  VIADD R13, R39, 0xa3 ;  /* 0x000000a3270d7836 */ /* 0x000fe20000000000 */
[----:B------:R-:W-:Y:S01]  /*7cc0*/  IABS R172, R11 ;  /* 0x0000000b00ac7213 */ /* 0x000fe20000000000 */
[--C-:B------:R-:W-:Y:S01]  /*7cd0*/  @!P5 IMAD.IADD R169, R169, 0x1, -R25.reuse ;  /* 0x00000001a9a9d824 */ /* 0x100fe200078e0a19 */
[----:B------:R-:W-:Y:S01]  /*7ce0*/  ISETP.GT.U32.AND P5, PT, R25, R171, PT ;  /* 0x000000ab1900720c */ /* 0x000fe20003fa4070 */
[----:B------:R-:W-:Y:S01]  /*7cf0*/  @!P0 IMAD.IADD R170, R170, 0x1, -R25 ;  /* 0x00000001aaaa8824 */ /* 0x000fe200078e0a19 */
[----:B------:R-:W-:Y:S01]  /*7d00*/  IABS R174, R13 ;  /* 0x0000000d00ae7213 */ /* 0x000fe20000000000 */
[----:B------:R-:W-:-:S04]  /*7d10*/  IMAD.HI.U32 R6, R20, R172, RZ ;  /* 0x000000ac14067227 */ /* 0x000fc800078e00ff */
[----:B------:R-:W-:Y:S02]  /*7d20*/  VIADD R12, R39, 0xa2 ;  /* 0x000000a2270c7836 */ /* 0x000fe40000000000 */
[----:B------:R-:W-:Y:S01]  /*7d30*/  @!P2 IMAD.MOV R166, RZ, RZ, -R166 ;  /* 0x000000ffffa6a224 */ /* 0x000fe200078e0aa6 */
[----:B------:R-:W-:Y:S01]  /*7d40*/  ISETP.GT.U32.AND P2, PT, R25, R170, PT ;  /* 0x000000aa1900720c */ /* 0x000fe20003f44070 */
[----:B------:R-:W-:Y:S01]  /*7d50*/  IMAD.HI.U32 R5, R20, R174, RZ ;  /* 0x000000ae14057227 */ /* 0x000fe200078e00ff */
[----:B------:R-:W-:-:S03]  /*7d60*/  IABS R173, R12 ;  /* 0x0000000c00ad7213 */ /* 0x000fc60000000000 */
[----:B------:R-:W-:Y:S02]  /*7d70*/  IMAD.MOV R6, RZ, RZ, -R6 ;  /* 0x000000ffff067224 */ /* 0x000fe400078e0a06 */
[----:B------:R-:W-:Y:S02]  /*7d80*/  IMAD.MOV R5, RZ, RZ, -R5 ;  /* 0x000000ffff057224 */ /* 0x000fe400078e0a05 */
[----:B------:R-:W-:Y:S02]  /*7d90*/  IMAD R172, R25, R6, R172 ;  /* 0x0000000619ac7224 */ /* 0x000fe400078e02ac */
[----:B------:R-:W-:Y:S01]  /*7da0*/  @!P5 IMAD.IADD R171, R171, 0x1, -R25 ;  /* 0x00000001ababd824 */ /* 0x000fe200078e0a19 */
[----:B------:R-:W-:Y:S01]  /*7db0*/  ISETP.GT.U32.AND P0, PT, R25, R169, PT ;  /* 0x000000a91900720c */ /* 0x000fe20003f04070 */
[----:B------:R-:W-:-:S04]  /*7dc0*/  IMAD.HI.U32 R7, R20, R173, RZ ;  /* 0x000000ad14077227 */ /* 0x000fc800078e00ff */
[C---:B------:R-:W-:Y:S02]  /*7dd0*/  IMAD R174, R25.reuse, R5, R174 ;  /* 0x0000000519ae7224 */ /* 0x040fe400078e02ae */
[----:B------:R-:W-:Y:S01]  /*7de0*/  @!P3 IMAD.MOV R167, RZ, RZ, -R167 ;  /* 0x000000ffffa7b224 */ /* 0x000fe200078e0aa7 */
[----:B------:R-:W-:Y:S01]  /*7df0*/  ISETP.GT.U32.AND P3, PT, R25, R172, PT ;  /* 0x000000ac1900720c */ /* 0x000fe20003f64070 */
[----:B------:R-:W-:Y:S01]  /*7e00*/  VIADD R14, R39, 0xa5 ;  /* 0x000000a5270e7836 */ /* 0x000fe20000000000 */
[----:B------:R-:W-:Y:S01]  /*7e10*/  ISETP.GT.U32.AND P5, PT, R25, R171, PT ;  /* 0x000000ab1900720c */ /* 0x000fe20003fa4070 */
[----:B------:R-:W-:Y:S01]  /*7e20*/  @!P2 IMAD.IADD R170, R170, 0x1, -R25 ;  /* 0x00000001aaaaa824 */ /* 0x000fe200078e0a19 */
[----:B------:R-:W-:Y:S01]  /*7e30*/  IADD3 R8, -R7, RZ, RZ ;  /* 0x000000ff07087210 */ /* 0x000fe20007ffe1ff */
[----:B------:R-:W-:Y:S01]  /*7e40*/  VIADD R7, R39, 0xa4 ;  /* 0x000000a427077836 */ /* 0x000fe20000000000 */
[----:B------:R-:W-:Y:S02]  /*7e50*/  ISETP.GT.U32.AND P2, PT, R25, R174, PT ;  /* 0x000000ae1900720c */ /* 0x000fe40003f44070 */
[----:B------:R-:W-:Y:S01]  /*7e60*/  IABS R176, R14 ;  /* 0x0000000e00b07213 */ /* 0x000fe20000000000 */
[----:B------:R-:W-:Y:S01]  /*7e70*/  @!P4 IMAD.MOV R165, RZ, RZ, -R165 ;  /* 0x000000ffffa5c224 */ /* 0x000fe200078e0aa5 */
[----:B------:R-:W-:-:S02]  /*7e80*/  IABS R175, R7 ;  /* 0x0000000700af7213 */ /* 0x000fc40000000000 */
[----:B------:R-:W-:Y:S01]  /*7e90*/  ISETP.GT.U32.AND P4, PT, R25, R168, PT ;  /* 0x000000a81900720c */ /* 0x000fe20003f84070 */
[----:B------:R-:W-:-:S04]  /*7ea0*/  IMAD.HI.U32 R6, R20, R176, RZ ;  /* 0x000000b014067227 */ /* 0x000fc800078e00ff */
[--C-:B------:R-:W-:Y:S01]  /*7eb0*/  @!P0 IMAD.IADD R169, R169, 0x1, -R25.reuse ;  /* 0x00000001a9a98824 */ /* 0x100fe200078e0a19 */
[----:B------:R-:W-:Y:S01]  /*7ec0*/  ISETP.GE.AND P0, PT, R9, RZ, PT ;  /* 0x000000ff0900720c */ /* 0x000fe20003f06270 */
[--C-:B------:R-:W-:Y:S02]  /*7ed0*/  @!P3 IMAD.IADD R172, R172, 0x1, -R25.reuse ;  /* 0x00000001acacb824 */ /* 0x100fe400078e0a19 */
[----:B------:R-:W-:Y:S01]  /*7ee0*/  @!P5 IMAD.IADD R171, R171, 0x1, -R25 ;  /* 0x00000001ababd824 */ /* 0x000fe200078e0a19 */
[----:B------:R-:W-:Y:S01]  /*7ef0*/  ISETP.GE.AND P5, PT, R10, RZ, PT ;  /* 0x000000ff0a00720c */ /* 0x000fe20003fa6270 */
[----:B------:R-:W-:-:S04]  /*7f00*/  IMAD.HI.U32 R5, R20, R175, RZ ;  /* 0x000000af14057227 */ /* 0x000fc800078e00ff */
[----:B------:R-:W-:Y:S02]  /*7f10*/  IMAD.MOV R6, RZ, RZ, -R6 ;  /* 0x000000ffff067224 */ /* 0x000fe400078e0a06 */
[----:B------:R-:W-:Y:S01]  /*7f20*/  @!P2 IMAD.IADD R174, R174, 0x1, -R25 ;  /* 0x00000001aeaea824 */ /* 0x000fe200078e0a19 */
[C---:B------:R-:W-:Y:S01]  /*7f30*/  ISETP.GT.U32.AND P2, PT, R25.reuse, R172, PT ;  /* 0x000000ac1900720c */ /* 0x040fe20003f44070 */
[C---:B------:R-:W-:Y:S02]  /*7f40*/  IMAD R173, R25.reuse, R8, R173 ;  /* 0x0000000819ad7224 */ /* 0x040fe400078e02ad */
[----:B------:R-:W-:Y:S02]  /*7f50*/  IMAD.MOV R8, RZ, RZ, -R5 ;  /* 0x000000ffff087224 */ /* 0x000fe400078e0a05 */
[----:B------:R-:W-:Y:S02]  /*7f60*/  IMAD R176, R25, R6, R176 ;  /* 0x0000000619b07224 */ /* 0x000fe400078e02b0 */
[----:B------:R-:W-:-:S02]  /*7f70*/  VIADD R6, R39, 0xa6 ;  /* 0x000000a627067836 */ /* 0x000fc40000000000 */
[----:B------:R-:W-:Y:S01]  /*7f80*/  @!P4 IMAD.IADD R168, R168, 0x1, -R25 ;  /* 0x00000001a8a8c824 */ /* 0x000fe200078e0a19 */
[C---:B------:R-:W-:Y:S01]  /*7f90*/  ISETP.GT.U32.AND P4, PT, R25.reuse, R173, PT ;  /* 0x000000ad1900720c */ /* 0x040fe20003f84070 */
[C---:B------:R-:W-:Y:S01]  /*7fa0*/  IMAD R175, R25.reuse, R8, R175 ;  /* 0x0000000819af7224 */ /* 0x040fe200078e02af */
[----:B------:R-:W-:Y:S01]  /*7fb0*/  IABS R177, R6 ;  /* 0x0000000600b17213 */ /* 0x000fe20000000000 */
[----:B------:R-:W-:Y:S01]  /*7fc0*/  @!P1 IMAD.MOV R169, RZ, RZ, -R169 ;  /* 0x000000ffffa99224 */ /* 0x000fe200078e0aa9 */
[C---:B------:R-:W-:Y:S01]  /*7fd0*/  ISETP.GT.U32.AND P1, PT, R25.reuse, R174, PT ;  /* 0x000000ae1900720c */ /* 0x040fe20003f24070 */
[----:B------:R-:W-:Y:S01]  /*7fe0*/  @!P0 IMAD.MOV R170, RZ, RZ, -R170 ;  /* 0x000000ffffaa8224 */ /* 0x000fe200078e0aaa */
[----:B------:R-:W-:Y:S01]  /*7ff0*/  ISETP.GT.U32.AND P0, PT, R25, R175, PT ;  /* 0x000000af1900720c */ /* 0x000fe20003f04070 */
[----:B------:R-:W-:Y:S01]  /*8000*/  @!P5 IMAD.MOV R171, RZ, RZ, -R171 ;  /* 0x000000ffffabd224 */ /* 0x000fe200078e0aab */
[----:B------:R-:W-:Y:S01]  /*8010*/  ISETP.GE.AND P5, PT, R13, RZ, PT ;  /* 0x000000ff0d00720c */ /* 0x000fe20003fa6270 */
[----:B------:R-:W-:-:S04]  /*8020*/  IMAD.HI.U32 R5, R20, R177, RZ ;  /* 0x000000b114057227 */ /* 0x000fc800078e00ff */
[----:B------:R-:W-:Y:S01]  /*8030*/  @!P2 IMAD.IADD R172, R172, 0x1, -R25 ;  /* 0x00000001acaca824 */ /* 0x000fe200078e0a19 */
[----:B------:R-:W-:Y:S01]  /*8040*/  ISETP.GT.U32.AND P2, PT, R25, R176, PT ;  /* 0x000000b01900720c */ /* 0x000fe20003f44070 */
[----:B------:R-:W-:Y:S02]  /*8050*/  IMAD.MOV R8, RZ, RZ, -R5 ;  /* 0x000000ffff087224 */ /* 0x000fe400078e0a05 */
[--C-:B------:R-:W-:Y:S02]  /*8060*/  @!P4 IMAD.IADD R173, R173, 0x1, -R25.reuse ;  /* 0x00000001adadc824 */ /* 0x100fe400078e0a19 */
[----:B------:R-:W-:Y:S02]  /*8070*/  @!P1 IMAD.IADD R174, R174, 0x1, -R25 ;  /* 0x00000001aeae9824 */ /* 0x000fe400078e0a19 */
[----:B------:R-:W-:Y:S01]  /*8080*/  IMAD R177, R25, R8, R177 ;  /* 0x0000000819b17224 */ /* 0x000fe200078e02b1 */
[----:B------:R-:W-:Y:S01]  /*8090*/  @!P6 IADD3 R168, -R168, RZ, RZ ;  /* 0x000000ffa8a8e210 */ /* 0x000fe20007ffe1ff */
[--C-:B------:R-:W-:Y:S01]  /*80a0*/  @!P0 IMAD.IADD R175, R175, 0x1, -R25.reuse ;  /* 0x00000001afaf8824 */ /* 0x100fe200078e0a19 */
[C---:B------:R-:W-:Y:S01]  /*80b0*/  ISETP.GT.U32.AND P6, PT, R25.reuse, R173, PT ;  /* 0x000000ad1900720c */ /* 0x040fe20003fc4070 */
[----:B------:R-:W-:Y:S01]  /*80c0*/  @!P5 IMAD.MOV R174, RZ, RZ, -R174 ;  /* 0x000000ffffaed224 */ /* 0x000fe200078e0aae */
[----:B------:R-:W-:Y:S01]  /*80d0*/  ISETP.GT.U32.AND P5, PT, R25, R177, PT ;  /* 0x000000b11900720c */ /* 0x000fe20003fa4070 */
[----:B------:R-:W-:Y:S01]  /*80e0*/  VIADD R9, R39, 0xa7 ;  /* 0x000000a727097836 */ /* 0x000fe20000000000 */
[----:B------:R-:W-:Y:S01]  /*80f0*/  ISETP.GE.AND P4, PT, R12, RZ, PT ;  /* 0x000000ff0c00720c */ /* 0x000fe20003f86270 */
[----:B------:R-:W-:Y:S01]  /*8100*/  @!P2 IMAD.IADD R176, R176, 0x1, -R25 ;  /* 0x00000001b0b0a824 */ /* 0x000fe200078e0a19 */
[----:B------:R-:W-:Y:S01]  /*8110*/  ISETP.GT.U32.AND P2, PT, R25, R175, PT ;  /* 0x000000af1900720c */ /* 0x000fe20003f44070 */
[----:B------:R-:W-:Y:S01]  /*8120*/  VIADD R5, R39, 0xa8 ;  /* 0x000000a827057836 */ /* 0x000fe20000000000 */
[----:B------:R-:W-:-:S02]  /*8130*/  IABS R178, R9 ;  /* 0x0000000900b27213 */ /* 0x000fc40000000000 */
[----:B------:R-:W-:Y:S02]  /*8140*/  ISETP.GE.AND P3, PT, R11, RZ, PT ;  /* 0x000000ff0b00720c */ /* 0x000fe40003f66270 */
[----:B------:R-:W-:Y:S01]  /*8150*/  ISETP.GE.AND P0, PT, R6, RZ, PT ;  /* 0x000000ff0600720c */ /* 0x000fe20003f06270 */
[----:B------:R-:W-:Y:S01]  /*8160*/  @!P6 IMAD.IADD R173, R173, 0x1, -R25 ;  /* 0x00000001adade824 */ /* 0x000fe200078e0a19 */
[----:B------:R-:W-:Y:S01]  /*8170*/  IABS R179, R5 ;  /* 0x0000000500b37213 */ /* 0x000fe20000000000 */
[C---:B------:R-:W-:Y:S01]  /*8180*/  IMAD.HI.U32 R6, R20.reuse, R178, RZ ;  /* 0x000000b214067227 */ /* 0x040fe200078e00ff */
[----:B------:R-:W-:Y:S02]  /*8190*/  @!P5 IADD3 R177, R177, -R25, RZ ;  /* 0x80000019b1b1d210 */ /* 0x000fe40007ffe0ff */
[----:B------:R-:W-:Y:S01]  /*81a0*/  ISETP.GE.AND P6, PT, R7, RZ, PT ;  /* 0x000000ff0700720c */ /* 0x000fe20003fc6270 */
[----:B------:R-:W-:Y:S01]  /*81b0*/  IMAD.MOV R6, RZ, RZ, -R6 ;  /* 0x000000ffff067224 */ /* 0x000fe200078e0a06 */
[C---:B------:R-:W-:Y:S01]  /*81c0*/  ISETP.GT.U32.AND P5, PT, R25.reuse, R177, PT ;  /* 0x000000b11900720c */ /* 0x040fe20003fa4070 */
[----:B------:R-:W-:Y:S01]  /*81d0*/  @!P4 IMAD.MOV R173, RZ, RZ, -R173 ;  /* 0x000000ffffadc224 */ /* 0x000fe200078e0aad */
[----:B------:R-:W-:Y:S01]  /*81e0*/  ISETP.GT.U32.AND P4, PT, R25, R176, PT ;  /* 0x000000b01900720c */ /* 0x000fe20003f84070 */
[----:B------:R-:W-:Y:S01]  /*81f0*/  @!P2 IMAD.IADD R175, R175, 0x1, -R25 ;  /* 0x00000001afafa824 */ /* 0x000fe200078e0a19 */
[----:B------:R-:W-:Y:S01]  /*8200*/  ISETP.GE.AND P2, PT, R5, RZ, PT ;  /* 0x000000ff0500720c */ /* 0x000fe20003f46270 */
[----:B------:R-:W-:-:S04]  /*8210*/  IMAD.HI.U32 R5, R20, R179, RZ ;  /* 0x000000b314057227 */ /* 0x000fc800078e00ff */
[----:B------:R-:W-:Y:S02]  /*8220*/  IMAD R178, R25, R6, R178 ;  /* 0x0000000619b27224 */ /* 0x000fe400078e02b2 */
[----:B------:R-:W-:Y:S02]  /*8230*/  VIADD R6, R39, 0xa9 ;  /* 0x000000a927067836 */ /* 0x000fe40000000000 */
[----:B------:R-:W-:Y:S02]  /*8240*/  IMAD.MOV R8, RZ, RZ, -R5 ;  /* 0x000000ffff087224 */ /* 0x000fe400078e0a05 */
[----:B------:R-:W-:Y:S01]  /*8250*/  @!P3 IMAD.MOV R172, RZ, RZ, -R172 ;  /* 0x000000ffffacb224 */ /* 0x000fe200078e0aac */
[----:B------:R-:W-:Y:S01]  /*8260*/  ISETP.GE.AND P3, PT, R9, RZ, PT ;  /* 0x000000ff0900720c */ /* 0x000fe20003f66270 */
[----:B------:R-:W-:Y:S01]  /*8270*/  VIADD R9, R39, 0xaa ;  /* 0x000000aa27097836 */ /* 0x000fe20000000000 */
[----:B------:R-:W-:Y:S01]  /*8280*/  IABS R180, R6 ;  /* 0x0000000600b47213 */ /* 0x000fe20000000000 */
[----:B------:R-:W-:-:S02]  /*8290*/  IMAD R179, R25, R8, R179 ;  /* 0x0000000819b37224 */ /* 0x000fc400078e02b3 */
[----:B------:R-:W-:Y:S01]  /*82a0*/  @!P6 IMAD.MOV R175, RZ, RZ, -R175 ;  /* 0x000000ffffafe224 */ /* 0x000fe200078e0aaf */
[----:B------:R-:W-:Y:S01]  /*82b0*/  ISETP.GE.AND P6, PT, R6, RZ, PT ;  /* 0x000000ff0600720c */ /* 0x000fe20003fc6270 */
[--C-:B------:R-:W-:Y:S01]  /*82c0*/  @!P4 IMAD.IADD R176, R176, 0x1, -R25.reuse ;  /* 0x00000001b0b0c824 */ /* 0x100fe200078e0a19 */
[----:B------:R-:W-:Y:S01]  /*82d0*/  ISETP.GT.U32.AND P4, PT, R25, R178, PT ;  /* 0x000000b21900720c */ /* 0x000fe20003f84070 */
[----:B------:R-:W-:Y:S01]  /*82e0*/  @!P5 IMAD.IADD R177, R177, 0x1, -R25 ;  /* 0x00000001b1b1d824 */ /* 0x000fe200078e0a19 */
[----:B------:R-:W-:Y:S01]  /*82f0*/  IABS R181, R9 ;  /* 0x0000000900b57213 */ /* 0x000fe20000000000 */
[----:B------:R-:W-:Y:S01]  /*8300*/  IMAD.HI.U32 R6, R20, R180, RZ ;  /* 0x000000b414067227 */ /* 0x000fe200078e00ff */
[----:B------:R-:W-:-:S03]  /*8310*/  ISETP.GT.U32.AND P5, PT, R25, R179, PT ;  /* 0x000000b31900720c */ /* 0x000fc60003fa4070 */
[----:B------:R-:W-:Y:S02]  /*8320*/  IMAD.MOV R6, RZ, RZ, -R6 ;  /* 0x000000ffff067224 */ /* 0x000fe400078e0a06 */
[----:B------:R-:W-:-:S04]  /*8330*/  IMAD.HI.U32 R7, R20, R181, RZ ;  /* 0x000000b514077227 */ /* 0x000fc800078e00ff */
[----:B------:R-:W-:Y:S02]  /*8340*/  IMAD R180, R25, R6, R180 ;  /* 0x0000000619b47224 */ /* 0x000fe400078e02b4 */
[----:B------:R-:W-:Y:S02]  /*8350*/  IMAD.MOV R8, RZ, RZ, -R7 ;  /* 0x000000ffff087224 */ /* 0x000fe400078e0a07 */
[----:B------:R-:W-:Y:S02]  /*8360*/  VIADD R6, R39, 0xab ;  /* 0x000000ab27067836 */ /* 0x000fe40000000000 */
[----:B------:R-:W-:Y:S02]  /*8370*/  @!P4 IMAD.IADD R178, R178, 0x1, -R25 ;  /* 0x00000001b2b2c824 */ /* 0x000fe400078e0a19 */
[----:B------:R-:W-:Y:S01]  /*8380*/  IMAD R181, R25, R8, R181 ;  /* 0x0000000819b57224 */ /* 0x000fe200078e02b5 */
[----:B------:R-:W-:Y:S01]  /*8390*/  IABS R182, R6 ;  /* 0x0000000600b67213 */ /* 0x000fe20000000000 */
[----:B------:R-:W-:Y:S01]  /*83a0*/  @!P5 IMAD.IADD R179, R179, 0x1, -R25 ;  /* 0x00000001b3b3d824 */ /* 0x000fe200078e0a19 */
[----:B------:R-:W-:Y:S01]  /*83b0*/  ISETP.GE.AND P1, PT, R14, RZ, PT ;  /* 0x000000ff0e00720c */ /* 0x000fe20003f26270 */
[----:B------:R-:W-:Y:S01]  /*83c0*/  @!P0 IMAD.MOV R177, RZ, RZ, -R177 ;  /* 0x000000ffffb18224 */ /* 0x000fe200078e0ab1 */
[C---:B------:R-:W-:Y:S01]  /*83d0*/  ISETP.GT.U32.AND P4, PT, R25.reuse, R178, PT ;  /* 0x000000b21900720c */ /* 0x040fe20003f84070 */
[----:B------:R-:W-:Y:S01]  /*83e0*/  IMAD.HI.U32 R5, R20, R182, RZ ;  /* 0x000000b614057227 */ /* 0x000fe200078e00ff */
[----:B------:R-:W-:-:S02]  /*83f0*/  ISETP.GT.U32.AND P0, PT, R25, R179, PT ;  /* 0x000000b31900720c */ /* 0x000fc40003f04070 */
[----:B------:R-:W-:Y:S01]  /*8400*/  ISETP.GT.U32.AND P5, PT, R25, R181, PT ;  /* 0x000000b51900720c */ /* 0x000fe20003fa4070 */
[----:B------:R-:W-:Y:S02]  /*8410*/  IMAD.MOV R5, RZ, RZ, -R5 ;  /* 0x000000ffff057224 */ /* 0x000fe400078e0a05 */
[----:B------:R-:W-:Y:S02]  /*8420*/  VIADD R10, R39, 0xad ;  /* 0x000000ad270a7836 */ /* 0x000fe40000000000 */
[----:B------:R-:W-:Y:S02]  /*8430*/  IMAD R182, R25, R5, R182 ;  /* 0x0000000519b67224 */ /* 0x000fe400078e02b6 */
[----:B------:R-:W-:Y:S01]  /*8440*/  @!P1 IMAD.MOV R176, RZ, RZ, -R176 ;  /* 0x000000ffffb09224 */ /* 0x000fe200078e0ab0 */
[----:B------:R-:W-:Y:S01]  /*8450*/  ISETP.GE.AND P1, PT, R9, RZ, PT ;  /* 0x000000ff0900720c */ /* 0x000fe20003f26270 */
[--C-:B------:R-:W-:Y:S01]  /*8460*/  @!P4 IMAD.IADD R178, R178, 0x1, -R25.reuse ;  /* 0x00000001b2b2c824 */ /* 0x100fe200078e0a19 */
[----:B------:R-:W-:Y:S01]  /*8470*/  IABS R184, R10 ;  /* 0x0000000a00b87213 */ /* 0x000fe20000000000 */
[--C-:B------:R-:W-:Y:S01]  /*8480*/  @!P0 IMAD.IADD R179, R179, 0x1, -R25.reuse ;  /* 0x00000001b3b38824 */ /* 0x100fe200078e0a19 */
[----:B------:R-:W-:Y:S01]  /*8490*/  ISETP.GT.U32.AND P0, PT, R25, R182, PT ;  /* 0x000000b61900720c */ /* 0x000fe20003f04070 */
[----:B------:R-:W-:-:S02]  /*84a0*/  @!P5 IMAD.IADD R181, R181, 0x1, -R25 ;  /* 0x00000001b5b5d824 */ /* 0x000fc400078e0a19 */
[----:B------:R-:W-:Y:S02]  /*84b0*/  VIADD R9, R39, 0xac ;  /* 0x000000ac27097836 */ /* 0x000fe40000000000 */
[----:B------:R-:W-:Y:S01]  /*84c0*/  @!P3 IMAD.MOV R178, RZ, RZ, -R178 ;  /* 0x000000ffffb2b224 */ /* 0x000fe200078e0ab2 */
[----:B------:R-:W-:Y:S01]  /*84d0*/  ISETP.GE.AND P3, PT, R6, RZ, PT ;  /* 0x000000ff0600720c */ /* 0x000fe20003f66270 */
[----:B------:R-:W-:Y:S01]  /*84e0*/  IMAD.HI.U32 R6, R20, R184, RZ ;  /* 0x000000b814067227 */ /* 0x000fe200078e00ff */
[----:B------:R-:W-:Y:S02]  /*84f0*/  ISETP.GT.U32.AND P5, PT, R25, R181, PT ;  /* 0x000000b51900720c */ /* 0x000fe40003fa4070 */
[----:B------:R-:W-:Y:S01]  /*8500*/  IABS R183, R9 ;  /* 0x0000000900b77213 */ /* 0x000fe20000000000 */
[----:B------:R-:W-:Y:S02]  /*8510*/  IMAD.MOV R6, RZ, RZ, -R6 ;  /* 0x000000ffff067224 */ /* 0x000fe400078e0a06 */
[----:B------:R-:W-:-:S02]  /*8520*/  VIADD R11, R39, 0xae ;  /* 0x000000ae270b7836 */ /* 0x000fc40000000000 */
[----:B------:R-:W-:-:S04]  /*8530*/  IMAD.HI.U32 R5, R20, R183, RZ ;  /* 0x000000b714057227 */ /* 0x000fc800078e00ff */
[----:B------:R-:W-:Y:S02]  /*8540*/  IMAD R184, R25, R6, R184 ;  /* 0x0000000619b87224 */ /* 0x000fe400078e02b8 */
[----:B------:R-:W-:Y:S01]  /*8550*/  @!P0 IMAD.IADD R182, R182, 0x1, -R25 ;  /* 0x00000001b6b68824 */ /* 0x000fe200078e0a19 */
[----:B------:R-:W-:Y:S01]  /*8560*/  IADD3 R8, -R5, RZ, RZ ;  /* 0x000000ff05087210 */ /* 0x000fe20007ffe1ff */
[----:B------:R-:W-:Y:S01]  /*8570*/  @!P2 IMAD.MOV R179, RZ, RZ, -R179 ;  /* 0x000000ffffb3a224 */ /* 0x000fe200078e0ab3 */
[----:B------:R-:W-:Y:S01]  /*8580*/  IABS R185, R11 ;  /* 0x0000000b00b97213 */ /* 0x000fe20000000000 */
[----:B------:R-:W-:Y:S01]  /*8590*/  @!P5 IMAD.IADD R181, R181, 0x1, -R25 ;  /* 0x00000001b5b5d824 */ /* 0x000fe200078e0a19 */
[----:B------:R-:W-:Y:S01]  /*85a0*/  ISETP.GT.U32.AND P2, PT, R25, R182, PT ;  /* 0x000000b61900720c */ /* 0x000fe20003f44070 */
[----:B------:R-:W-:Y:S01]  /*85b0*/  VIADD R6, R39, 0xaf ;  /* 0x000000af27067836 */ /* 0x000fe20000000000 */
[C---:B------:R-:W-:Y:S01]  /*85c0*/  ISETP.GT.U32.AND P5, PT, R25.reuse, R184, PT ;  /* 0x000000b81900720c */ /* 0x040fe20003fa4070 */
[C---:B------:R-:W-:Y:S01]  /*85d0*/  IMAD R183, R25.reuse, R8, R183 ;  /* 0x0000000819b77224 */ /* 0x040fe200078e02b7 */
[----:B------:R-:W-:Y:S01]  /*85e0*/  ISETP.GT.U32.AND P4, PT, R25, R180, PT ;  /* 0x000000b41900720c */ /* 0x000fe20003f84070 */
[----:B------:R-:W-:Y:S01]  /*85f0*/  IMAD.HI.U32 R7, R20, R185, RZ ;  /* 0x000000b914077227 */ /* 0x000fe200078e00ff */
[----:B------:R-:W-:-:S02]  /*8600*/  IABS R186, R6 ;  /* 0x0000000600ba7213 */ /* 0x000fc40000000000 */
[----:B------:R-:W-:Y:S01]  /*8610*/  ISETP.GT.U32.AND P0, PT, R25, R183, PT ;  /* 0x000000b71900720c */ /* 0x000fe20003f04070 */
[----:B------:R-:W-:Y:S02]  /*8620*/  IMAD.MOV R8, RZ, RZ, -R7 ;  /* 0x000000ffff087224 */ /* 0x000fe400078e0a07 */
[----:B------:R-:W-:Y:S02]  /*8630*/  VIADD R7, R39, 0xb0 ;  /* 0x000000b027077836 */ /* 0x000fe40000000000 */
[----:B------:R-:W-:-:S03]  /*8640*/  IMAD.HI.U32 R5, R20, R186, RZ ;  /* 0x000000ba14057227 */ /* 0x000fc600078e00ff */
[----:B------:R-:W-:Y:S01]  /*8650*/  IABS R187, R7 ;  /* 0x0000000700bb7213 */ /* 0x000fe20000000000 */
[C---:B------:R-:W-:Y:S02]  /*8660*/  IMAD R185, R25.reuse, R8, R185 ;  /* 0x0000000819b97224 */ /* 0x040fe400078e02b9 */
[--C-:B------:R-:W-:Y:S02]  /*8670*/  @!P2 IMAD.IADD R182, R182, 0x1, -R25.reuse ;  /* 0x00000001b6b6a824 */ /* 0x100fe400078e0a19 */
[----:B------:R-:W-:Y:S02]  /*8680*/  @!P5 IMAD.IADD R184, R184, 0x1, -R25 ;  /* 0x00000001b8b8d824 */ /* 0x000fe400078e0a19 */
[----:B------:R-:W-:Y:S02]  /*8690*/  IMAD.MOV R5, RZ, RZ, -R5 ;  /* 0x000000ffff057224 */ /* 0x000fe400078e0a05 */
[----:B------:R-:W-:Y:S02]  /*86a0*/  @!P4 IMAD.IADD R180, R180, 0x1, -R25 ;  /* 0x00000001b4b4c824 */ /* 0x000fe400078e0a19 */
[----:B------:R-:W-:Y:S01]  /*86b0*/  @!P1 IMAD.MOV R181, RZ, RZ, -R181 ;  /* 0x000000ffffb59224 */ /* 0x000fe200078e0ab5 */
[C---:B------:R-:W-:Y:S01]  /*86c0*/  ISETP.GT.U32.AND P1, PT, R25.reuse, R185, PT ;  /* 0x000000b91900720c */ /* 0x040fe20003f24070 */
[----:B------:R-:W-:Y:S01]  /*86d0*/  @!P3 IMAD.MOV R182, RZ, RZ, -R182 ;  /* 0x000000ffffb6b224 */ /* 0x000fe200078e0ab6 */
[C---:B------:R-:W-:Y:S01]  /*86e0*/  ISETP.GT.U32.AND P3, PT, R25.reuse, R184, PT ;  /* 0x000000b81900720c */ /* 0x040fe20003f64070 */
[----:B------:R-:W-:-:S02]  /*86f0*/  IMAD R186, R25, R5, R186 ;  /* 0x0000000519ba7224 */ /* 0x000fc400078e02ba */
[----:B------:R-:W-:Y:S01]  /*8700*/  IMAD.HI.U32 R5, R20, R187, RZ ;  /* 0x000000bb14057227 */ /* 0x000fe200078e00ff */
[----:B------:R-:W-:-:S03]  /*8710*/  ISETP.GT.U32.AND P4, PT, R25, R180, PT ;  /* 0x000000b41900720c */ /* 0x000fc60003f84070 */
[----:B------:R-:W-:Y:S01]  /*8720*/  @!P0 IMAD.IADD R183, R183, 0x1, -R25 ;  /* 0x00000001b7b78824 */ /* 0x000fe200078e0a19 */
[----:B------:R-:W-:Y:S01]  /*8730*/  ISETP.GE.AND P0, PT, R6, RZ, PT ;  /* 0x000000ff0600720c */ /* 0x000fe20003f06270 */
[----:B------:R-:W-:-:S04]  /*8740*/  IMAD.MOV R6, RZ, RZ, -R5 ;  /* 0x000000ffff067224 */ /* 0x000fc800078e0a05 */
[----:B------:R-:W-:Y:S02]  /*8750*/  IMAD R187, R25, R6, R187 ;  /* 0x0000000619bb7224 */ /* 0x000fe400078e02bb */
[--C-:B------:R-:W-:Y:S02]  /*8760*/  @!P1 IMAD.IADD R185, R185, 0x1, -R25.reuse ;  /* 0x00000001b9b99824 */ /* 0x100fe400078e0a19 */
[--C-:B------:R-:W-:Y:S01]  /*8770*/  @!P3 IMAD.IADD R184, R184, 0x1, -R25.reuse ;  /* 0x00000001b8b8b824 */ /* 0x100fe200078e0a19 */
[----:B------:R-:W-:Y:S01]  /*8780*/  ISETP.GT.U32.AND P3, PT, R25, R187, PT ;  /* 0x000000bb1900720c */ /* 0x000fe20003f64070 */
[----:B------:R-:W-:Y:S01]  /*8790*/  @!P4 IMAD.IADD R180, R180, 0x1, -R25 ;  /* 0x00000001b4b4c824 */ /* 0x000fe200078e0a19 */
[----:B------:R-:W-:Y:S01]  /*87a0*/  ISETP.GE.AND P4, PT, R9, RZ, PT ;  /* 0x000000ff0900720c */ /* 0x000fe20003f86270 */
[----:B------:R-:W-:Y:S01]  /*87b0*/  VIADD R9, R39, 0xb2 ;  /* 0x000000b227097836 */ /* 0x000fe20000000000 */
[C---:B------:R-:W-:Y:S01]  /*87c0*/  ISETP.GT.U32.AND P1, PT, R25.reuse, R185, PT ;  /* 0x000000b91900720c */ /* 0x040fe20003f24070 */
[----:B------:R-:W-:Y:S01]  /*87d0*/  @!P6 IMAD.MOV R180, RZ, RZ, -R180 ;  /* 0x000000ffffb4e224 */ /* 0x000fe200078e0ab4 */
[----:B------:R-:W-:-:S02]  /*87e0*/  ISETP.GT.U32.AND P5, PT, R25, R183, PT ;  /* 0x000000b71900720c */ /* 0x000fc40003fa4070 */
[----:B------:R-:W-:Y:S02]  /*87f0*/  ISETP.GE.AND P6, PT, R10, RZ, PT ;  /* 0x000000ff0a00720c */ /* 0x000fe40003fc6270 */
[----:B------:R-:W-:Y:S02]  /*8800*/  IADD3 R10, R39, 0xb3, RZ ;  /* 0x000000b3270a7810 */ /* 0x000fe40007ffe0ff */
[----:B------:R-:W-:Y:S01]  /*8810*/  IABS R189, R9 ;  /* 0x0000000900bd7213 */ /* 0x000fe20000000000 */
[----:B------:R-:W-:Y:S01]  /*8820*/  @!P3 IMAD.IADD R187, R187, 0x1, -R25 ;  /* 0x00000001bbbbb824 */ /* 0x000fe200078e0a19 */
[----:B------:R-:W-:Y:S02]  /*8830*/  ISETP.GE.AND P2, PT, R11, RZ, PT ;  /* 0x000000ff0b00720c */ /* 0x000fe40003f46270 */
[----:B------:R-:W-:Y:S01]  /*8840*/  IABS R190, R10 ;  /* 0x0000000a00be7213 */ /* 0x000fe20000000000 */
[----:B------:R-:W-:Y:S01]  /*8850*/  IMAD.HI.U32 R6, R20, R189, RZ ;  /* 0x000000bd14067227 */ /* 0x000fe200078e00ff */
[----:B------:R-:W-:-:S03]  /*8860*/  ISETP.GT.U32.AND P3, PT, R25, R187, PT ;  /* 0x000000bb1900720c */ /* 0x000fc60003f64070 */
[----:B------:R-:W-:Y:S01]  /*8870*/  @!P1 IMAD.IADD R185, R185, 0x1, -R25 ;  /* 0x00000001b9b99824 */ /* 0x000fe200078e0a19 */
[----:B------:R-:W-:Y:S01]  /*8880*/  ISETP.GE.AND P1, PT, R7, RZ, PT ;  /* 0x000000ff0700720c */ /* 0x000fe20003f26270 */
[----:B------:R-:W-:-:S04]  /*8890*/  IMAD.HI.U32 R7, R20, R190, RZ ;  /* 0x000000be14077227 */ /* 0x000fc800078e00ff */
[----:B------:R-:W-:Y:S02]  /*88a0*/  IMAD.MOV R6, RZ, RZ, -R6 ;  /* 0x000000ffff067224 */ /* 0x000fe400078e0a06 */
[----:B------:R-:W-:Y:S01]  /*88b0*/  @!P5 IMAD.IADD R183, R183, 0x1, -R25 ;  /* 0x00000001b7b7d824 */ /* 0x000fe200078e0a19 */
[----:B------:R-:W-:Y:S01]  /*88c0*/  ISETP.GT.U32.AND P5, PT, R25, R186, PT ;  /* 0x000000ba1900720c */ /* 0x000fe20003fa4070 */
[----:B------:R-:W-:Y:S02]  /*88d0*/  VIADD R8, R39, 0xb1 ;  /* 0x000000b127087836 */ /* 0x000fe40000000000 */
[----:B------:R-:W-:Y:S02]  /*88e0*/  IMAD.MOV R7, RZ, RZ, -R7 ;  /* 0x000000ffff077224 */ /* 0x000fe400078e0a07 */
[C---:B------:R-:W-:Y:S01]  /*88f0*/  IMAD R189, R25.reuse, R6, R189 ;  /* 0x0000000619bd7224 */ /* 0x040fe200078e02bd */
[----:B------:R-:W-:Y:S01]  /*8900*/  IABS R188, R8 ;  /* 0x0000000800bc7213 */ /* 0x000fe20000000000 */
[----:B------:R-:W-:-:S02]  /*8910*/  IMAD R190, R25, R7, R190 ;  /* 0x0000000719be7224 */ /* 0x000fc400078e02be */
[----:B------:R-:W-:Y:S01]  /*8920*/  @!P2 IMAD.MOV R185, RZ, RZ, -R185 ;  /* 0x000000ffffb9a224 */ /* 0x000fe200078e0ab9 */
[----:B------:R-:W-:Y:S01]  /*8930*/  ISETP.GT.U32.AND P2, PT, R25, R189, PT ;  /* 0x000000bd1900720c */ /* 0x000fe20003f44070 */
[----:B------:R-:W-:Y:S01]  /*8940*/  @!P3 IMAD.IADD R187, R187, 0x1, -R25 ;  /* 0x00000001bbbbb824 */ /* 0x000fe200078e0a19 */
[----:B------:R-:W-:Y:S01]  /*8950*/  ISETP.GT.U32.AND P3, PT, R25, R190, PT ;  /* 0x000000be1900720c */ /* 0x000fe20003f64070 */
[----:B------:R-:W-:Y:S02]  /*8960*/  VIADD R7, R39, 0xb4 ;  /* 0x000000b427077836 */ /* 0x000fe40000000000 */
[----:B------:R-:W-:-:S04]  /*8970*/  IMAD.HI.U32 R5, R20, R188, RZ ;  /* 0x000000bc14057227 */ /* 0x000fc800078e00ff */
[----:B------:R-:W-:Y:S01]  /*8980*/  @!P5 IMAD.IADD R186, R186, 0x1, -R25 ;  /* 0x00000001babad824 */ /* 0x000fe200078e0a19 */
[----:B------:R-:W-:Y:S01]  /*8990*/  ISETP.GE.AND P5, PT, R8, RZ, PT ;  /* 0x000000ff0800720c */ /* 0x000fe20003fa6270 */
[----:B------:R-:W-:Y:S01]  /*89a0*/  IMAD.MOV R5, RZ, RZ, -R5 ;  /* 0x000000ffff057224 */ /* 0x000fe200078e0a05 */
[----:B------:R-:W-:Y:S01]  /*89b0*/  IABS R191, R7 ;  /* 0x0000000700bf7213 */ /* 0x000fe20000000000 */
[----:B------:R-:W-:Y:S02]  /*89c0*/  VIADD R8, R39, 0xb5 ;  /* 0x000000b527087836 */ /* 0x000fe40000000000 */
[----:B------:R-:W-:Y:S02]  /*89d0*/  IMAD R188, R25, R5, R188 ;  /* 0x0000000519bc7224 */ /* 0x000fe400078e02bc */
[----:B------:R-:W-:Y:S01]  /*89e0*/  @!P2 IMAD.IADD R189, R189, 0x1, -R25 ;  /* 0x00000001bdbda824 */ /* 0x000fe200078e0a19 */
[----:B------:R-:W-:Y:S01]  /*89f0*/  IABS R192, R8 ;  /* 0x0000000800c07213 */ /* 0x000fe20000000000 */
[----:B------:R-:W-:Y:S01]  /*8a00*/  IMAD.HI.U32 R5, R20, R191, RZ ;  /* 0x000000bf14057227 */ /* 0x000fe200078e00ff */
[----:B------:R-:W-:-:S02]  /*8a10*/  @!P3 IADD3 R190, R190, -R25, RZ ;  /* 0x80000019bebeb210 */ /* 0x000fc40007ffe0ff */
[C---:B------:R-:W-:Y:S01]  /*8a20*/  ISETP.GT.U32.AND P3, PT, R25.reuse, R189, PT ;  /* 0x000000bd1900720c */ /* 0x040fe20003f64070 */
[----:B------:R-:W-:Y:S01]  /*8a30*/  @!P6 IMAD.MOV R184, RZ, RZ, -R184 ;  /* 0x000000ffffb8e224 */ /* 0x000fe200078e0ab8 */
[----:B------:R-:W-:Y:S01]  /*8a40*/  ISETP.GT.U32.AND P6, PT, R25, R188, PT ;  /* 0x000000bc1900720c */ /* 0x000fe20003fc4070 */
[----:B------:R-:W-:Y:S02]  /*8a50*/  IMAD.MOV R6, RZ, RZ, -R5 ;  /* 0x000000ffff067224 */ /* 0x000fe400078e0a05 */
[----:B------:R-:W-:-:S04]  /*8a60*/  IMAD.HI.U32 R5, R20, R192, RZ ;  /* 0x000000c014057227 */ /* 0x000fc800078e00ff */
[----:B------:R-:W-:Y:S01]  /*8a70*/  @!P4 IMAD.MOV R183, RZ, RZ, -R183 ;  /* 0x000000ffffb7c224 */ /* 0x000fe200078e0ab7 */
[----:B------:R-:W-:Y:S01]  /*8a80*/  ISETP.GT.U32.AND P4, PT, R25, R186, PT ;  /* 0x000000ba1900720c */ /* 0x000fe20003f84070 */
[----:B------:R-:W-:-:S04]  /*8a90*/  IMAD.MOV R5, RZ, RZ, -R5 ;  /* 0x000000ffff057224 */ /* 0x000fc800078e0a05 */
[----:B------:R-:W-:Y:S02]  /*8aa0*/  IMAD R192, R25, R5, R192 ;  /* 0x0000000519c07224 */ /* 0x000fe400078e02c0 */
[--C-:B------:R-:W-:Y:S02]  /*8ab0*/  @!P6 IMAD.IADD R188, R188, 0x1, -R25.reuse ;  /* 0x00000001bcbce824 */ /* 0x100fe400078e0a19 */
[----:B------:R-:W-:Y:S01]  /*8ac0*/  @!P3 IMAD.IADD R189, R189, 0x1, -R25 ;  /* 0x00000001bdbdb824 */ /* 0x000fe200078e0a19 */
[----:B------:R-:W-:-:S03]  /*8ad0*/  ISETP.GT.U32.AND P3, PT, R25, R192, PT ;  /* 0x000000c01900720c */ /* 0x000fc60003f64070 */
[----:B------:R-:W-:Y:S01]  /*8ae0*/  @!P4 IMAD.IADD R186, R186, 0x1, -R25 ;  /* 0x00000001babac824 */ /* 0x000fe200078e0a19 */
[----:B------:R-:W-:Y:S01]  /*8af0*/  ISETP.GE.AND P4, PT, R9, RZ, PT ;  /* 0x000000ff0900720c */ /* 0x000fe20003f86270 */
[----:B------:R-:W-:Y:S01]  /*8b00*/  VIADD R9, R39, 0xb6 ;  /* 0x000000b627097836 */ /* 0x000fe20000000000 */
[----:B------:R-:W-:Y:S02]  /*8b10*/  ISETP.GT.U32.AND P2, PT, R25, R188, PT ;  /* 0x000000bc1900720c */ /* 0x000fe40003f44070 */
[----:B------:R-:W-:Y:S01]  /*8b20*/  ISETP.GE.AND P6, PT, R10, RZ, PT ;  /* 0x000000ff0a00720c */ /* 0x000fe20003fc6270 */
[----:B------:R-:W-:Y:S01]  /*8b30*/  VIADD R10, R39, 0xb7 ;  /* 0x000000b7270a7836 */ /* 0x000fe20000000000 */
[----:B------:R-:W-:Y:S01]  /*8b40*/  IABS R193, R9 ;  /* 0x0000000900c17213 */ /* 0x000fe20000000000 */
[----:B------:R-:W-:Y:S02]  /*8b50*/  IMAD R191, R25, R6, R191 ;  /* 0x0000000619bf7224 */ /* 0x000fe400078e02bf */
[----:B------:R-:W-:Y:S01]  /*8b60*/  @!P3 IMAD.IADD R192, R192, 0x1, -R25 ;  /* 0x00000001c0c0b824 */ /* 0x000fe200078e0a19 */
[----:B------:R-:W-:Y:S01]  /*8b70*/  IABS R194, R10 ;  /* 0x0000000a00c27213 */ /* 0x000fe20000000000 */
[----:B------:R-:W-:-:S03]  /*8b80*/  IMAD.HI.U32 R5, R20, R193, RZ ;  /* 0x000000c114057227 */ /* 0x000fc600078e00ff */
[C---:B------:R-:W-:Y:S01]  /*8b90*/  ISETP.GT.U32.AND P3, PT, R25.reuse, R192, PT ;  /* 0x000000c01900720c */ /* 0x040fe20003f64070 */
[----:B------:R-:W-:Y:S01]  /*8ba0*/  @!P2 IMAD.IADD R188, R188, 0x1, -R25 ;  /* 0x00000001bcbca824 */ /* 0x000fe200078e0a19 */
[----:B------:R-:W-:Y:S01]  /*8bb0*/  ISETP.GT.U32.AND P2, PT, R25, R191, PT ;  /* 0x000000bf1900720c */ /* 0x000fe20003f44070 */
[----:B------:R-:W-:Y:S02]  /*8bc0*/  IMAD.MOV R6, RZ, RZ, -R5 ;  /* 0x000000ffff067224 */ /* 0x000fe400078e0a05 */
[----:B------:R-:W-:-:S04]  /*8bd0*/  IMAD.HI.U32 R5, R20, R194, RZ ;  /* 0x000000c214057227 */ /* 0x000fc800078e00ff */
[----:B------:R-:W-:Y:S01]  /*8be0*/  @!P0 IMAD.MOV R186, RZ, RZ, -R186 ;  /* 0x000000ffffba8224 */ /* 0x000fe200078e0aba */
[C---:B------:R-:W-:Y:S01]  /*8bf0*/  ISETP.GT.U32.AND P0, PT, R25.reuse, R190, PT ;  /* 0x000000be1900720c */ /* 0x040fe20003f04070 */
[----:B------:R-:W-:Y:S02]  /*8c00*/  IMAD R193, R25, R6, R193 ;  /* 0x0000000619c17224 */ /* 0x000fe400078e02c1 */
[----:B------:R-:W-:Y:S02]  /*8c10*/  VIADD R11, R39, 0xb8 ;  /* 0x000000b8270b7836 */ /* 0x000fe40000000000 */
[----:B------:R-:W-:Y:S02]  /*8c20*/  IMAD.MOV R6, RZ, RZ, -R5 ;  /* 0x000000ffff067224 */ /* 0x000fe400078e0a05 */
[----:B------:R-:W-:Y:S01]  /*8c30*/  @!P5 IMAD.MOV R188, RZ, RZ, -R188 ;  /* 0x000000ffffbcd224 */ /* 0x000fe200078e0abc */
[C---:B------:R-:W-:Y:S01]  /*8c40*/  ISETP.GT.U32.AND P5, PT, R25.reuse, R193, PT ;  /* 0x000000c11900720c */ /* 0x040fe20003fa4070 */
[----:B------:R-:W-:Y:S01]  /*8c50*/  IMAD R194, R25, R6, R194 ;  /* 0x0000000619c27224 */ /* 0x000fe200078e02c2 */
[----:B------:R-:W-:Y:S01]  /*8c60*/  IABS R195, R11 ;  /* 0x0000000b00c37213 */ /* 0x000fe20000000000 */
[--C-:B------:R-:W-:Y:S01]  /*8c70*/  @!P2 IMAD.IADD R191, R191, 0x1, -R25.reuse ;  /* 0x00000001bfbfa824 */ /* 0x100fe200078e0a19 */
[----:B------:R-:W-:Y:S01]  /*8c80*/  ISETP.GE.AND P2, PT, R8, RZ, PT ;  /* 0x000000ff0800720c */ /* 0x000fe20003f46270 */
[----:B------:R-:W-:Y:S01]  /*8c90*/  @!P3 IMAD.IADD R192, R192, 0x1, -R25 ;  /* 0x00000001c0c0b824 */ /* 0x000fe200078e0a19 */
[----:B------:R-:W-:Y:S01]  /*8ca0*/  ISETP.GT.U32.AND P3, PT, R25, R194, PT ;  /* 0x000000c21900720c */ /* 0x000fe20003f64070 */
[----:B------:R-:W-:-:S04]  /*8cb0*/  IMAD.HI.U32 R5, R20, R195, RZ ;  /* 0x000000c314057227 */ /* 0x000fc800078e00ff */
[----:B------:R-:W-:Y:S01]  /*8cc0*/  @!P0 IMAD.IADD R190, R190, 0x1, -R25 ;  /* 0x00000001bebe8824 */ /* 0x000fe200078e0a19 */
[----:B------:R-:W-:Y:S01]  /*8cd0*/  ISETP.GE.AND P0, PT, R7, RZ, PT ;  /* 0x000000ff0700720c */ /* 0x000fe20003f06270 */
[----:B------:R-:W-:Y:S02]  /*8ce0*/  VIADD R7, R39, 0xb9 ;  /* 0x000000b927077836 */ /* 0x000fe40000000000 */
[----:B------:R-:W-:Y:S01]  /*8cf0*/  IMAD.MOV R6, RZ, RZ, -R5 ;  /* 0x000000ffff067224 */ /* 0x000fe200078e0a05 */
[----:B------:R-:W-:Y:S01]  /*8d00*/  @!P5 IADD3 R193, R193, -R25, RZ ;  /* 0x80000019c1c1d210 */ /* 0x000fe20007ffe0ff */
        /* <DEDUP_REMOVED lines=8> */
[----:B------:R-:W-:-:S02]  /*8d90*/  @!P3 IMAD.IADD R194, R194, 0x1, -R25 ;  /* 0x00000001c2c2b824 */ /* 0x000fc400078e0a19 */
[----:B------:R-:W-:Y:S01]  /*8da0*/  IMAD.HI.U32 R5, R20, R196, RZ ;  /* 0x000000c414057227 */ /* 0x000fe200078e00ff */
[----:B------:R-:W-:Y:S02]  /*8db0*/  IABS R197, R6 ;  /* 0x0000000600c57213 */ /* 0x000fe40000000000 */
[----:B------:R-:W-:Y:S01]  /*8dc0*/  ISETP.GT.U32.AND P3, PT, R25, R194, PT ;  /* 0x000000c21900720c */ /* 0x000fe20003f64070 */
[----:B------:R-:W-:Y:S02]  /*8dd0*/  IMAD.MOV R5, RZ, RZ, -R5 ;  /* 0x000000ffff057224 */ /* 0x000fe400078e0a05 */
[----:B------:R-:W-:Y:S01]  /*8de0*/  @!P6 IMAD.MOV R190, RZ, RZ, -R190 ;  /* 0x000000ffffbee224 */ /* 0x000fe200078e0abe */
[----:B------:R-:W-:Y:S01]  /*8df0*/  ISETP.GE.AND P6, PT, R10, RZ, PT ;  /* 0x000000ff0a00720c */ /* 0x000fe20003fc6270 */
[----:B------:R-:W-:Y:S02]  /*8e00*/  @!P1 IMAD.IADD R191, R191, 0x1, -R25 ;  /* 0x00000001bfbf9824 */ /* 0x000fe400078e0a19 */
[----:B------:R-:W-:-:S02]  /*8e10*/  IMAD R196, R25, R5, R196 ;  /* 0x0000000519c47224 */ /* 0x000fc400078e02c4 */
[----:B------:R-:W-:-:S04]  /*8e20*/  IMAD.HI.U32 R5, R20, R197, RZ ;  /* 0x000000c514057227 */ /* 0x000fc800078e00ff */
[----:B------:R-:W-:Y:S01]  /*8e30*/  @!P5 IMAD.IADD R193, R193, 0x1, -R25 ;  /* 0x00000001c1c1d824 */ /* 0x000fe200078e0a19 */
[----:B------:R-:W-:Y:S01]  /*8e40*/  ISETP.GE.AND P5, PT, R6, RZ, PT ;  /* 0x000000ff0600720c */ /* 0x000fe20003fa6270 */
[----:B------:R-:W-:Y:S01]  /*8e50*/  @!P0 IMAD.MOV R191, RZ, RZ, -R191 ;  /* 0x000000ffffbf8224 */ /* 0x000fe200078e0abf */
[----:B------:R-:W-:Y:S01]  /*8e60*/  ISETP.GE.AND P0, PT, R7, RZ, PT ;  /* 0x000000ff0700720c */ /* 0x000fe20003f06270 */
[----:B------:R-:W-:Y:S02]  /*8e70*/  @!P2 IMAD.IADD R195, R195, 0x1, -R25 ;  /* 0x00000001c3c3a824 */ /* 0x000fe400078e0a19 */
[----:B------:R-:W-:Y:S02]  /*8e80*/  IMAD.MOV R6, RZ, RZ, -R5 ;  /* 0x000000ffff067224 */ /* 0x000fe400078e0a05 */
[----:B------:R-:W-:Y:S01]  /*8e90*/  VIADD R7, R39, 0xbb ;  /* 0x000000bb27077836 */ /* 0x000fe20000000000 */
[----:B------:R-:W-:Y:S01]  /*8ea0*/  ISETP.GT.U32.AND P2, PT, R25, R195, PT ;  /* 0x000000c31900720c */ /* 0x000fe20003f44070 */
[----:B------:R-:W-:-:S02]  /*8eb0*/  @!P3 IMAD.IADD R194, R194, 0x1, -R25 ;  /* 0x00000001c2c2b824 */ /* 0x000fc400078e0a19 */
[----:B------:R-:W-:Y:S01]  /*8ec0*/  IMAD R197, R25, R6, R197 ;  /* 0x0000000619c57224 */ /* 0x000fe200078e02c5 */
[----:B------:R-:W-:Y:S01]  /*8ed0*/  IABS R198, R7 ;  /* 0x0000000700c67213 */ /* 0x000fe20000000000 */
[----:B------:R-:W-:Y:S01]  /*8ee0*/  @!P6 IMAD.MOV R194, RZ, RZ, -R194 ;  /* 0x000000ffffc2e224 */ /* 0x000fe200078e0ac2 */
[----:B------:R-:W-:Y:S02]  /*8ef0*/  ISETP.GE.AND P1, PT, R11, RZ, PT ;  /* 0x000000ff0b00720c */ /* 0x000fe40003f26270 */
[----:B------:R-:W-:Y:S01]  /*8f00*/  ISETP.GT.U32.AND P6, PT, R25, R197, PT ;  /* 0x000000c51900720c */ /* 0x000fe20003fc4070 */
[----:B------:R-:W-:Y:S01]  /*8f10*/  @!P4 IMAD.MOV R189, RZ, RZ, -R189 ;  /* 0x000000ffffbdc224 */ /* 0x000fe200078e0abd */
[----:B------:R-:W-:Y:S01]  /*8f20*/  ISETP.GE.AND P4, PT, R9, RZ, PT ;  /* 0x000000ff0900720c */ /* 0x000fe20003f86270 */
[----:B------:R-:W-:-:S04]  /*8f30*/  IMAD.HI.U32 R5, R20, R198, RZ ;  /* 0x000000c614057227 */ /* 0x000fc800078e00ff */
[----:B------:R-:W-:Y:S02]  /*8f40*/  VIADD R8, R39, 0xbc ;  /* 0x000000bc27087836 */ /* 0x000fe40000000000 */
[----:B------:R-:W-:Y:S01]  /*8f50*/  IMAD.MOV R5, RZ, RZ, -R5 ;  /* 0x000000ffff057224 */ /* 0x000fe200078e0a05 */
[----:B------:R-:W-:Y:S01]  /*8f60*/  ISETP.GE.AND P3, PT, R7, RZ, PT ;  /* 0x000000ff0700720c */ /* 0x000fe20003f66270 */
[----:B------:R-:W-:Y:S01]  /*8f70*/  VIADD R7, R39, 0xbd ;  /* 0x000000bd27077836 */ /* 0x000fe20000000000 */
[----:B------:R-:W-:Y:S01]  /*8f80*/  IABS R199, R8 ;  /* 0x0000000800c77213 */ /* 0x000fe20000000000 */
[--C-:B------:R-:W-:Y:S02]  /*8f90*/  @!P2 IMAD.IADD R195, R195, 0x1, -R25.reuse ;  /* 0x00000001c3c3a824 */ /* 0x100fe400078e0a19 */
[----:B------:R-:W-:Y:S01]  /*8fa0*/  IMAD R198, R25, R5, R198 ;  /* 0x0000000519c67224 */ /* 0x000fe200078e02c6 */
[----:B------:R-:W-:Y:S01]  /*8fb0*/  IABS R200, R7 ;  /* 0x0000000700c87213 */ /* 0x000fe20000000000 */
[----:B------:R-:W-:Y:S01]  /*8fc0*/  @!P6 IMAD.IADD R197, R197, 0x1, -R25 ;  /* 0x00000001c5c5e824 */ /* 0x000fe200078e0a19 */
[----:B------:R-:W-:Y:S01]  /*8fd0*/  @!P1 IADD3 R195, -R195, RZ, RZ ;  /* 0x000000ffc3c39210 */ /* 0x000fe20007ffe1ff */
[----:B------:R-:W-:Y:S01]  /*8fe0*/  IMAD.HI.U32 R5, R20, R199, RZ ;  /* 0x000000c714057227 */ /* 0x000fe200078e00ff */
[----:B------:R-:W-:-:S03]  /*8ff0*/  ISETP.GT.U32.AND P1, PT, R25, R198, PT ;  /* 0x000000c61900720c */ /* 0x000fc60003f24070 */
[----:B------:R-:W-:Y:S01]  /*9000*/  @!P4 IMAD.MOV R193, RZ, RZ, -R193 ;  /* 0x000000ffffc1c224 */ /* 0x000fe200078e0ac1 */
[----:B------:R-:W-:Y:S01]  /*9010*/  ISETP.GT.U32.AND P4, PT, R25, R196, PT ;  /* 0x000000c41900720c */ /* 0x000fe20003f84070 */
[----:B------:R-:W-:Y:S01]  /*9020*/  IMAD.MOV R6, RZ, RZ, -R5 ;  /* 0x000000ffff067224 */ /* 0x000fe200078e0a05 */
[----:B------:R-:W-:Y:S01]  /*9030*/  ISETP.GE.AND P2, PT, R8, RZ, PT ;  /* 0x000000ff0800720c */ /* 0x000fe20003f46270 */
[----:B------:R-:W-:Y:S01]  /*9040*/  VIADD R8, R39, 0xbe ;  /* 0x000000be27087836 */ /* 0x000fe20000000000 */
[----:B------:R-:W-:Y:S01]  /*9050*/  ISETP.GT.U32.AND P6, PT, R25, R197, PT ;  /* 0x000000c51900720c */ /* 0x000fe20003fc4070 */
[----:B------:R-:W-:-:S03]  /*9060*/  IMAD.HI.U32 R5, R20, R200, RZ ;  /* 0x000000c814057227 */ /* 0x000fc600078e00ff */
[----:B------:R-:W-:Y:S01]  /*9070*/  IABS R201, R8 ;  /* 0x0000000800c97213 */ /* 0x000fe20000000000 */
[----:B------:R-:W-:Y:S02]  /*9080*/  IMAD.MOV R5, RZ, RZ, -R5 ;  /* 0x000000ffff057224 */ /* 0x000fe400078e0a05 */
[----:B------:R-:W-:Y:S02]  /*9090*/  VIADD R10, R39, 0xc0 ;  /* 0x000000c0270a7836 */ /* 0x000fe40000000000 */
[----:B------:R-:W-:Y:S02]  /*90a0*/  IMAD R200, R25, R5, R200 ;  /* 0x0000000519c87224 */ /* 0x000fe400078e02c8 */
[----:B------:R-:W-:Y:S02]  /*90b0*/  @!P1 IMAD.IADD R198, R198, 0x1, -R25 ;  /* 0x00000001c6c69824 */ /* 0x000fe400078e0a19 */
[----:B------:R-:W-:Y:S01]  /*90c0*/  IMAD.HI.U32 R5, R20, R201, RZ ;  /* 0x000000c914057227 */ /* 0x000fe200078e00ff */
[----:B------:R-:W-:-:S03]  /*90d0*/  IABS R203, R10 ;  /* 0x0000000a00cb7213 */ /* 0x000fc60000000000 */
[--C-:B------:R-:W-:Y:S02]  /*90e0*/  @!P4 IMAD.IADD R196, R196, 0x1, -R25.reuse ;  /* 0x00000001c4c4c824 */ /* 0x100fe400078e0a19 */
[----:B------:R-:W-:Y:S01]  /*90f0*/  @!P6 IMAD.IADD R197, R197, 0x1, -R25 ;  /* 0x00000001c5c5e824 */ /* 0x000fe200078e0a19 */
[C---:B------:R-:W-:Y:S01]  /*9100*/  ISETP.GT.U32.AND P6, PT, R25.reuse, R200, PT ;  /* 0x000000c81900720c */ /* 0x040fe20003fc4070 */
[C---:B------:R-:W-:Y:S01]  /*9110*/  IMAD R199, R25.reuse, R6, R199 ;  /* 0x0000000619c77224 */ /* 0x040fe200078e02c7 */
[C---:B------:R-:W-:Y:S01]  /*9120*/  ISETP.GT.U32.AND P1, PT, R25.reuse, R198, PT ;  /* 0x000000c61900720c */ /* 0x040fe20003f24070 */
[----:B------:R-:W-:Y:S01]  /*9130*/  IMAD.MOV R6, RZ, RZ, -R5 ;  /* 0x000000ffff067224 */ /* 0x000fe200078e0a05 */
[----:B------:R-:W-:-:S03]  /*9140*/  ISETP.GT.U32.AND P4, PT, R25, R196, PT ;  /* 0x000000c41900720c */ /* 0x000fc60003f84070 */
[----:B------:R-:W-:Y:S02]  /*9150*/  IMAD R201, R25, R6, R201 ;  /* 0x0000000619c97224 */ /* 0x000fe400078e02c9 */
[----:B------:R-:W-:-:S04]  /*9160*/  IMAD.HI.U32 R6, R20, R203, RZ ;  /* 0x000000cb14067227 */ /* 0x000fc800078e00ff */
[----:B------:R-:W-:Y:S02]  /*9170*/  VIADD R9, R39, 0xbf ;  /* 0x000000bf27097836 */ /* 0x000fe40000000000 */
[----:B------:R-:W-:Y:S02]  /*9180*/  IMAD.MOV R6, RZ, RZ, -R6 ;  /* 0x000000ffff067224 */ /* 0x000fe400078e0a06 */
[--C-:B------:R-:W-:Y:S01]  /*9190*/  @!P6 IMAD.IADD R200, R200, 0x1, -R25.reuse ;  /* 0x00000001c8c8e824 */ /* 0x100fe200078e0a19 */
[----:B------:R-:W-:Y:S01]  /*91a0*/  IABS R202, R9 ;  /* 0x0000000900ca7213 */ /* 0x000fe20000000000 */
[----:B------:R-:W-:Y:S02]  /*91b0*/  @!P1 IMAD.IADD R198, R198, 0x1, -R25 ;  /* 0x00000001c6c69824 */ /* 0x000fe400078e0a19 */
[C---:B------:R-:W-:Y:S02]  /*91c0*/  IMAD R203, R25.reuse, R6, R203 ;  /* 0x0000000619cb7224 */ /* 0x040fe400078e02cb */
[----:B------:R-:W-:Y:S01]  /*91d0*/  @!P4 IMAD.IADD R196, R196, 0x1, -R25 ;  /* 0x00000001c4c4c824 */ /* 0x000fe200078e0a19 */
[C---:B------:R-:W-:Y:S01]  /*91e0*/  ISETP.GT.U32.AND P4, PT, R25.reuse, R199, PT ;  /* 0x000000c71900720c */ /* 0x040fe20003f84070 */
[----:B------:R-:W-:Y:S01]  /*91f0*/  @!P5 IMAD.MOV R197, RZ, RZ, -R197 ;  /* 0x000000ffffc5d224 */ /* 0x000fe200078e0ac5 */
[C---:B------:R-:W-:Y:S01]  /*9200*/  ISETP.GT.U32.AND P5, PT, R25.reuse, R200, PT ;  /* 0x000000c81900720c */ /* 0x040fe20003fa4070 */
[----:B------:R-:W-:Y:S01]  /*9210*/  @!P3 IMAD.MOV R198, RZ, RZ, -R198 ;  /* 0x000000ffffc6b224 */ /* 0x000fe200078e0ac6 */
[----:B------:R-:W-:Y:S01]  /*9220*/  ISETP.GT.U32.AND P3, PT, R25, R203, PT ;  /* 0x000000cb1900720c */ /* 0x000fe20003f64070 */
[----:B------:R-:W-:-:S04]  /*9230*/  IMAD.HI.U32 R5, R20, R202, RZ ;  /* 0x000000ca14057227 */ /* 0x000fc800078e00ff */
[----:B------:R-:W-:Y:S01]  /*9240*/  IMAD.MOV R5, RZ, RZ, -R5 ;  /* 0x000000ffff057224 */ /* 0x000fe200078e0a05 */
[----:B------:R-:W-:Y:S01]  /*9250*/  ISETP.GE.AND P6, PT, R8, RZ, PT ;  /* 0x000000ff0800720c */ /* 0x000fe20003fc6270 */
[----:B------:R-:W-:Y:S02]  /*9260*/  VIADD R8, R39, 0xc2 ;  /* 0x000000c227087836 */ /* 0x000fe40000000000 */
[----:B------:R-:W-:Y:S02]  /*9270*/  IMAD R202, R25, R5, R202 ;  /* 0x0000000519ca7224 */ /* 0x000fe400078e02ca */
[----:B------:R-:W-:Y:S01]  /*9280*/  @!P0 IMAD.MOV R196, RZ, RZ, -R196 ;  /* 0x000000ffffc48224 */ /* 0x000fe200078e0ac4 */
[----:B------:R-:W-:Y:S01]  /*9290*/  ISETP.GE.AND P0, PT, R7, RZ, PT ;  /* 0x000000ff0700720c */ /* 0x000fe20003f06270 */
[--C-:B------:R-:W-:Y:S01]  /*92a0*/  @!P4 IMAD.IADD R199, R199, 0x1, -R25.reuse ;  /* 0x00000001c7c7c824 */ /* 0x100fe200078e0a19 */
[----:B------:R-:W-:Y:S01]  /*92b0*/  @!P5 IADD3 R200, R200, -R25, RZ ;  /* 0x80000019c8c8d210 */ /* 0x000fe20007ffe0ff */
[----:B------:R-:W-:Y:S01]  /*92c0*/  @!P3 IMAD.IADD R203, R203, 0x1, -R25 ;  /* 0x00000001cbcbb824 */ /* 0x000fe200078e0a19 */
[----:B------:R-:W-:-:S02]  /*92d0*/  ISETP.GT.U32.AND P5, PT, R25, R202, PT ;  /* 0x000000ca1900720c */ /* 0x000fc40003fa4070 */
[----:B------:R-:W-:Y:S01]  /*92e0*/  IABS R205, R8 ;  /* 0x0000000800cd7213 */ /* 0x000fe20000000000 */
[----:B------:R-:W-:Y:S01]  /*92f0*/  VIADD R7, R39, 0xc1 ;  /* 0x000000c127077836 */ /* 0x000fe20000000000 */
[C---:B------:R-:W-:Y:S02]  /*9300*/  ISETP.GT.U32.AND P4, PT, R25.reuse, R199, PT ;  /* 0x000000c71900720c */ /* 0x040fe40003f84070 */
[C---:B------:R-:W-:Y:S01]  /*9310*/  ISETP.GT.U32.AND P1, PT, R25.reuse, R201, PT ;  /* 0x000000c91900720c */ /* 0x040fe20003f24070 */
[----:B------:R-:W-:Y:S01]  /*9320*/  IMAD.HI.U32 R6, R20, R205, RZ ;  /* 0x000000cd14067227 */ /* 0x000fe200078e00ff */
[----:B------:R-:W-:Y:S02]  /*9330*/  ISETP.GT.U32.AND P3, PT, R25, R203, PT ;  /* 0x000000cb1900720c */ /* 0x000fe40003f64070 */
[----:B------:R-:W-:Y:S01]  /*9340*/  IABS R204, R7 ;  /* 0x0000000700cc7213 */ /* 0x000fe20000000000 */
[----:B------:R-:W-:Y:S02]  /*9350*/  IMAD.MOV R6, RZ, RZ, -R6 ;  /* 0x000000ffff067224 */ /* 0x000fe400078e0a06 */
[----:B------:R-:W-:Y:S01]  /*9360*/  @!P0 IMAD.MOV R200, RZ, RZ, -R200 ;  /* 0x000000ffffc88224 */ /* 0x000fe200078e0ac8 */
[----:B------:R-:W-:Y:S01]  /*9370*/  ISETP.GE.AND P0, PT, R7, RZ, PT ;  /* 0x000000ff0700720c */ /* 0x000fe20003f06270 */
[----:B------:R-:W-:-:S02]  /*9380*/  @!P5 IMAD.IADD R202, R202, 0x1, -R25 ;  /* 0x00000001cacad824 */ /* 0x000fc400078e0a19 */
[----:B------:R-:W-:Y:S02]  /*9390*/  VIADD R7, R39, 0xc3 ;  /* 0x000000c327077836 */ /* 0x000fe40000000000 */
[----:B------:R-:W-:-:S04]  /*93a0*/  IMAD.HI.U32 R5, R20, R204, RZ ;  /* 0x000000cc14057227 */ /* 0x000fc800078e00ff */
[----:B------:R-:W-:Y:S02]  /*93b0*/  IMAD R205, R25, R6, R205 ;  /* 0x0000000619cd7224 */ /* 0x000fe400078e02cd */
[--C-:B------:R-:W-:Y:S02]  /*93c0*/  @!P4 IMAD.IADD R199, R199, 0x1, -R25.reuse ;  /* 0x00000001c7c7c824 */ /* 0x100fe400078e0a19 */
[----:B------:R-:W-:Y:S01]  /*93d0*/  @!P1 IMAD.IADD R201, R201, 0x1, -R25 ;  /* 0x00000001c9c99824 */ /* 0x000fe200078e0a19 */
[----:B------:R-:W-:Y:S01]  /*93e0*/  ISETP.GT.U32.AND P5, PT, R25, R202, PT ;  /* 0x000000ca1900720c */ /* 0x000fe20003fa4070 */
[----:B------:R-:W-:Y:S01]  /*93f0*/  IMAD.MOV R5, RZ, RZ, -R5 ;  /* 0x000000ffff057224 */ /* 0x000fe200078e0a05 */
[----:B------:R-:W-:Y:S01]  /*9400*/  IABS R206, R7 ;  /* 0x0000000700ce7213 */ /* 0x000fe20000000000 */
[----:B------:R-:W-:Y:S01]  /*9410*/  @!P3 IMAD.IADD R203, R203, 0x1, -R25 ;  /* 0x00000001cbcbb824 */ /* 0x000fe200078e0a19 */
[----:B------:R-:W-:Y:S01]  /*9420*/  ISETP.GT.U32.AND P3, PT, R25, R205, PT ;  /* 0x000000cd1900720c */ /* 0x000fe20003f64070 */
[----:B------:R-:W-:Y:S01]  /*9430*/  @!P2 IMAD.MOV R199, RZ, RZ, -R199 ;  /* 0x000000ffffc7a224 */ /* 0x000fe200078e0ac7 */
[----:B------:R-:W-:Y:S01]  /*9440*/  ISETP.GE.AND P4, PT, R9, RZ, PT ;  /* 0x000000ff0900720c */ /* 0x000fe20003f86270 */
[C---:B------:R-:W-:Y:S01]  /*9450*/  IMAD R204, R25.reuse, R5, R204 ;  /* 0x0000000519cc7224 */ /* 0x040fe200078e02cc */
[----:B------:R-:W-:Y:S01]  /*9460*/  ISETP.GT.U32.AND P1, PT, R25, R201, PT ;  /* 0x000000c91900720c */ /* 0x000fe20003f24070 */
[C---:B------:R-:W-:Y:S01]  /*9470*/  VIADD R9, R39.reuse, 0xc4 ;  /* 0x000000c427097836 */ /* 0x040fe20000000000 */
[----:B------:R-:W-:Y:S01]  /*9480*/  ISETP.GE.AND P2, PT, R10, RZ, PT ;  /* 0x000000ff0a00720c */ /* 0x000fe20003f46270 */
[----:B------:R-:W-:-:S02]  /*9490*/  VIADD R10, R39, 0xc5 ;  /* 0x000000c5270a7836 */ /* 0x000fc40000000000 */
[----:B------:R-:W-:Y:S01]  /*94a0*/  IMAD.HI.U32 R5, R20, R206, RZ ;  /* 0x000000ce14057227 */ /* 0x000fe200078e00ff */
[----:B------:R-:W-:Y:S02]  /*94b0*/  IABS R207, R9 ;  /* 0x0000000900cf7213 */ /* 0x000fe40000000000 */
[----:B------:R-:W-:Y:S01]  /*94c0*/  IABS R208, R10 ;  /* 0x0000000a00d07213 */ /* 0x000fe20000000000 */
[----:B------:R-:W-:Y:S02]  /*94d0*/  VIADD R11, R39, 0xc6 ;  /* 0x000000c6270b7836 */ /* 0x000fe40000000000 */
[----:B------:R-:W-:Y:S01]  /*94e0*/  IMAD.MOV R5, RZ, RZ, -R5 ;  /* 0x000000ffff057224 */ /* 0x000fe200078e0a05 */
[----:B------:R-:W-:Y:S01]  /*94f0*/  @!P3 IADD3 R205, R205, -R25, RZ ;  /* 0x80000019cdcdb210 */ /* 0x000fe20007ffe0ff */
[----:B------:R-:W-:Y:S01]  /*9500*/  @!P5 IMAD.IADD R202, R202, 0x1, -R25 ;  /* 0x00000001cacad824 */ /* 0x000fe200078e0a19 */
[----:B------:R-:W-:Y:S01]  /*9510*/  IABS R209, R11 ;  /* 0x0000000b00d17213 */ /* 0x000fe20000000000 */
[C---:B------:R-:W-:Y:S01]  /*9520*/  IMAD R206, R25.reuse, R5, R206 ;  /* 0x0000000519ce7224 */ /* 0x040fe200078e02ce */
[----:B------:R-:W-:Y:S01]  /*9530*/  ISETP.GT.U32.AND P5, PT, R25, R204, PT ;  /* 0x000000cc1900720c */ /* 0x000fe20003fa4070 */
[----:B------:R-:W-:-:S04]  /*9540*/  IMAD.HI.U32 R5, R20, R207, RZ ;  /* 0x000000cf14057227 */ /* 0x000fc800078e00ff */
[----:B------:R-:W-:-:S04]  /*9550*/  IMAD.HI.U32 R6, R20, R208, RZ ;  /* 0x000000d014067227 */ /* 0x000fc800078e00ff */
[----:B------:R-:W-:Y:S01]  /*9560*/  @!P1 IMAD.IADD R201, R201, 0x1, -R25 ;  /* 0x00000001c9c99824 */ /* 0x000fe200078e0a19 */
[----:B------:R-:W-:Y:S01]  /*9570*/  ISETP.GE.AND P1, PT, R8, RZ, PT ;  /* 0x000000ff0800720c */ /* 0x000fe20003f26270 */
[----:B------:R-:W-:Y:S01]  /*9580*/  @!P4 IMAD.MOV R202, RZ, RZ, -R202 ;  /* 0x000000ffffcac224 */ /* 0x000fe200078e0aca */
[----:B------:R-:W-:Y:S01]  /*9590*/  ISETP.GT.U32.AND P4, PT, R25, R205, PT ;  /* 0x000000cd1900720c */ /* 0x000fe20003f84070 */
[----:B------:R-:W-:Y:S02]  /*95a0*/  IMAD.MOV R8, RZ, RZ, -R5 ;  /* 0x000000ffff087224 */ /* 0x000fe400078e0a05 */
[----:B------:R-:W-:Y:S02]  /*95b0*/  IMAD.MOV R6, RZ, RZ, -R6 ;  /* 0x000000ffff067224 */ /* 0x000fe400078e0a06 */
[----:B------:R-:W-:-:S04]  /*95c0*/  IMAD.HI.U32 R5, R20, R209, RZ ;  /* 0x000000d114057227 */ /* 0x000fc800078e00ff */
[C---:B------:R-:W-:Y:S02]  /*95d0*/  IMAD R208, R25.reuse, R6, R208 ;  /* 0x0000000619d07224 */ /* 0x040fe400078e02d0 */
[----:B------:R-:W-:Y:S02]  /*95e0*/  IMAD.MOV R6, RZ, RZ, -R5 ;  /* 0x000000ffff067224 */ /* 0x000fe400078e0a05 */
[----:B------:R-:W-:Y:S02]  /*95f0*/  @!P5 IMAD.IADD R204, R204, 0x1, -R25 ;  /* 0x00000001ccccd824 */ /* 0x000fe400078e0a19 */
[C---:B------:R-:W-:Y:S01]  /*9600*/  IMAD R209, R25.reuse, R6, R209 ;  /* 0x0000000619d17224 */ /* 0x040fe200078e02d1 */
[----:B------:R-:W-:Y:S01]  /*9610*/  ISETP.GT.U32.AND P5, PT, R25, R206, PT ;  /* 0x000000ce1900720c */ /* 0x000fe20003fa4070 */
[----:B------:R-:W-:Y:S02]  /*9620*/  @!P4 IMAD.IADD R205, R205, 0x1, -R25 ;  /* 0x00000001cdcdc824 */ /* 0x000fe400078e0a19 */
[----:B------:R-:W-:Y:S01]  /*9630*/  VIADD R12, R39, 0xc7 ;  /* 0x000000c7270c7836 */ /* 0x000fe20000000000 */
[C---:B------:R-:W-:Y:S01]  /*9640*/  ISETP.GT.U32.AND P4, PT, R25.reuse, R209, PT ;  /* 0x000000d11900720c */ /* 0x040fe20003f84070 */
[----:B------:R-:W-:Y:S01]  /*9650*/  @!P2 IMAD.MOV R203, RZ, RZ, -R203 ;  /* 0x000000ffffcba224 */ /* 0x000fe200078e0acb */
[----:B------:R-:W-:-:S02]  /*9660*/  ISETP.GT.U32.AND P2, PT, R25, R208, PT ;  /* 0x000000d01900720c */ /* 0x000fc40003f44070 */
[----:B------:R-:W-:Y:S01]  /*9670*/  IABS R210, R12 ;  /* 0x0000000c00d27213 */ /* 0x000fe20000000000 */
[----:B------:R-:W-:Y:S01]  /*9680*/  @!P6 IMAD.MOV R201, RZ, RZ, -R201 ;  /* 0x000000ffffc9e224 */ /* 0x000fe200078e0ac9 */
[----:B------:R-:W-:Y:S01]  /*9690*/  ISETP.GE.AND P6, PT, R7, RZ, PT ;  /* 0x000000ff0700720c */ /* 0x000fe20003fc6270 */
[----:B------:R-:W-:Y:S01]  /*96a0*/  VIADD R7, R39, 0xc8 ;  /* 0x000000c827077836 */ /* 0x000fe20000000000 */
[----:B------:R-:W-:Y:S01]  /*96b0*/  ISETP.GT.U32.AND P3, PT, R25, R204, PT ;  /* 0x000000cc1900720c */ /* 0x000fe20003f64070 */
[----:B------:R-:W-:Y:S02]  /*96c0*/  @!P5 IMAD.IADD R206, R206, 0x1, -R25 ;  /* 0x00000001ceced824 */ /* 0x000fe400078e0a19 */
[----:B------:R-:W-:Y:S01]  /*96d0*/  IMAD.HI.U32 R5, R20, R210, RZ ;  /* 0x000000d214057227 */ /* 0x000fe200078e00ff */
[----:B------:R-:W-:-:S03]  /*96e0*/  IABS R211, R7 ;  /* 0x0000000700d37213 */ /* 0x000fc60000000000 */
[----:B------:R-:W-:Y:S01]  /*96f0*/  @!P4 IMAD.IADD R209, R209, 0x1, -R25 ;  /* 0x00000001d1d1c824 */ /* 0x000fe200078e0a19 */
[C---:B------:R-:W-:Y:S01]  /*9700*/  ISETP.GT.U32.AND P5, PT, R25.reuse, R206, PT ;  /* 0x000000ce1900720c */ /* 0x040fe20003fa4070 */
[----:B------:R-:W-:Y:S02]  /*9710*/  IMAD.MOV R5, RZ, RZ, -R5 ;  /* 0x000000ffff057224 */ /* 0x000fe400078e0a05 */
[C---:B------:R-:W-:Y:S01]  /*9720*/  IMAD R207, R25.reuse, R8, R207 ;  /* 0x0000000819cf7224 */ /* 0x040fe200078e02cf */
[C---:B------:R-:W-:Y:S01]  /*9730*/  ISETP.GT.U32.AND P4, PT, R25.reuse, R209, PT ;  /* 0x000000d11900720c */ /* 0x040fe20003f84070 */
[----:B------:R-:W-:Y:S02]  /*9740*/  IMAD R210, R25, R5, R210 ;  /* 0x0000000519d27224 */ /* 0x000fe400078e02d2 */
[----:B------:R-:W-:-:S04]  /*9750*/  IMAD.HI.U32 R5, R20, R211, RZ ;  /* 0x000000d314057227 */ /* 0x000fc800078e00ff */
[----:B------:R-:W-:Y:S02]  /*9760*/  VIADD R8, R39, 0xc9 ;  /* 0x000000c927087836 */ /* 0x000fe40000000000 */
[----:B------:R-:W-:Y:S02]  /*9770*/  @!P2 IMAD.IADD R208, R208, 0x1, -R25 ;  /* 0x00000001d0d0a824 */ /* 0x000fe400078e0a19 */
[----:B------:R-:W-:Y:S01]  /*9780*/  IMAD.MOV R6, RZ, RZ, -R5 ;  /* 0x000000ffff067224 */ /* 0x000fe200078e0a05 */
[----:B------:R-:W-:Y:S01]  /*9790*/  IABS R212, R8 ;  /* 0x0000000800d47213 */ /* 0x000fe20000000000 */
[----:B------:R-:W-:Y:S01]  /*97a0*/  @!P3 IMAD.IADD R204, R204, 0x1, -R25 ;  /* 0x00000001ccccb824 */ /* 0x000fe200078e0a19 */
[C---:B------:R-:W-:Y:S01]  /*97b0*/  ISETP.GT.U32.AND P3, PT, R25.reuse, R207, PT ;  /* 0x000000cf1900720c */ /* 0x040fe20003f64070 */
[----:B------:R-:W-:Y:S01]  /*97c0*/  @!P1 IMAD.MOV R205, RZ, RZ, -R205 ;  /* 0x000000ffffcd9224 */ /* 0x000fe200078e0acd */
[C---:B------:R-:W-:Y:S01]  /*97d0*/  ISETP.GT.U32.AND P1, PT, R25.reuse, R208, PT ;  /* 0x000000d01900720c */ /* 0x040fe20003f24070 */
[----:B------:R-:W-:-:S02]  /*97e0*/  IMAD R211, R25, R6, R211 ;  /* 0x0000000619d37224 */ /* 0x000fc400078e02d3 */
[----:B------:R-:W-:Y:S01]  /*97f0*/  @!P5 IMAD.IADD R206, R206, 0x1, -R25 ;  /* 0x00000001ceced824 */ /* 0x000fe200078e0a19 */
[----:B------:R-:W-:Y:S01]  /*9800*/  ISETP.GE.AND P5, PT, R10, RZ, PT ;  /* 0x000000ff0a00720c */ /* 0x000fe20003fa6270 */
[----:B------:R-:W-:-:S04]  /*9810*/  IMAD.HI.U32 R5, R20, R212, RZ ;  /* 0x000000d414057227 */ /* 0x000fc800078e00ff */
[----:B------:R-:W-:Y:S01]  /*9820*/  @!P4 IMAD.IADD R209, R209, 0x1, -R25 ;  /* 0x00000001d1d1c824 */ /* 0x000fe200078e0a19 */
[----:B------:R-:W-:Y:S01]  /*9830*/  ISETP.GT.U32.AND P4, PT, R25, R211, PT ;  /* 0x000000d31900720c */ /* 0x000fe20003f84070 */
[----:B------:R-:W-:Y:S02]  /*9840*/  IMAD.MOV R5, RZ, RZ, -R5 ;  /* 0x000000ffff057224 */ /* 0x000fe400078e0a05 */
[--C-:B------:R-:W-:Y:S02]  /*9850*/  @!P3 IMAD.IADD R207, R207, 0x1, -R25.reuse ;  /* 0x00000001cfcfb824 */ /* 0x100fe400078e0a19 */
[----:B------:R-:W-:Y:S02]  /*9860*/  @!P1 IMAD.IADD R208, R208, 0x1, -R25 ;  /* 0x00000001d0d09824 */ /* 0x000fe400078e0a19 */
[C---:B------:R-:W-:Y:S02]  /*9870*/  IMAD R212, R25.reuse, R5, R212 ;  /* 0x0000000519d47224 */ /* 0x040fe400078e02d4 */
[----:B------:R-:W-:Y:S01]  /*9880*/  @!P6 IMAD.MOV R206, RZ, RZ, -R206 ;  /* 0x000000ffffcee224 */ /* 0x000fe200078e0ace */
[----:B------:R-:W-:Y:S01]  /*9890*/  ISETP.GT.U32.AND P6, PT, R25, R210, PT ;  /* 0x000000d21900720c */ /* 0x000fe20003fc4070 */
[----:B------:R-:W-:Y:S01]  /*98a0*/  @!P0 IMAD.MOV R204, RZ, RZ, -R204 ;  /* 0x000000ffffcc8224 */ /* 0x000fe200078e0acc */
[----:B------:R-:W-:Y:S01]  /*98b0*/  ISETP.GE.AND P0, PT, R9, RZ, PT ;  /* 0x000000ff0900720c */ /* 0x000fe20003f06270 */
[----:B------:R-:W-:Y:S01]  /*98c0*/  @!P5 IMAD.MOV R208, RZ, RZ, -R208 ;  /* 0x000000ffffd0d224 */ /* 0x000fe200078e0ad0 */
[----:B------:R-:W-:-:S02]  /*98d0*/  ISETP.GT.U32.AND P2, PT, R25, R207, PT ;  /* 0x000000cf1900720c */ /* 0x000fc40003f44070 */
[----:B------:R-:W-:Y:S01]  /*98e0*/  ISETP.GT.U32.AND P5, PT, R25, R212, PT ;  /* 0x000000d41900720c */ /* 0x000fe20003fa4070 */
[----:B------:R-:W-:Y:S01]  /*98f0*/  @!P4 IMAD.IADD R211, R211, 0x1, -R25 ;  /* 0x00000001d3d3c824 */ /* 0x000fe200078e0a19 */
[----:B------:R-:W-:Y:S02]  /*9900*/  IADD3 R9, R39, 0xca, RZ ;  /* 0x000000ca27097810 */ /* 0x000fe40007ffe0ff */
[----:B------:R-:W-:Y:S02]  /*9910*/  ISETP.GE.AND P1, PT, R7, RZ, PT ;  /* 0x000000ff0700720c */ /* 0x000fe40003f26270 */
[----:B------:R-:W-:Y:S01]  /*9920*/  IABS R213, R9 ;  /* 0x0000000900d57213 */ /* 0x000fe20000000000 */
[----:B------:R-:W-:Y:S01]  /*9930*/  VIADD R7, R39, 0xcb ;  /* 0x000000cb27077836 */ /* 0x000fe20000000000 */
[----:B------:R-:W-:Y:S01]  /*9940*/  ISETP.GT.U32.AND P4, PT, R25, R211, PT ;  /* 0x000000d31900720c */ /* 0x000fe20003f84070 */
[----:B------:R-:W-:Y:S02]  /*9950*/  VIADD R10, R39, 0xcc ;  /* 0x000000cc270a7836 */ /* 0x000fe40000000000 */
[----:B------:R-:W-:Y:S01]  /*9960*/  IMAD.HI.U32 R5, R20, R213, RZ ;  /* 0x000000d514057227 */ /* 0x000fe200078e00ff */
[----:B------:R-:W-:-:S03]  /*9970*/  IABS R214, R7 ;  /* 0x0000000700d67213 */ /* 0x000fc60000000000 */
[--C-:B------:R-:W-:Y:S01]  /*9980*/  @!P6 IMAD.IADD R210, R210, 0x1, -R25.reuse ;  /* 0x00000001d2d2e824 */ /* 0x100fe200078e0a19 */
[----:B------:R-:W-:Y:S01]  /*9990*/  ISETP.GE.AND P6, PT, R8, RZ, PT ;  /* 0x000000ff0800720c */ /* 0x000fe20003fc6270 */
[--C-:B------:R-:W-:Y:S01]  /*99a0*/  @!P2 IMAD.IADD R207, R207, 0x1, -R25.reuse ;  /* 0x00000001cfcfa824 */ /* 0x100fe200078e0a19 */
[----:B------:R-:W-:Y:S01]  /*99b0*/  IABS R215, R10 ;  /* 0x0000000a00d77213 */ /* 0x000fe20000000000 */
[----:B------:R-:W-:Y:S02]  /*99c0*/  VIADD R8, R39, 0xcd ;  /* 0x000000cd27087836 */ /* 0x000fe40000000000 */
[----:B------:R-:W-:Y:S02]  /*99d0*/  @!P5 IMAD.IADD R212, R212, 0x1, -R25 ;  /* 0x00000001d4d4d824 */ /* 0x000fe400078e0a19 */
[----:B------:R-:W-:Y:S01]  /*99e0*/  IMAD.MOV R6, RZ, RZ, -R5 ;  /* 0x000000ffff067224 */ /* 0x000fe200078e0a05 */
[----:B------:R-:W-:Y:S01]  /*99f0*/  IABS R216, R8 ;  /* 0x0000000800d87213 */ /* 0x000fe20000000000 */
[----:B------:R-:W-:Y:S01]  /*9a00*/  @!P0 IMAD.MOV R207, RZ, RZ, -R207 ;  /* 0x000000ffffcf8224 */ /* 0x000fe200078e0acf */
[C---:B------:R-:W-:Y:S01]  /*9a10*/  ISETP.GT.U32.AND P0, PT, R25.reuse, R210, PT ;  /* 0x000000d21900720c */ /* 0x040fe20003f04070 */
[C---:B------:R-:W-:Y:S01]  /*9a20*/  IMAD R213, R25.reuse, R6, R213 ;  /* 0x0000000619d57224 */ /* 0x040fe200078e02d5 */
[----:B------:R-:W-:Y:S01]  /*9a30*/  ISETP.GT.U32.AND P5, PT, R25, R212, PT ;  /* 0x000000d41900720c */ /* 0x000fe20003fa4070 */
[----:B------:R-:W-:Y:S01]  /*9a40*/  IMAD.HI.U32 R5, R20, R214, RZ ;  /* 0x000000d614057227 */ /* 0x000fe200078e00ff */
[----:B------:R-:W-:-:S03]  /*9a50*/  ISETP.GE.AND P3, PT, R11, RZ, PT ;  /* 0x000000ff0b00720c */ /* 0x000fc60003f66270 */
[----:B------:R-:W-:-:S04]  /*9a60*/  IMAD.HI.U32 R6, R20, R215, RZ ;  /* 0x000000d714067227 */ /* 0x000fc800078e00ff */
[----:B------:R-:W-:Y:S01]  /*9a70*/  @!P4 IMAD.IADD R211, R211, 0x1, -R25 ;  /* 0x00000001d3d3c824 */ /* 0x000fe200078e0a19 */
[----:B------:R-:W-:Y:S01]  /*9a80*/  ISETP.GE.AND P4, PT, R7, RZ, PT ;  /* 0x000000ff0700720c */ /* 0x000fe20003f86270 */
[----:B------:R-:W-:Y:S02]  /*9a90*/  IMAD.MOV R7, RZ, RZ, -R5 ;  /* 0x000000ffff077224 */ /* 0x000fe400078e0a05 */
[----:B------:R-:W-:-:S04]  /*9aa0*/  IMAD.HI.U32 R5, R20, R216, RZ ;  /* 0x000000d814057227 */ /* 0x000fc800078e00ff */
[----:B------:R-:W-:Y:S02]  /*9ab0*/  IMAD.MOV R6, RZ, RZ, -R6 ;  /* 0x000000ffff067224 */ /* 0x000fe400078e0a06 */
[----:B------:R-:W-:Y:S02]  /*9ac0*/  IMAD.MOV R5, RZ, RZ, -R5 ;  /* 0x000000ffff057224 */ /* 0x000fe400078e0a05 */
[C---:B------:R-:W-:Y:S02]  /*9ad0*/  IMAD R215, R25.reuse, R6, R215 ;  /* 0x0000000619d77224 */ /* 0x040fe400078e02d7 */
[--C-:B------:R-:W-:Y:S01]  /*9ae0*/  @!P0 IMAD.IADD R210, R210, 0x1, -R25.reuse ;  /* 0x00000001d2d28824 */ /* 0x100fe200078e0a19 */
[C---:B------:R-:W-:Y:S01]  /*9af0*/  ISETP.GT.U32.AND P0, PT, R25.reuse, R213, PT ;  /* 0x000000d51900720c */ /* 0x040fe20003f04070 */
[C---:B------:R-:W-:Y:S02]  /*9b00*/  IMAD R216, R25.reuse, R5, R216 ;  /* 0x0000000519d87224 */ /* 0x040fe400078e02d8 */
[----:B------:R-:W-:Y:S01]  /*9b10*/  @!P5 IMAD.IADD R212, R212, 0x1, -R25 ;  /* 0x00000001d4d4d824 */ /* 0x000fe200078e0a19 */
[----:B------:R-:W-:Y:S01]  /*9b20*/  ISETP.GT.U32.AND P5, PT, R25, R215, PT ;  /* 0x000000d71900720c */ /* 0x000fe20003fa4070 */
[----:B------:R-:W-:Y:S01]  /*9b30*/  @!P3 IMAD.MOV R209, RZ, RZ, -R209 ;  /* 0x000000ffffd1b224 */ /* 0x000fe200078e0ad1 */
[----:B------:R-:W-:Y:S01]  /*9b40*/  ISETP.GE.AND P3, PT, R9, RZ, PT ;  /* 0x000000ff0900720c */ /* 0x000fe20003f66270 */
[----:B------:R-:W-:Y:S01]  /*9b50*/  @!P6 IMAD.MOV R212, RZ, RZ, -R212 ;  /* 0x000000ffffd4e224 */ /* 0x000fe200078e0ad4 */
[----:B------:R-:W-:Y:S01]  /*9b60*/  ISETP.GT.U32.AND P6, PT, R25, R216, PT ;  /* 0x000000d81900720c */ /* 0x000fe20003fc4070 */
[C---:B------:R-:W-:Y:S01]  /*9b70*/  VIADD R9, R39.reuse, 0xce ;  /* 0x000000ce27097836 */ /* 0x040fe20000000000 */
[----:B------:R-:W-:Y:S01]  /*9b80*/  ISETP.GE.AND P2, PT, R12, RZ, PT ;  /* 0x000000ff0c00720c */ /* 0x000fe20003f46270 */
[----:B------:R-:W-:Y:S01]  /*9b90*/  @!P1 IMAD.MOV R211, RZ, RZ, -R211 ;  /* 0x000000ffffd39224 */ /* 0x000fe200078e0ad3 */
[----:B------:R-:W-:Y:S01]  /*9ba0*/  ISETP.GE.AND P1, PT, R10, RZ, PT ;  /* 0x000000ff0a00720c */ /* 0x000fe20003f26270 */
[----:B------:R-:W-:Y:S01]  /*9bb0*/  VIADD R10, R39, 0xcf ;  /* 0x000000cf270a7836 */ /* 0x000fe20000000000 */
[----:B------:R-:W-:-:S02]  /*9bc0*/  IABS R217, R9 ;  /* 0x0000000900d97213 */ /* 0x000fc40000000000 */
[----:B------:R-:W-:Y:S01]  /*9bd0*/  @!P0 IADD3 R213, R213, -R25, RZ ;  /* 0x80000019d5d58210 */ /* 0x000fe20007ffe0ff */
[----:B------:R-:W-:Y:S01]  /*9be0*/  @!P5 IMAD.IADD R215, R215, 0x1, -R25 ;  /* 0x00000001d7d7d824 */ /* 0x000fe200078e0a19 */
[----:B------:R-:W-:Y:S01]  /*9bf0*/  IABS R218, R10 ;  /* 0x0000000a00da7213 */ /* 0x000fe20000000000 */
[----:B------:R-:W-:Y:S01]  /*9c00*/  IMAD.HI.U32 R5, R20, R217, RZ ;  /* 0x000000d914057227 */ /* 0x000fe200078e00ff */
[----:B------:R-:W-:-:S03]  /*9c10*/  ISETP.GT.U32.AND P0, PT, R25, R213, PT ;  /* 0x000000d51900720c */ /* 0x000fc60003f04070 */
[C---:B------:R-:W-:Y:S02]  /*9c20*/  IMAD R214, R25.reuse, R7, R214 ;  /* 0x0000000719d67224 */ /* 0x040fe400078e02d6 */
[----:B------:R-:W-:Y:S01]  /*9c30*/  @!P6 IMAD.IADD R216, R216, 0x1, -R25 ;  /* 0x00000001d8d8e824 */ /* 0x000fe200078e0a19 */
[----:B------:R-:W-:Y:S01]  /*9c40*/  ISETP.GT.U32.AND P6, PT, R25, R215, PT ;  /* 0x000000d71900720c */ /* 0x000fe20003fc4070 */
[----:B------:R-:W-:Y:S02]  /*9c50*/  IMAD.MOV R6, RZ, RZ, -R5 ;  /* 0x000000ffff067224 */ /* 0x000fe400078e0a05 */
[----:B------:R-:W-:-:S04]  /*9c60*/  IMAD.HI.U32 R5, R20, R218, RZ ;  /* 0x000000da14057227 */ /* 0x000fc800078e00ff */
[----:B------:R-:W-:Y:S01]  /*9c70*/  @!P2 IMAD.MOV R210, RZ, RZ, -R210 ;  /* 0x000000ffffd2a224 */ /* 0x000fe200078e0ad2 */
[----:B------:R-:W-:Y:S01]  /*9c80*/  ISETP.GT.U32.AND P2, PT, R25, R214, PT ;  /* 0x000000d61900720c */ /* 0x000fe20003f44070 */
[----:B------:R-:W-:-:S04]  /*9c90*/  IMAD.MOV R5, RZ, RZ, -R5 ;  /* 0x000000ffff057224 */ /* 0x000fc800078e0a05 */
[----:B------:R-:W-:Y:S02]  /*9ca0*/  IMAD R218, R25, R5, R218 ;  /* 0x0000000519da7224 */ /* 0x000fe400078e02da */
[--C-:B------:R-:W-:Y:S01]  /*9cb0*/  @!P0 IMAD.IADD R213, R213, 0x1, -R25.reuse ;  /* 0x00000001d5d58824 */ /* 0x100fe200078e0a19 */
[----:B------:R-:W-:Y:S01]  /*9cc0*/  ISETP.GE.AND P0, PT, R8, RZ, PT ;  /* 0x000000ff0800720c */ /* 0x000fe20003f06270 */
[--C-:B------:R-:W-:Y:S01]  /*9cd0*/  @!P6 IMAD.IADD R215, R215, 0x1, -R25.reuse ;  /* 0x00000001d7d7e824 */ /* 0x100fe200078e0a19 */
[----:B------:R-:W-:Y:S01]  /*9ce0*/  ISETP.GT.U32.AND P6, PT, R25, R218, PT ;  /* 0x000000da1900720c */ /* 0x000fe20003fc4070 */
[----:B------:R-:W-:Y:S02]  /*9cf0*/  VIADD R8, R39, 0xd0 ;  /* 0x000000d027087836 */ /* 0x000fe40000000000 */
[----:B------:R-:W-:-:S03]  /*9d00*/  @!P2 IMAD.IADD R214, R214, 0x1, -R25 ;  /* 0x00000001d6d6a824 */ /* 0x000fc600078e0a19 */
[----:B------:R-:W-:Y:S02]  /*9d10*/  IABS R219, R8 ;  /* 0x0000000800db7213 */ /* 0x000fe40000000000 */
[----:B------:R-:W-:Y:S01]  /*9d20*/  ISETP.GT.U32.AND P5, PT, R25, R214, PT ;  /* 0x000000d61900720c */ /* 0x000fe20003fa4070 */
[----:B------:R-:W-:Y:S02]  /*9d30*/  VIADD R7, R39, 0xd2 ;  /* 0x000000d227077836 */ /* 0x000fe40000000000 */
[----:B------:R-:W-:-:S03]  /*9d40*/  IMAD.HI.U32 R5, R20, R219, RZ ;  /* 0x000000db14057227 */ /* 0x000fc600078e00ff */
[----:B------:R-:W-:Y:S01]  /*9d50*/  IABS R221, R7 ;  /* 0x0000000700dd7213 */ /* 0x000fe20000000000 */
[----:B------:R-:W-:Y:S02]  /*9d60*/  IMAD R217, R25, R6, R217 ;  /* 0x0000000619d97224 */ /* 0x000fe400078e02d9 */
[----:B------:R-:W-:Y:S02]  /*9d70*/  @!P6 IMAD.IADD R218, R218, 0x1, -R25 ;  /* 0x00000001dadae824 */ /* 0x000fe400078e0a19 */
[----:B------:R-:W-:-:S03]  /*9d80*/  IMAD.MOV R6, RZ, RZ, -R5 ;  /* 0x000000ffff067224 */ /* 0x000fc600078e0a05 */
[C---:B------:R-:W-:Y:S01]  /*9d90*/  ISETP.GT.U32.AND P6, PT, R25.reuse, R218, PT ;  /* 0x000000da1900720c */ /* 0x040fe20003fc4070 */
[----:B------:R-:W-:Y:S02]  /*9da0*/  IMAD R219, R25, R6, R219 ;  /* 0x0000000619db7224 */ /* 0x000fe400078e02db */
[----:B------:R-:W-:-:S04]  /*9db0*/  IMAD.HI.U32 R6, R20, R221, RZ ;  /* 0x000000dd14067227 */ /* 0x000fc800078e00ff */
[----:B------:R-:W-:Y:S01]  /*9dc0*/  @!P5 IMAD.IADD R214, R214, 0x1, -R25 ;  /* 0x00000001d6d6d824 */ /* 0x000fe200078e0a19 */
[----:B------:R-:W-:Y:S01]  /*9dd0*/  ISETP.GT.U32.AND P5, PT, R25, R217, PT ;  /* 0x000000d91900720c */ /* 0x000fe20003fa4070 */
[----:B------:R-:W-:Y:S01]  /*9de0*/  IMAD.MOV R6, RZ, RZ, -R6 ;  /* 0x000000ffff067224 */ /* 0x000fe200078e0a06 */
[----:B------:R-:W-:Y:S01]  /*9df0*/  ISETP.GE.AND P2, PT, R9, RZ, PT ;  /* 0x000000ff0900720c */ /* 0x000fe20003f46270 */
[----:B------:R-:W-:Y:S01]  /*9e00*/  @!P3 IMAD.MOV R213, RZ, RZ, -R213 ;  /* 0x000000ffffd5b224 */ /* 0x000fe200078e0ad5 */
[----:B------:R-:W-:Y:S01]  /*9e10*/  ISETP.GT.U32.AND P3, PT, R25, R216, PT ;  /* 0x000000d81900720c */ /* 0x000fe20003f64070 */
[----:B------:R-:W-:Y:S02]  /*9e20*/  VIADD R9, R39, 0xd1 ;  /* 0x000000d127097836 */ /* 0x000fe40000000000 */
[----:B------:R-:W-:Y:S02]  /*9e30*/  IMAD R221, R25, R6, R221 ;  /* 0x0000000619dd7224 */ /* 0x000fe400078e02dd */
[----:B------:R-:W-:Y:S01]  /*9e40*/  @!P6 IMAD.IADD R218, R218, 0x1, -R25 ;  /* 0x00000001dadae824 */ /* 0x000fe200078e0a19 */
[----:B------:R-:W-:-:S02]  /*9e50*/  IABS R220, R9 ;  /* 0x0000000900dc7213 */ /* 0x000fc40000000000 */
[----:B------:R-:W-:Y:S02]  /*9e60*/  ISETP.GT.U32.AND P6, PT, R25, R221, PT ;  /* 0x000000dd1900720c */ /* 0x000fe40003fc4070 */
[----:B------:R-:W-:Y:S02]  /*9e70*/  @!P5 IADD3 R217, R217, -R25, RZ ;  /* 0x80000019d9d9d210 */ /* 0x000fe40007ffe0ff */
[----:B------:R-:W-:Y:S01]  /*9e80*/  ISETP.GE.AND P5, PT, R8, RZ, PT ;  /* 0x000000ff0800720c */ /* 0x000fe20003fa6270 */
        /* <DEDUP_REMOVED lines=10> */
[----:B------:R-:W-:Y:S01]  /*9f30*/  @!P4 IMAD.MOV R214, RZ, RZ, -R214 ;  /* 0x000000ffffd6c224 */ /* 0x000fe200078e0ad6 */
[C---:B------:R-:W-:Y:S01]  /*9f40*/  ISETP.GT.U32.AND P4, PT, R25.reuse, R217, PT ;  /* 0x000000d91900720c */ /* 0x040fe20003f84070 */
[----:B------:R-:W-:Y:S01]  /*9f50*/  @!P1 IMAD.MOV R215, RZ, RZ, -R215 ;  /* 0x000000ffffd79224 */ /* 0x000fe200078e0ad7 */
[C---:B------:R-:W-:Y:S01]  /*9f60*/  ISETP.GT.U32.AND P1, PT, R25.reuse, R219, PT ;  /* 0x000000db1900720c */ /* 0x040fe20003f24070 */
[----:B------:R-:W-:Y:S01]  /*9f70*/  IMAD.HI.U32 R5, R20, R222, RZ ;  /* 0x000000de14057227 */ /* 0x000fe200078e00ff */
[----:B------:R-:W-:-:S03]  /*9f80*/  ISETP.GT.U32.AND P6, PT, R25, R221, PT ;  /* 0x000000dd1900720c */ /* 0x000fc60003fc4070 */
[----:B------:R-:W-:Y:S02]  /*9f90*/  IMAD.MOV R6, RZ, RZ, -R5 ;  /* 0x000000ffff067224 */ /* 0x000fe400078e0a05 */
[----:B------:R-:W-:-:S04]  /*9fa0*/  IMAD.HI.U32 R5, R20, R223, RZ ;  /* 0x000000df14057227 */ /* 0x000fc800078e00ff */
[----:B------:R-:W-:Y:S01]  /*9fb0*/  @!P0 IMAD.MOV R216, RZ, RZ, -R216 ;  /* 0x000000ffffd88224 */ /* 0x000fe200078e0ad8 */
[C---:B------:R-:W-:Y:S01]  /*9fc0*/  ISETP.GT.U32.AND P0, PT, R25.reuse, R220, PT ;  /* 0x000000dc1900720c */ /* 0x040fe20003f04070 */
[----:B------:R-:W-:Y:S02]  /*9fd0*/  IMAD R222, R25, R6, R222 ;  /* 0x0000000619de7224 */ /* 0x000fe400078e02de */
[----:B------:R-:W-:Y:S02]  /*9fe0*/  IMAD.MOV R6, RZ, RZ, -R5 ;  /* 0x000000ffff067224 */ /* 0x000fe400078e0a05 */
[----:B------:R-:W-:Y:S02]  /*9ff0*/  @!P4 IMAD.IADD R217, R217, 0x1, -R25 ;  /* 0x00000001d9d9c824 */ /* 0x000fe400078e0a19 */
[----:B------:R-:W-:Y:S02]  /*a000*/  IMAD R223, R25, R6, R223 ;  /* 0x0000000619df7224 */ /* 0x000fe400078e02df */
[----:B------:R-:W-:-:S02]  /*a010*/  @!P1 IMAD.IADD R219, R219, 0x1, -R25 ;  /* 0x00000001dbdb9824 */ /* 0x000fc400078e0a19 */
[----:B------:R-:W-:Y:S01]  /*a020*/  @!P6 IMAD.IADD R221, R221, 0x1, -R25 ;  /* 0x00000001dddde824 */ /* 0x000fe200078e0a19 */
[C---:B------:R-:W-:Y:S01]  /*a030*/  ISETP.GT.U32.AND P6, PT, R25.reuse, R223, PT ;  /* 0x000000df1900720c */ /* 0x040fe20003fc4070 */
[----:B------:R-:W-:Y:S01]  /*a040*/  @!P2 IMAD.MOV R217, RZ, RZ, -R217 ;  /* 0x000000ffffd9a224 */ /* 0x000fe200078e0ad9 */
[----:B------:R-:W-:Y:S01]  /*a050*/  ISETP.GT.U32.AND P2, PT, R25, R219, PT ;  /* 0x000000db1900720c */ /* 0x000fe20003f44070 */
[----:B------:R-:W-:Y:S01]  /*a060*/  @!P0 IMAD.IADD R220, R220, 0x1, -R25 ;  /* 0x00000001dcdc8824 */ /* 0x000fe200078e0a19 */
[----:B------:R-:W-:Y:S01]  /*a070*/  ISETP.GE.AND P4, PT, R9, RZ, PT ;  /* 0x000000ff0900720c */ /* 0x000fe20003f86270 */
[----:B------:R-:W-:-:S03]  /*a080*/  VIADD R9, R39, 0xd7 ;  /* 0x000000d727097836 */ /* 0x000fc60000000000 */
[----:B------:R-:W-:Y:S01]  /*a090*/  ISETP.GT.U32.AND P0, PT, R25, R220, PT ;  /* 0x000000dc1900720c */ /* 0x000fe20003f04070 */
[----:B------:R-:W-:Y:S01]  /*a0a0*/  VIADD R11, R39, 0xd5 ;  /* 0x000000d5270b7836 */ /* 0x000fe20000000000 */
[----:B------:R-:W-:-:S03]  /*a0b0*/  IABS R226, R9 ;  /* 0x0000000900e27213 */ /* 0x000fc60000000000 */
[--C-:B------:R-:W-:Y:S02]  /*a0c0*/  @!P6 IMAD.IADD R223, R223, 0x1, -R25.reuse ;  /* 0x00000001dfdfe824 */ /* 0x100fe400078e0a19 */
[----:B------:R-:W-:Y:S01]  /*a0d0*/  @!P2 IMAD.IADD R219, R219, 0x1, -R25 ;  /* 0x00000001dbdba824 */ /* 0x000fe200078e0a19 */
[C---:B------:R-:W-:Y:S01]  /*a0e0*/  ISETP.GT.U32.AND P2, PT, R25.reuse, R222, PT ;  /* 0x000000de1900720c */ /* 0x040fe20003f44070 */
[----:B------:R-:W-:Y:S01]  /*a0f0*/  IMAD.HI.U32 R6, R20, R226, RZ ;  /* 0x000000e214067227 */ /* 0x000fe200078e00ff */
[----:B------:R-:W-:Y:S02]  /*a100*/  IABS R224, R11 ;  /* 0x0000000b00e07213 */ /* 0x000fe40000000000 */
[----:B------:R-:W-:Y:S02]  /*a110*/  ISETP.GT.U32.AND P6, PT, R25, R223, PT ;  /* 0x000000df1900720c */ /* 0x000fe40003fc4070 */
[----:B------:R-:W-:Y:S02]  /*a120*/  @!P0 IADD3 R220, R220, -R25, RZ ;  /* 0x80000019dcdc8210 */ /* 0x000fe40007ffe0ff */
[----:B------:R-:W-:Y:S01]  /*a130*/  ISETP.GE.AND P0, PT, R10, RZ, PT ;  /* 0x000000ff0a00720c */ /* 0x000fe20003f06270 */
[----:B------:R-:W-:-:S02]  /*a140*/  VIADD R10, R39, 0xd6 ;  /* 0x000000d6270a7836 */ /* 0x000fc40000000000 */
[----:B------:R-:W-:-:S04]  /*a150*/  IMAD.HI.U32 R5, R20, R224, RZ ;  /* 0x000000e014057227 */ /* 0x000fc800078e00ff */
[----:B------:R-:W-:Y:S01]  /*a160*/  IMAD.MOV R6, RZ, RZ, -R6 ;  /* 0x000000ffff067224 */ /* 0x000fe200078e0a06 */
[----:B------:R-:W-:Y:S01]  /*a170*/  IABS R225, R10 ;  /* 0x0000000a00e17213 */ /* 0x000fe20000000000 */
[----:B------:R-:W-:Y:S02]  /*a180*/  IMAD.MOV R5, RZ, RZ, -R5 ;  /* 0x000000ffff057224 */ /* 0x000fe400078e0a05 */
[C---:B------:R-:W-:Y:S02]  /*a190*/  IMAD R226, R25.reuse, R6, R226 ;  /* 0x0000000619e27224 */ /* 0x040fe400078e02e2 */
[--C-:B------:R-:W-:Y:S02]  /*a1a0*/  @!P2 IMAD.IADD R222, R222, 0x1, -R25.reuse ;  /* 0x00000001dedea824 */ /* 0x100fe400078e0a19 */
[----:B------:R-:W-:Y:S02]  /*a1b0*/  IMAD R224, R25, R5, R224 ;  /* 0x0000000519e07224 */ /* 0x000fe400078e02e0 */
[----:B------:R-:W-:Y:S01]  /*a1c0*/  @!P6 IMAD.IADD R223, R223, 0x1, -R25 ;  /* 0x00000001dfdfe824 */ /* 0x000fe200078e0a19 */
[----:B------:R-:W-:Y:S01]  /*a1d0*/  ISETP.GT.U32.AND P6, PT, R25, R226, PT ;  /* 0x000000e21900720c */ /* 0x000fe20003fc4070 */
[----:B------:R-:W-:Y:S01]  /*a1e0*/  IMAD.HI.U32 R5, R20, R225, RZ ;  /* 0x000000e114057227 */ /* 0x000fe200078e00ff */
[----:B------:R-:W-:-:S03]  /*a1f0*/  ISETP.GE.AND P1, PT, R7, RZ, PT ;  /* 0x000000ff0700720c */ /* 0x000fc60003f26270 */
[----:B------:R-:W-:Y:S01]  /*a200*/  @!P5 IMAD.MOV R219, RZ, RZ, -R219 ;  /* 0x000000ffffdbd224 */ /* 0x000fe200078e0adb */
[----:B------:R-:W-:Y:S01]  /*a210*/  ISETP.GT.U32.AND P5, PT, R25, R222, PT ;  /* 0x000000de1900720c */ /* 0x000fe20003fa4070 */
[----:B------:R-:W-:Y:S01]  /*a220*/  @!P3 IMAD.MOV R218, RZ, RZ, -R218 ;  /* 0x000000ffffdab224 */ /* 0x000fe200078e0ada */
[----:B------:R-:W-:Y:S01]  /*a230*/  ISETP.GE.AND P3, PT, R8, RZ, PT ;  /* 0x000000ff0800720c */ /* 0x000fe20003f66270 */
[----:B------:R-:W-:Y:S02]  /*a240*/  VIADD R7, R39, 0xd8 ;  /* 0x000000d827077836 */ /* 0x000fe40000000000 */
[----:B------:R-:W-:-:S03]  /*a250*/  IMAD.MOV R8, RZ, RZ, -R5 ;  /* 0x000000ffff087224 */ /* 0x000fc600078e0a05 */
[----:B------:R-:W-:Y:S01]  /*a260*/  IABS R227, R7 ;  /* 0x0000000700e37213 */ /* 0x000fe20000000000 */
[----:B------:R-:W-:Y:S02]  /*a270*/  IMAD R225, R25, R8, R225 ;  /* 0x0000000819e17224 */ /* 0x000fe400078e02e1 */
[----:B------:R-:W-:Y:S02]  /*a280*/  VIADD R8, R39, 0xd9 ;  /* 0x000000d927087836 */ /* 0x000fe40000000000 */
[----:B------:R-:W-:Y:S02]  /*a290*/  @!P6 IMAD.IADD R226, R226, 0x1, -R25 ;  /* 0x00000001e2e2e824 */ /* 0x000fe400078e0a19 */
[----:B------:R-:W-:Y:S01]  /*a2a0*/  IMAD.HI.U32 R5, R20, R227, RZ ;  /* 0x000000e314057227 */ /* 0x000fe200078e00ff */
[----:B------:R-:W-:-:S03]  /*a2b0*/  IABS R228, R8 ;  /* 0x0000000800e47213 */ /* 0x000fc60000000000 */
[----:B------:R-:W-:Y:S01]  /*a2c0*/  @!P5 IMAD.IADD R222, R222, 0x1, -R25 ;  /* 0x00000001deded824 */ /* 0x000fe200078e0a19 */
[C---:B------:R-:W-:Y:S01]  /*a2d0*/  ISETP.GT.U32.AND P5, PT, R25.reuse, R225, PT ;  /* 0x000000e11900720c */ /* 0x040fe20003fa4070 */
[----:B------:R-:W-:Y:S01]  /*a2e0*/  IMAD.MOV R6, RZ, RZ, -R5 ;  /* 0x000000ffff067224 */ /* 0x000fe200078e0a05 */
[----:B------:R-:W-:Y:S01]  /*a2f0*/  ISETP.GT.U32.AND P6, PT, R25, R226, PT ;  /* 0x000000e21900720c */ /* 0x000fe20003fc4070 */
[----:B------:R-:W-:-:S04]  /*a300*/  IMAD.HI.U32 R5, R20, R228, RZ ;  /* 0x000000e414057227 */ /* 0x000fc800078e00ff */
[----:B------:R-:W-:Y:S01]  /*a310*/  @!P4 IMAD.MOV R220, RZ, RZ, -R220 ;  /* 0x000000ffffdcc224 */ /* 0x000fe200078e0adc */
[----:B------:R-:W-:Y:S01]  /*a320*/  ISETP.GT.U32.AND P4, PT, R25, R224, PT ;  /* 0x000000e01900720c */ /* 0x000fe20003f84070 */
[----:B------:R-:W-:-:S04]  /*a330*/  IMAD.MOV R5, RZ, RZ, -R5 ;  /* 0x000000ffff057224 */ /* 0x000fc800078e0a05 */
[----:B------:R-:W-:Y:S01]  /*a340*/  IMAD R228, R25, R5, R228 ;  /* 0x0000000519e47224 */ /* 0x000fe200078e02e4 */
[----:B------:R-:W-:Y:S01]  /*a350*/  @!P5 IADD3 R225, R225, -R25, RZ ;  /* 0x80000019e1e1d210 */ /* 0x000fe20007ffe0ff */
[----:B------:R-:W-:Y:S02]  /*a360*/  @!P3 IMAD.MOV R222, RZ, RZ, -R222 ;  /* 0x000000ffffdeb224 */ /* 0x000fe400078e0ade */
[--C-:B------:R-:W-:Y:S01]  /*a370*/  @!P6 IMAD.IADD R226, R226, 0x1, -R25.reuse ;  /* 0x00000001e2e2e824 */ /* 0x100fe200078e0a19 */
[C---:B------:R-:W-:Y:S02]  /*a380*/  ISETP.GT.U32.AND P3, PT, R25.reuse, R225, PT ;  /* 0x000000e11900720c */ /* 0x040fe40003f64070 */
[----:B------:R-:W-:Y:S01]  /*a390*/  ISETP.GT.U32.AND P6, PT, R25, R228, PT ;  /* 0x000000e41900720c */ /* 0x000fe20003fc4070 */
[----:B------:R-:W-:Y:S01]  /*a3a0*/  @!P4 IMAD.IADD R224, R224, 0x1, -R25 ;  /* 0x00000001e0e0c824 */ /* 0x000fe200078e0a19 */
[----:B------:R-:W-:Y:S01]  /*a3b0*/  ISETP.GE.AND P2, PT, R11, RZ, PT ;  /* 0x000000ff0b00720c */ /* 0x000fe20003f46270 */
[----:B------:R-:W-:Y:S01]  /*a3c0*/  @!P1 IMAD.MOV R221, RZ, RZ, -R221 ;  /* 0x000000ffffdd9224 */ /* 0x000fe200078e0add */
[----:B------:R-:W-:Y:S01]  /*a3d0*/  ISETP.GE.AND P4, PT, R9, RZ, PT ;  /* 0x000000ff0900720c */ /* 0x000fe20003f86270 */
[C---:B------:R-:W-:Y:S01]  /*a3e0*/  VIADD R11, R39.reuse, 0xda ;  /* 0x000000da270b7836 */ /* 0x040fe20000000000 */
[----:B------:R-:W-:Y:S01]  /*a3f0*/  ISETP.GE.AND P1, PT, R10, RZ, PT ;  /* 0x000000ff0a00720c */ /* 0x000fe20003f26270 */
[----:B------:R-:W-:-:S02]  /*a400*/  VIADD R9, R39, 0xdb ;  /* 0x000000db27097836 */ /* 0x000fc40000000000 */
[----:B------:R-:W-:Y:S01]  /*a410*/  IMAD R227, R25, R6, R227 ;  /* 0x0000000619e37224 */ /* 0x000fe200078e02e3 */
[----:B------:R-:W-:Y:S01]  /*a420*/  IABS R229, R11 ;  /* 0x0000000b00e57213 */ /* 0x000fe20000000000 */
[----:B------:R-:W-:Y:S01]  /*a430*/  VIADD R10, R39, 0xdc ;  /* 0x000000dc270a7836 */ /* 0x000fe20000000000 */
[----:B------:R-:W-:Y:S01]  /*a440*/  IABS R230, R9 ;  /* 0x0000000900e67213 */ /* 0x000fe20000000000 */
[----:B------:R-:W-:Y:S01]  /*a450*/  @!P0 IMAD.MOV R223, RZ, RZ, -R223 ;  /* 0x000000ffffdf8224 */ /* 0x000fe200078e0adf */
[----:B------:R-:W-:Y:S01]  /*a460*/  ISETP.GT.U32.AND P5, PT, R25, R224, PT ;  /* 0x000000e01900720c */ /* 0x000fe20003fa4070 */
[--C-:B------:R-:W-:Y:S01]  /*a470*/  @!P3 IMAD.IADD R225, R225, 0x1, -R25.reuse ;  /* 0x00000001e1e1b824 */ /* 0x100fe200078e0a19 */
[----:B------:R-:W-:Y:S01]  /*a480*/  ISETP.GT.U32.AND P0, PT, R25, R227, PT ;  /* 0x000000e31900720c */ /* 0x000fe20003f04070 */
[----:B------:R-:W-:Y:S01]  /*a490*/  @!P6 IMAD.IADD R228, R228, 0x1, -R25 ;  /* 0x00000001e4e4e824 */ /* 0x000fe200078e0a19 */
[----:B------:R-:W-:Y:S01]  /*a4a0*/  IABS R231, R10 ;  /* 0x0000000a00e77213 */ /* 0x000fe20000000000 */
[----:B------:R-:W-:Y:S01]  /*a4b0*/  IMAD.HI.U32 R5, R20, R229, RZ ;  /* 0x000000e514057227 */ /* 0x000fe200078e00ff */
[----:B------:R-:W-:-:S03]  /*a4c0*/  ISETP.GE.AND P3, PT, R8, RZ, PT ;  /* 0x000000ff0800720c */ /* 0x000fc60003f66270 */
[----:B------:R-:W-:-:S04]  /*a4d0*/  IMAD.HI.U32 R6, R20, R230, RZ ;  /* 0x000000e614067227 */ /* 0x000fc800078e00ff */
[----:B------:R-:W-:Y:S01]  /*a4e0*/  @!P1 IMAD.MOV R225, RZ, RZ, -R225 ;  /* 0x000000ffffe19224 */ /* 0x000fe200078e0ae1 */
[----:B------:R-:W-:Y:S01]  /*a4f0*/  ISETP.GT.U32.AND P1, PT, R25, R228, PT ;  /* 0x000000e41900720c */ /* 0x000fe20003f24070 */
[----:B------:R-:W-:Y:S02]  /*a500*/  IMAD.MOV R8, RZ, RZ, -R5 ;  /* 0x000000ffff087224 */ /* 0x000fe400078e0a05 */
[----:B------:R-:W-:Y:S02]  /*a510*/  IMAD.MOV R6, RZ, RZ, -R6 ;  /* 0x000000ffff067224 */ /* 0x000fe400078e0a06 */
[----:B------:R-:W-:-:S04]  /*a520*/  IMAD.HI.U32 R5, R20, R231, RZ ;  /* 0x000000e714057227 */ /* 0x000fc800078e00ff */
[C---:B------:R-:W-:Y:S02]  /*a530*/  IMAD R229, R25.reuse, R8, R229 ;  /* 0x0000000819e57224 */ /* 0x040fe400078e02e5 */
[C---:B------:R-:W-:Y:S02]  /*a540*/  IMAD R230, R25.reuse, R6, R230 ;  /* 0x0000000619e67224 */ /* 0x040fe400078e02e6 */
[----:B------:R-:W-:Y:S01]  /*a550*/  IMAD.MOV R6, RZ, RZ, -R5 ;  /* 0x000000ffff067224 */ /* 0x000fe200078e0a05 */
[----:B------:R-:W-:Y:S01]  /*a560*/  ISETP.GT.U32.AND P6, PT, R25, R229, PT ;  /* 0x000000e51900720c */ /* 0x000fe20003fc4070 */
[--C-:B------:R-:W-:Y:S02]  /*a570*/  @!P5 IMAD.IADD R224, R224, 0x1, -R25.reuse ;  /* 0x00000001e0e0d824 */ /* 0x100fe400078e0a19 */
[----:B------:R-:W-:Y:S02]  /*a580*/  @!P0 IMAD.IADD R227, R227, 0x1, -R25 ;  /* 0x00000001e3e38824 */ /* 0x000fe400078e0a19 */
[C---:B------:R-:W-:Y:S01]  /*a590*/  IMAD R231, R25.reuse, R6, R231 ;  /* 0x0000000619e77224 */ /* 0x040fe200078e02e7 */
[----:B------:R-:W-:Y:S01]  /*a5a0*/  @!P1 IADD3 R228, R228, -R25, RZ ;  /* 0x80000019e4e49210 */ /* 0x000fe20007ffe0ff */
[----:B------:R-:W-:Y:S01]  /*a5b0*/  @!P2 IMAD.MOV R224, RZ, RZ, -R224 ;  /* 0x000000ffffe0a224 */ /* 0x000fe200078e0ae0 */
[----:B------:R-:W-:-:S02]  /*a5c0*/  ISETP.GT.U32.AND P2, PT, R25, R227, PT ;  /* 0x000000e31900720c */ /* 0x000fc40003f44070 */
[----:B------:R-:W-:Y:S02]  /*a5d0*/  ISETP.GT.U32.AND P1, PT, R25, R231, PT ;  /* 0x000000e71900720c */ /* 0x000fe40003f24070 */
[----:B------:R-:W-:Y:S01]  /*a5e0*/  ISETP.GE.AND P5, PT, R7, RZ, PT ;  /* 0x000000ff0700720c */ /* 0x000fe20003fa6270 */
[----:B------:R-:W-:Y:S02]  /*a5f0*/  VIADD R7, R39, 0xdd ;  /* 0x000000dd27077836 */ /* 0x000fe40000000000 */
[----:B------:R-:W-:Y:S01]  /*a600*/  @!P4 IMAD.MOV R226, RZ, RZ, -R226 ;  /* 0x000000ffffe2c224 */ /* 0x000fe200078e0ae2 */
[----:B------:R-:W-:Y:S01]  /*a610*/  ISETP.GT.U32.AND P4, PT, R25, R230, PT ;  /* 0x000000e61900720c */ /* 0x000fe20003f84070 */
[----:B------:R-:W-:Y:S01]  /*a620*/  @!P6 IMAD.IADD R229, R229, 0x1, -R25 ;  /* 0x00000001e5e5e824 */ /* 0x000fe200078e0a19 */
[----:B------:R-:W-:-:S03]  /*a630*/  IABS R232, R7 ;  /* 0x0000000700e87213 */ /* 0x000fc60000000000 */
[--C-:B------:R-:W-:Y:S01]  /*a640*/  @!P2 IMAD.IADD R227, R227, 0x1, -R25.reuse ;  /* 0x00000001e3e3a824 */ /* 0x100fe200078e0a19 */
[----:B------:R-:W-:Y:S01]  /*a650*/  ISETP.GE.AND P2, PT, R9, RZ, PT ;  /* 0x000000ff0900720c */ /* 0x000fe20003f46270 */
[----:B------:R-:W-:Y:S01]  /*a660*/  @!P1 IMAD.IADD R231, R231, 0x1, -R25 ;  /* 0x00000001e7e79824 */ /* 0x000fe200078e0a19 */
[----:B------:R-:W-:Y:S01]  /*a670*/  ISETP.GT.U32.AND P6, PT, R25, R229, PT ;  /* 0x000000e51900720c */ /* 0x000fe20003fc4070 */
[----:B------:R-:W-:-:S04]  /*a680*/  IMAD.HI.U32 R5, R20, R232, RZ ;  /* 0x000000e814057227 */ /* 0x000fc800078e00ff */
[----:B------:R-:W-:Y:S01]  /*a690*/  VIADD R9, R39, 0xdf ;  /* 0x000000df27097836 */ /* 0x000fe20000000000 */
[----:B------:R-:W-:Y:S01]  /*a6a0*/  ISETP.GT.U32.AND P1, PT, R25, R231, PT ;  /* 0x000000e71900720c */ /* 0x000fe20003f24070 */
[----:B------:R-:W-:-:S03]  /*a6b0*/  IMAD.MOV R5, RZ, RZ, -R5 ;  /* 0x000000ffff057224 */ /* 0x000fc600078e0a05 */
[----:B------:R-:W-:Y:S01]  /*a6c0*/  IABS R234, R9 ;  /* 0x0000000900ea7213 */ /* 0x000fe20000000000 */
[----:B------:R-:W-:Y:S01]  /*a6d0*/  @!P4 IMAD.IADD R230, R230, 0x1, -R25 ;  /* 0x00000001e6e6c824 */ /* 0x000fe200078e0a19 */
[----:B------:R-:W-:Y:S01]  /*a6e0*/  ISETP.GE.AND P4, PT, R10, RZ, PT ;  /* 0x000000ff0a00720c */ /* 0x000fe20003f86270 */
[----:B------:R-:W-:Y:S02]  /*a6f0*/  IMAD R232, R25, R5, R232 ;  /* 0x0000000519e87224 */ /* 0x000fe400078e02e8 */
[----:B------:R-:W-:-:S04]  /*a700*/  IMAD.HI.U32 R5, R20, R234, RZ ;  /* 0x000000ea14057227 */ /* 0x000fc800078e00ff */
[----:B------:R-:W-:Y:S01]  /*a710*/  @!P5 IMAD.MOV R227, RZ, RZ, -R227 ;  /* 0x000000ffffe3d224 */ /* 0x000fe200078e0ae3 */
[----:B------:R-:W-:Y:S01]  /*a720*/  ISETP.GT.U32.AND P5, PT, R25, R230, PT ;  /* 0x000000e61900720c */ /* 0x000fe20003fa4070 */
[----:B------:R-:W-:Y:S01]  /*a730*/  @!P6 IMAD.IADD R229, R229, 0x1, -R25 ;  /* 0x00000001e5e5e824 */ /* 0x000fe200078e0a19 */
[----:B------:R-:W-:Y:S01]  /*a740*/  ISETP.GT.U32.AND P6, PT, R25, R232, PT ;  /* 0x000000e81900720c */ /* 0x000fe20003fc4070 */
[----:B------:R-:W-:Y:S02]  /*a750*/  IMAD.MOV R5, RZ, RZ, -R5 ;  /* 0x000000ffff057224 */ /* 0x000fe400078e0a05 */
[----:B------:R-:W-:Y:S02]  /*a760*/  @!P1 IMAD.IADD R231, R231, 0x1, -R25 ;  /* 0x00000001e7e79824 */ /* 0x000fe400078e0a19 */
[----:B------:R-:W-:-:S03]  /*a770*/  IMAD R234, R25, R5, R234 ;  /* 0x0000000519ea7224 */ /* 0x000fc600078e02ea */
[----:B------:R-:W-:Y:S02]  /*a780*/  @!P4 IADD3 R231, -R231, RZ, RZ ;  /* 0x000000ffe7e7c210 */ /* 0x000fe40007ffe1ff */
[----:B------:R-:W-:Y:S01]  /*a790*/  ISETP.GT.U32.AND P4, PT, R25, R234, PT ;  /* 0x000000ea1900720c */ /* 0x000fe20003f84070 */
[--C-:B------:R-:W-:Y:S02]  /*a7a0*/  @!P5 IMAD.IADD R230, R230, 0x1, -R25.reuse ;  /* 0x00000001e6e6d824 */ /* 0x100fe400078e0a19 */
[----:B------:R-:W-:Y:S02]  /*a7b0*/  @!P6 IMAD.IADD R232, R232, 0x1, -R25 ;  /* 0x00000001e8e8e824 */ /* 0x000fe400078e0a19 */
[----:B------:R-:W-:Y:S02]  /*a7c0*/  VIADD R8, R39, 0xde ;  /* 0x000000de27087836 */ /* 0x000fe40000000000 */
[----:B------:R-:W-:Y:S01]  /*a7d0*/  @!P2 IMAD.MOV R230, RZ, RZ, -R230 ;  /* 0x000000ffffe6a224 */ /* 0x000fe200078e0ae6 */
[----:B------:R-:W-:Y:S01]  /*a7e0*/  ISETP.GT.U32.AND P2, PT, R25, R232, PT ;  /* 0x000000e81900720c */ /* 0x000fe20003f44070 */
[----:B------:R-:W-:Y:S01]  /*a7f0*/  VIADD R5, R39, 0xe0 ;  /* 0x000000e027057836 */ /* 0x000fe20000000000 */
[----:B------:R-:W-:-:S03]  /*a800*/  IABS R233, R8 ;  /* 0x0000000800e97213 */ /* 0x000fc60000000000 */
[----:B------:R-:W-:Y:S01]  /*a810*/  @!P4 IMAD.IADD R234, R234, 0x1, -R25 ;  /* 0x00000001eaeac824 */ /* 0x000fe200078e0a19 */
[----:B------:R-:W-:Y:S02]  /*a820*/  IABS R235, R5 ;  /* 0x0000000500eb7213 */ /* 0x000fe40000000000 */
[----:B------:R-:W-:Y:S01]  /*a830*/  ISETP.GE.AND P5, PT, R8, RZ, PT ;  /* 0x000000ff0800720c */ /* 0x000fe20003fa6270 */
[----:B------:R-:W-:Y:S01]  /*a840*/  VIADD R8, R39, 0xe1 ;  /* 0x000000e127087836 */ /* 0x000fe20000000000 */
[----:B------:R-:W-:Y:S01]  /*a850*/  ISETP.GE.AND P6, PT, R5, RZ, PT ;  /* 0x000000ff0500720c */ /* 0x000fe20003fc6270 */
[C---:B------:R-:W-:Y:S01]  /*a860*/  IMAD.HI.U32 R6, R20.reuse, R233, RZ ;  /* 0x000000e914067227 */ /* 0x040fe200078e00ff */
[----:B------:R-:W-:Y:S02]  /*a870*/  ISETP.GT.U32.AND P4, PT, R25, R234, PT ;  /* 0x000000ea1900720c */ /* 0x000fe40003f84070 */
[----:B------:R-:W-:Y:S01]  /*a880*/  ISETP.GE.AND P0, PT, R11, RZ, PT ;  /* 0x000000ff0b00720c */ /* 0x000fe20003f06270 */
[----:B------:R-:W-:Y:S01]  /*a890*/  IMAD.HI.U32 R5, R20, R235, RZ ;  /* 0x000000eb14057227 */ /* 0x000fe200078e00ff */
[----:B------:R-:W-:-:S03]  /*a8a0*/  IABS R236, R8 ;  /* 0x0000000800ec7213 */ /* 0x000fc60000000000 */
[----:B------:R-:W-:Y:S02]  /*a8b0*/  IMAD.MOV R6, RZ, RZ, -R6 ;  /* 0x000000ffff067224 */ /* 0x000fe400078e0a06 */
[----:B------:R-:W-:Y:S01]  /*a8c0*/  @!P2 IMAD.IADD R232, R232, 0x1, -R25 ;  /* 0x00000001e8e8a824 */ /* 0x000fe200078e0a19 */
[----:B------:R-:W-:Y:S01]  /*a8d0*/  ISETP.GE.AND P2, PT, R8, RZ, PT ;  /* 0x000000ff0800720c */ /* 0x000fe20003f46270 */
[----:B------:R-:W-:Y:S01]  /*a8e0*/  IMAD.MOV R8, RZ, RZ, -R5 ;  /* 0x000000ffff087224 */ /* 0x000fe200078e0a05 */
[----:B------:R-:W-:Y:S01]  /*a8f0*/  ISETP.GE.AND P1, PT, R9, RZ, PT ;  /* 0x000000ff0900720c */ /* 0x000fe20003f26270 */
[----:B------:R-:W-:Y:S02]  /*a900*/  IMAD R233, R25, R6, R233 ;  /* 0x0000000619e97224 */ /* 0x000fe400078e02e9 */
[----:B------:R-:W-:-:S04]  /*a910*/  IMAD.HI.U32 R6, R20, R236, RZ ;  /* 0x000000ec14067227 */ /* 0x000fc800078e00ff */
[C---:B------:R-:W-:Y:S02]  /*a920*/  IMAD R235, R25.reuse, R8, R235 ;  /* 0x0000000819eb7224 */ /* 0x040fe400078e02eb */
[----:B------:R-:W-:Y:S02]  /*a930*/  IMAD.MOV R6, RZ, RZ, -R6 ;  /* 0x000000ffff067224 */ /* 0x000fe400078e0a06 */
[----:B------:R-:W-:Y:S01]  /*a940*/  @!P4 IMAD.IADD R234, R234, 0x1, -R25 ;  /* 0x00000001eaeac824 */ /* 0x000fe200078e0a19 */
[C---:B------:R-:W-:Y:S01]  /*a950*/  ISETP.GT.U32.AND P4, PT, R25.reuse, R235, PT ;  /* 0x000000eb1900720c */ /* 0x040fe20003f84070 */
[----:B------:R-:W-:Y:S01]  /*a960*/  @!P0 IMAD.MOV R229, RZ, RZ, -R229 ;  /* 0x000000ffffe58224 */ /* 0x000fe200078e0ae5 */
[C---:B------:R-:W-:Y:S01]  /*a970*/  ISETP.GT.U32.AND P0, PT, R25.reuse, R233, PT ;  /* 0x000000e91900720c */ /* 0x040fe20003f04070 */
[----:B------:R-:W-:Y:S02]  /*a980*/  IMAD R236, R25, R6, R236 ;  /* 0x0000000619ec7224 */ /* 0x000fe400078e02ec */
[----:B------:R-:W-:-:S02]  /*a990*/  @!P1 IMAD.MOV R234, RZ, RZ, -R234 ;  /* 0x000000ffffea9224 */ /* 0x000fc400078e0aea */
[----:B------:R-:W-:Y:S01]  /*a9a0*/  @!P3 IMAD.MOV R228, RZ, RZ, -R228 ;  /* 0x000000ffffe4b224 */ /* 0x000fe200078e0ae4 */
[----:B------:R-:W-:Y:S01]  /*a9b0*/  ISETP.GT.U32.AND P1, PT, R25, R236, PT ;  /* 0x000000ec1900720c */ /* 0x000fe20003f24070 */
[----:B------:R-:W-:Y:S01]  /*a9c0*/  VIADD R9, R39, 0xe2 ;  /* 0x000000e227097836 */ /* 0x000fe20000000000 */
[----:B------:R-:W-:Y:S01]  /*a9d0*/  ISETP.GE.AND P3, PT, R7, RZ, PT ;  /* 0x000000ff0700720c */ /* 0x000fe20003f66270 */
[----:B------:R-:W-:Y:S02]  /*a9e0*/  VIADD R5, R39, 0xe3 ;  /* 0x000000e327057836 */ /* 0x000fe40000000000 */
[--C-:B------:R-:W-:Y:S01]  /*a9f0*/  @!P4 IMAD.IADD R235, R235, 0x1, -R25.reuse ;  /* 0x00000001ebebc824 */ /* 0x100fe200078e0a19 */
[----:B------:R-:W-:Y:S01]  /*aa00*/  IABS R237, R9 ;  /* 0x0000000900ed7213 */ /* 0x000fe20000000000 */
[----:B------:R-:W-:Y:S01]  /*aa10*/  @!P0 IMAD.IADD R233, R233, 0x1, -R25 ;  /* 0x00000001e9e98824 */ /* 0x000fe200078e0a19 */
[----:B------:R-:W-:Y:S02]  /*aa20*/  IABS R238, R5 ;  /* 0x0000000500ee7213 */ /* 0x000fe40000000000 */
[C---:B------:R-:W-:Y:S01]  /*aa30*/  ISETP.GT.U32.AND P4, PT, R25.reuse, R235, PT ;  /* 0x000000eb1900720c */ /* 0x040fe20003f84070 */
[----:B------:R-:W-:Y:S01]  /*aa40*/  IMAD.HI.U32 R7, R20, R237, RZ ;  /* 0x000000ed14077227 */ /* 0x000fe200078e00ff */
[----:B------:R-:W-:-:S03]  /*aa50*/  ISETP.GT.U32.AND P0, PT, R25, R233, PT ;  /* 0x000000e91900720c */ /* 0x000fc60003f04070 */
[----:B------:R-:W-:Y:S02]  /*aa60*/  VIADD R11, R39, 0xe5 ;  /* 0x000000e5270b7836 */ /* 0x000fe40000000000 */
[----:B------:R-:W-:Y:S02]  /*aa70*/  @!P1 IMAD.IADD R236, R236, 0x1, -R25 ;  /* 0x00000001ecec9824 */ /* 0x000fe400078e0a19 */
[----:B------:R-:W-:Y:S01]  /*aa80*/  @!P3 IMAD.MOV R232, RZ, RZ, -R232 ;  /* 0x000000ffffe8b224 */ /* 0x000fe200078e0ae8 */
[----:B------:R-:W-:Y:S01]  /*aa90*/  ISETP.GE.AND P3, PT, R5, RZ, PT ;  /* 0x000000ff0500720c */ /* 0x000fe20003f66270 */
[----:B------:R-:W-:Y:S02]  /*aaa0*/  IMAD.MOV R10, RZ, RZ, -R7 ;  /* 0x000000ffff0a7224 */ /* 0x000fe400078e0a07 */
[----:B------:R-:W-:Y:S01]  /*aab0*/  IMAD.HI.U32 R5, R20, R238, RZ ;  /* 0x000000ee14057227 */ /* 0x000fe200078e00ff */
[----:B------:R-:W-:Y:S02]  /*aac0*/  IABS R240, R11 ;  /* 0x0000000b00f07213 */ /* 0x000fe40000000000 */
[----:B------:R-:W-:Y:S01]  /*aad0*/  ISETP.GT.U32.AND P1, PT, R25, R236, PT ;  /* 0x000000ec1900720c */ /* 0x000fe20003f24070 */
[----:B------:R-:W-:-:S02]  /*aae0*/  VIADD R6, R39, 0xe4 ;  /* 0x000000e427067836 */ /* 0x000fc40000000000 */
[----:B------:R-:W-:Y:S02]  /*aaf0*/  IMAD R237, R25, R10, R237 ;  /* 0x0000000a19ed7224 */ /* 0x000fe400078e02ed */
[----:B------:R-:W-:Y:S01]  /*ab00*/  IMAD.MOV R5, RZ, RZ, -R5 ;  /* 0x000000ffff057224 */ /* 0x000fe200078e0a05 */
[----:B------:R-:W-:Y:S01]  /*ab10*/  IABS R239, R6 ;  /* 0x0000000600ef7213 */ /* 0x000fe20000000000 */
[----:B------:R-:W-:-:S04]  /*ab20*/  IMAD.HI.U32 R7, R20, R240, RZ ;  /* 0x000000f014077227 */ /* 0x000fc800078e00ff */
[----:B------:R-:W-:Y:S02]  /*ab30*/  IMAD R238, R25, R5, R238 ;  /* 0x0000000519ee7224 */ /* 0x000fe400078e02ee */
[--C-:B------:R-:W-:Y:S01]  /*ab40*/  @!P4 IMAD.IADD R235, R235, 0x1, -R25.reuse ;  /* 0x00000001ebebc824 */ /* 0x100fe200078e0a19 */
[----:B------:R-:W-:Y:S01]  /*ab50*/  ISETP.GT.U32.AND P4, PT, R25, R237, PT ;  /* 0x000000ed1900720c */ /* 0x000fe20003f84070 */
[----:B------:R-:W-:Y:S01]  /*ab60*/  @!P0 IMAD.IADD R233, R233, 0x1, -R25 ;  /* 0x00000001e9e98824 */ /* 0x000fe200078e0a19 */
[----:B------:R-:W-:Y:S01]  /*ab70*/  ISETP.GE.AND P0, PT, R9, RZ, PT ;  /* 0x000000ff0900720c */ /* 0x000fe20003f06270 */
[----:B------:R-:W-:Y:S02]  /*ab80*/  IMAD.MOV R7, RZ, RZ, -R7 ;  /* 0x000000ffff077224 */ /* 0x000fe400078e0a07 */
[----:B------:R-:W-:-:S04]  /*ab90*/  IMAD.HI.U32 R9, R20, R239, RZ ;  /* 0x000000ef14097227 */ /* 0x000fc800078e00ff */
[----:B------:R-:W-:Y:S01]  /*aba0*/  @!P6 IMAD.MOV R235, RZ, RZ, -R235 ;  /* 0x000000ffffebe224 */ /* 0x000fe200078e0aeb */
[C---:B------:R-:W-:Y:S01]  /*abb0*/  ISETP.GT.U32.AND P6, PT, R25.reuse, R238, PT ;  /* 0x000000ee1900720c */ /* 0x040fe20003fc4070 */
[----:B------:R-:W-:Y:S02]  /*abc0*/  IMAD R240, R25, R7, R240 ;  /* 0x0000000719f07224 */ /* 0x000fe400078e02f0 */
[----:B------:R-:W-:Y:S02]  /*abd0*/  @!P1 IMAD.IADD R236, R236, 0x1, -R25 ;  /* 0x00000001ecec9824 */ /* 0x000fe400078e0a19 */
[----:B------:R-:W-:Y:S02]  /*abe0*/  VIADD R8, R39, 0xe6 ;  /* 0x000000e627087836 */ /* 0x000fe40000000000 */
[----:B------:R-:W-:Y:S02]  /*abf0*/  IMAD.MOV R9, RZ, RZ, -R9 ;  /* 0x000000ffff097224 */ /* 0x000fe400078e0a09 */
[----:B------:R-:W-:Y:S01]  /*ac00*/  @!P2 IMAD.MOV R236, RZ, RZ, -R236 ;  /* 0x000000ffffeca224 */ /* 0x000fe200078e0aec */
[C---:B------:R-:W-:Y:S01]  /*ac10*/  ISETP.GT.U32.AND P2, PT, R25.reuse, R240, PT ;  /* 0x000000f01900720c */ /* 0x040fe20003f44070 */
[----:B------:R-:W-:Y:S01]  /*ac20*/  IMAD R239, R25, R9, R239 ;  /* 0x0000000919ef7224 */ /* 0x000fe200078e02ef */
[----:B------:R-:W-:Y:S01]  /*ac30*/  IABS R241, R8 ;  /* 0x0000000800f17213 */ /* 0x000fe20000000000 */
[----:B------:R-:W-:-:S02]  /*ac40*/  VIADD R38, R39, 0xe7 ;  /* 0x000000e727267836 */ /* 0x000fc40000000000 */
[----:B------:R-:W-:Y:S01]  /*ac50*/  @!P4 IMAD.IADD R237, R237, 0x1, -R25 ;  /* 0x00000001ededc824 */ /* 0x000fe200078e0a19 */
[C---:B------:R-:W-:Y:S01]  /*ac60*/  ISETP.GT.U32.AND P1, PT, R25.reuse, R239, PT ;  /* 0x000000ef1900720c */ /* 0x040fe20003f24070 */
[----:B------:R-:W-:Y:S01]  /*ac70*/  @!P5 IMAD.MOV R233, RZ, RZ, -R233 ;  /* 0x000000ffffe9d224 */ /* 0x000fe200078e0ae9 */
[----:B------:R-:W-:Y:S01]  /*ac80*/  ISETP.GE.AND P5, PT, R6, RZ, PT ;  /* 0x000000ff0600720c */ /* 0x000fe20003fa6270 */
[----:B------:R-:W-:Y:S01]  /*ac90*/  IMAD.HI.U32 R6, R20, R241, RZ ;  /* 0x000000f114067227 */ /* 0x000fe200078e00ff */
[----:B------:R-:W-:Y:S02]  /*aca0*/  IABS R242, R38 ;  /* 0x0000002600f27213 */ /* 0x000fe40000000000 */
[----:B------:R-:W-:Y:S01]  /*acb0*/  ISETP.GT.U32.AND P4, PT, R25, R237, PT ;  /* 0x000000ed1900720c */ /* 0x000fe20003f84070 */
[----:B------:R-:W-:Y:S02]  /*acc0*/  @!P6 IMAD.IADD R238, R238, 0x1, -R25 ;  /* 0x00000001eeeee824 */ /* 0x000fe400078e0a19 */
[----:B------:R-:W-:Y:S01]  /*acd0*/  VIADD R36, R39, 0xe9 ;  /* 0x000000e927247836 */ /* 0x000fe20000000000 */
[----:B------:R-:W-:Y:S01]  /*ace0*/  IADD3 R6, -R6, RZ, RZ ;  /* 0x000000ff06067210 */ /* 0x000fe20007ffe1ff */
[----:B------:R-:W-:Y:S01]  /*acf0*/  IMAD.HI.U32 R10, R20, R242, RZ ;  /* 0x000000f2140a7227 */ /* 0x000fe200078e00ff */
[----:B------:R-:W-:-:S02]  /*ad00*/  ISETP.GT.U32.AND P6, PT, R25, R238, PT ;  /* 0x000000ee1900720c */ /* 0x000fc40003fc4070 */
[----:B------:R-:W-:Y:S01]  /*ad10*/  IABS R246, R36 ;  /* 0x0000002400f67213 */ /* 0x000fe20000000000 */
[----:B------:R-:W-:Y:S02]  /*ad20*/  @!P2 IMAD.IADD R240, R240, 0x1, -R25 ;  /* 0x00000001f0f0a824 */ /* 0x000fe400078e0a19 */
[----:B------:R-:W-:Y:S02]  /*ad30*/  VIADD R37, R39, 0xe8 ;  /* 0x000000e827257836 */ /* 0x000fe40000000000 */
[----:B------:R-:W-:Y:S02]  /*ad40*/  IMAD.MOV R5, RZ, RZ, -R10 ;  /* 0x000000ffff057224 */ /* 0x000fe400078e0a0a */
[C---:B------:R-:W-:Y:S01]  /*ad50*/  IMAD R241, R25.reuse, R6, R241 ;  /* 0x0000000619f17224 */ /* 0x040fe200078e02f1 */
[----:B------:R-:W-:Y:S01]  /*ad60*/  ISETP.GT.U32.AND P2, PT, R25, R240, PT ;  /* 0x000000f01900720c */ /* 0x000fe20003f44070 */
[----:B------:R-:W-:Y:S01]  /*ad70*/  @!P1 IMAD.IADD R239, R239, 0x1, -R25 ;  /* 0x00000001efef9824 */ /* 0x000fe200078e0a19 */
[----:B------:R-:W-:Y:S01]  /*ad80*/  IABS R243, R37 ;  /* 0x0000002500f37213 */ /* 0x000fe20000000000 */
[----:B------:R-:W-:-:S04]  /*ad90*/  IMAD.HI.U32 R6, R20, R246, RZ ;  /* 0x000000f614067227 */ /* 0x000fc800078e00ff */
[----:B------:R-:W-:Y:S02]  /*ada0*/  IMAD R242, R25, R5, R242 ;  /* 0x0000000519f27224 */ /* 0x000fe400078e02f2 */
[----:B------:R-:W-:Y:S02]  /*adb0*/  VIADD R35, R39, 0xea ;  /* 0x000000ea27237836 */ /* 0x000fe40000000000 */
[----:B------:R-:W-:Y:S01]  /*adc0*/  @!P4 IMAD.IADD R237, R237, 0x1, -R25 ;  /* 0x00000001ededc824 */ /* 0x000fe200078e0a19 */
[C---:B------:R-:W-:Y:S01]  /*add0*/  ISETP.GT.U32.AND P4, PT, R25.reuse, R241, PT ;  /* 0x000000f11900720c */ /* 0x040fe20003f84070 */
[----:B------:R-:W-:Y:S01]  /*ade0*/  IMAD.MOV R6, RZ, RZ, -R6 ;  /* 0x000000ffff067224 */ /* 0x000fe200078e0a06 */
[----:B------:R-:W-:Y:S01]  /*adf0*/  ISETP.GT.U32.AND P1, PT, R25, R239, PT ;  /* 0x000000ef1900720c */ /* 0x000fe20003f24070 */
[----:B------:R-:W-:Y:S01]  /*ae00*/  IMAD.HI.U32 R5, R20, R243, RZ ;  /* 0x000000f314057227 */ /* 0x000fe200078e00ff */
[----:B------:R-:W-:Y:S02]  /*ae10*/  @!P6 IADD3 R238, R238, -R25, RZ ;  /* 0x80000019eeeee210 */ /* 0x000fe40007ffe0ff */
[----:B------:R-:W-:-:S02]  /*ae20*/  IABS R247, R35 ;  /* 0x0000002300f77213 */ /* 0x000fc40000000000 */
[C---:B------:R-:W-:Y:S01]  /*ae30*/  ISETP.GT.U32.AND P6, PT, R25.reuse, R242, PT ;  /* 0x000000f21900720c */ /* 0x040fe20003fc4070 */
[----:B------:R-:W-:Y:S02]  /*ae40*/  IMAD R246, R25, R6, R246 ;  /* 0x0000000619f67224 */ /* 0x000fe400078e02f6 */
[----:B------:R-:W-:Y:S02]  /*ae50*/  IMAD.MOV R5, RZ, RZ, -R5 ;  /* 0x000000ffff057224 */ /* 0x000fe400078e0a05 */
[----:B------:R-:W-:-:S04]  /*ae60*/  IMAD.HI.U32 R7, R20, R247, RZ ;  /* 0x000000f714077227 */ /* 0x000fc800078e00ff */
[----:B------:R-:W-:Y:S01]  /*ae70*/  @!P2 IMAD.IADD R240, R240, 0x1, -R25 ;  /* 0x00000001f0f0a824 */ /* 0x000fe200078e0a19 */
[C---:B------:R-:W-:Y:S01]  /*ae80*/  ISETP.GT.U32.AND P2, PT, R25.reuse, R246, PT ;  /* 0x000000f61900720c */ /* 0x040fe20003f44070 */
[----:B------:R-:W-:Y:S02]  /*ae90*/  IMAD R243, R25, R5, R243 ;  /* 0x0000000519f37224 */ /* 0x000fe400078e02f3 */
[----:B------:R-:W-:Y:S02]  /*aea0*/  IMAD.MOV R5, RZ, RZ, -R7 ;  /* 0x000000ffff057224 */ /* 0x000fe400078e0a07 */
[----:B------:R-:W-:Y:S02]  /*aeb0*/  VIADD R34, R39, 0xeb ;  /* 0x000000eb27227836 */ /* 0x000fe40000000000 */
[--C-:B------:R-:W-:Y:S02]  /*aec0*/  @!P4 IMAD.IADD R241, R241, 0x1, -R25.reuse ;  /* 0x00000001f1f1c824 */ /* 0x100fe400078e0a19 */
[----:B------:R-:W-:Y:S01]  /*aed0*/  @!P1 IMAD.IADD R239, R239, 0x1, -R25 ;  /* 0x00000001efef9824 */ /* 0x000fe200078e0a19 */
[C---:B------:R-:W-:Y:S01]  /*aee0*/  ISETP.GT.U32.AND P1, PT, R25.reuse, R243, PT ;  /* 0x000000f31900720c */ /* 0x040fe20003f24070 */
[C---:B------:R-:W-:Y:S01]  /*aef0*/  IMAD R247, R25.reuse, R5, R247 ;  /* 0x0000000519f77224 */ /* 0x040fe200078e02f7 */
[----:B------:R-:W-:Y:S01]  /*af00*/  IABS R5, R34 ;  /* 0x0000002200057213 */ /* 0x000fe20000000000 */
[----:B------:R-:W-:Y:S01]  /*af10*/  @!P6 IMAD.IADD R242, R242, 0x1, -R25 ;  /* 0x00000001f2f2e824 */ /* 0x000fe200078e0a19 */
[----:B------:R-:W-:Y:S01]  /*af20*/  ISETP.GT.U32.AND P4, PT, R25, R241, PT ;  /* 0x000000f11900720c */ /* 0x000fe20003f84070 */
[----:B------:R-:W-:-:S02]  /*af30*/  VIADD R33, R39, 0xed ;  /* 0x000000ed27217836 */ /* 0x000fc40000000000 */
[----:B------:R-:W-:Y:S01]  /*af40*/  IMAD.HI.U32 R9, R20, R5, RZ ;  /* 0x0000000514097227 */ /* 0x000fe200078e00ff */
[----:B------:R-:W-:Y:S02]  /*af50*/  ISETP.GT.U32.AND P6, PT, R25, R242, PT ;  /* 0x000000f21900720c */ /* 0x000fe40003fc4070 */
[----:B------:R-:W-:Y:S01]  /*af60*/  IABS R7, R33 ;  /* 0x0000002100077213 */ /* 0x000fe20000000000 */
[----:B------:R-:W-:Y:S02]  /*af70*/  @!P2 IMAD.IADD R246, R246, 0x1, -R25 ;  /* 0x00000001f6f6a824 */ /* 0x000fe400078e0a19 */
[----:B------:R-:W-:Y:S02]  /*af80*/  VIADD R245, R39, 0xec ;  /* 0x000000ec27f57836 */ /* 0x000fe40000000000 */
[----:B------:R-:W-:Y:S01]  /*af90*/  IMAD.MOV R9, RZ, RZ, -R9 ;  /* 0x000000ffff097224 */ /* 0x000fe200078e0a09 */
[----:B------:R-:W-:Y:S01]  /*afa0*/  ISETP.GT.U32.AND P2, PT, R25, R246, PT ;  /* 0x000000f61900720c */ /* 0x000fe20003f44070 */
[----:B------:R-:W-:Y:S01]  /*afb0*/  @!P1 IMAD.IADD R243, R243, 0x1, -R25 ;  /* 0x00000001f3f39824 */ /* 0x000fe200078e0a19 */
[----:B------:R-:W-:Y:S01]  /*afc0*/  IABS R6, R245 ;  /* 0x000000f500067213 */ /* 0x000fe20000000000 */
[----:B------:R-:W-:-:S04]  /*afd0*/  IMAD.HI.U32 R12, R20, R7, RZ ;  /* 0x00000007140c7227 */ /* 0x000fc800078e00ff */
[----:B------:R-:W-:Y:S01]  /*afe0*/  @!P4 IMAD.IADD R241, R241, 0x1, -R25 ;  /* 0x00000001f1f1c824 */ /* 0x000fe200078e0a19 */
[C---:B------:R-:W-:Y:S01]  /*aff0*/  ISETP.GT.U32.AND P4, PT, R25.reuse, R247, PT ;  /* 0x000000f71900720c */ /* 0x040fe20003f84070 */
[C---:B------:R-:W-:Y:S01]  /*b000*/  IMAD R5, R25.reuse, R9, R5 ;  /* 0x0000000919057224 */ /* 0x040fe200078e0205 */
[----:B------:R-:W-:Y:S01]  /*b010*/  ISETP.GT.U32.AND P1, PT, R25, R243, PT ;  /* 0x000000f31900720c */ /* 0x000fe20003f24070 */
[----:B------:R-:W-:Y:S02]  /*b020*/  IMAD.MOV R9, RZ, RZ, -R12 ;  /* 0x000000ffff097224 */ /* 0x000fe400078e0a0c */
[----:B------:R-:W-:-:S04]  /*b030*/  IMAD.HI.U32 R10, R20, R6, RZ ;  /* 0x00000006140a7227 */ /* 0x000fc800078e00ff */
[----:B------:R-:W-:Y:S01]  /*b040*/  @!P6 IMAD.IADD R242, R242, 0x1, -R25 ;  /* 0x00000001f2f2e824 */ /* 0x000fe200078e0a19 */
[C---:B------:R-:W-:Y:S01]  /*b050*/  ISETP.GT.U32.AND P6, PT, R25.reuse, R5, PT ;  /* 0x000000051900720c */ /* 0x040fe20003fc4070 */
[C---:B------:R-:W-:Y:S02]  /*b060*/  IMAD R7, R25.reuse, R9, R7 ;  /* 0x0000000919077224 */ /* 0x040fe400078e0207 */
[----:B------:R-:W-:Y:S02]  /*b070*/  IMAD.MOV R10, RZ, RZ, -R10 ;  /* 0x000000ffff0a7224 */ /* 0x000fe400078e0a0a */
[--C-:B------:R-:W-:Y:S01]  /*b080*/  @!P2 IMAD.IADD R246, R246, 0x1, -R25.reuse ;  /* 0x00000001f6f6a824 */ /* 0x100fe200078e0a19 */
[C---:B------:R-:W-:Y:S01]  /*b090*/  ISETP.GT.U32.AND P2, PT, R25.reuse, R7, PT ;  /* 0x000000071900720c */ /* 0x040fe20003f44070 */
[----:B------:R-:W-:Y:S02]  /*b0a0*/  IMAD R6, R25, R10, R6 ;  /* 0x0000000a19067224 */ /* 0x000fe400078e0206 */
[----:B------:R-:W-:-:S02]  /*b0b0*/  @!P4 IMAD.IADD R247, R247, 0x1, -R25 ;  /* 0x00000001f7f7c824 */ /* 0x000fc400078e0a19 */
[--C-:B------:R-:W-:Y:S01]  /*b0c0*/  @!P1 IMAD.IADD R243, R243, 0x1, -R25.reuse ;  /* 0x00000001f3f39824 */ /* 0x100fe200078e0a19 */
[----:B------:R-:W-:Y:S01]  /*b0d0*/  ISETP.GT.U32.AND P1, PT, R25, R6, PT ;  /* 0x000000061900720c */ /* 0x000fe20003f24070 */
[--C-:B------:R-:W-:Y:S01]  /*b0e0*/  @!P6 IMAD.IADD R5, R5, 0x1, -R25.reuse ;  /* 0x000000010505e824 */ /* 0x100fe200078e0a19 */
[----:B------:R-:W-:Y:S01]  /*b0f0*/  ISETP.GT.U32.AND P4, PT, R25, R247, PT ;  /* 0x000000f71900720c */ /* 0x000fe20003f84070 */
[C---:B------:R-:W-:Y:S02]  /*b100*/  VIADD R32, R39.reuse, 0xee ;  /* 0x000000ee27207836 */ /* 0x040fe40000000000 */
[----:B------:R-:W-:Y:S01]  /*b110*/  VIADD R31, R39, 0xef ;  /* 0x000000ef271f7836 */ /* 0x000fe20000000000 */
[----:B------:R-:W-:Y:S01]  /*b120*/  ISETP.GT.U32.AND P6, PT, R25, R5, PT ;  /* 0x000000051900720c */ /* 0x000fe20003fc4070 */
[----:B------:R-:W-:Y:S01]  /*b130*/  @!P2 IMAD.IADD R7, R7, 0x1, -R25 ;  /* 0x000000010707a824 */ /* 0x000fe200078e0a19 */
[----:B------:R-:W-:Y:S02]  /*b140*/  IABS R9, R32 ;  /* 0x0000002000097213 */ /* 0x000fe40000000000 */
[----:B------:R-:W-:-:S02]  /*b150*/  IABS R10, R31 ;  /* 0x0000001f000a7213 */ /* 0x000fc40000000000 */
[----:B------:R-:W-:Y:S01]  /*b160*/  ISETP.GT.U32.AND P2, PT, R25, R7, PT ;  /* 0x000000071900720c */ /* 0x000fe20003f44070 */
[----:B------:R-:W-:Y:S02]  /*b170*/  @!P1 IMAD.IADD R6, R6, 0x1, -R25 ;  /* 0x0000000106069824 */ /* 0x000fe400078e0a19 */
[----:B------:R-:W-:Y:S01]  /*b180*/  IMAD.HI.U32 R12, R20, R9, RZ ;  /* 0x00000009140c7227 */ /* 0x000fe200078e00ff */
[----:B------:R-:W-:-:S03]  /*b190*/  @!P4 IADD3 R247, R247, -R25, RZ ;  /* 0x80000019f7f7c210 */ /* 0x000fc60007ffe0ff */
[----:B------:R-:W-:Y:S01]  /*b1a0*/  IMAD.HI.U32 R14, R20, R10, RZ ;  /* 0x0000000a140e7227 */ /* 0x000fe200078e00ff */
[----:B------:R-:W-:Y:S02]  /*b1b0*/  ISETP.GE.AND P4, PT, R11, RZ, PT ;  /* 0x000000ff0b00720c */ /* 0x000fe40003f86270 */
[----:B------:R-:W-:Y:S01]  /*b1c0*/  ISETP.GT.U32.AND P1, PT, R25, R6, PT ;  /* 0x000000061900720c */ /* 0x000fe20003f24070 */
[----:B------:R-:W-:Y:S02]  /*b1d0*/  IMAD.MOV R11, RZ, RZ, -R12 ;  /* 0x000000ffff0b7224 */ /* 0x000fe400078e0a0c */
[----:B------:R-:W-:Y:S02]  /*b1e0*/  IMAD.MOV R12, RZ, RZ, -R14 ;  /* 0x000000ffff0c7224 */ /* 0x000fe400078e0a0e */
[----:B------:R-:W-:Y:S01]  /*b1f0*/  @!P6 IMAD.IADD R5, R5, 0x1, -R25 ;  /* 0x000000010505e824 */ /* 0x000fe200078e0a19 */
[----:B------:R-:W-:Y:S01]  /*b200*/  ISETP.GE.AND P6, PT, R8, RZ, PT ;  /* 0x000000ff0800720c */ /* 0x000fe20003fc6270 */
[----:B------:R-:W-:-:S02]  /*b210*/  IMAD R8, R25, R11, R9 ;  /* 0x0000000b19087224 */ /* 0x000fc400078e0209 */
[----:B------:R-:W-:Y:S02]  /*b220*/  IMAD R9, R25, R12, R10 ;  /* 0x0000000c19097224 */ /* 0x000fe400078e020a */
[----:B------:R-:W-:-:S03]  /*b230*/  @!P2 IMAD.IADD R7, R7, 0x1, -R25 ;  /* 0x000000010707a824 */ /* 0x000fc600078e0a19 */
[----:B------:R-:W-:Y:S01]  /*b240*/  ISETP.GT.U32.AND P2, PT, R25, R9, PT ;  /* 0x000000091900720c */ /* 0x000fe20003f44070 */
[----:B------:R-:W-:Y:S02]  /*b250*/  VIADD R30, R39, 0xf0 ;  /* 0x000000f0271e7836 */ /* 0x000fe40000000000 */
[----:B------:R-:W-:Y:S01]  /*b260*/  @!P1 IMAD.IADD R6, R6, 0x1, -R25 ;  /* 0x0000000106069824 */ /* 0x000fe200078e0a19 */
[----:B------:R-:W-:Y:S01]  /*b270*/  ISETP.GT.U32.AND P1, PT, R25, R8, PT ;  /* 0x000000081900720c */ /* 0x000fe20003f24070 */
[----:B------:R-:W-:Y:S01]  /*b280*/  VIADD R29, R39, 0xf1 ;  /* 0x000000f1271d7836 */ /* 0x000fe20000000000 */
[----:B------:R-:W-:-:S04]  /*b290*/  IABS R10, R30 ;  /* 0x0000001e000a7213 */ /* 0x000fc80000000000 */
[----:B------:R-:W-:Y:S01]  /*b2a0*/  IABS R11, R29 ;  /* 0x0000001d000b7213 */ /* 0x000fe20000000000 */
[----:B------:R-:W-:-:S04]  /*b2b0*/  IMAD.HI.U32 R15, R20, R10, RZ ;  /* 0x0000000a140f7227 */ /* 0x000fc800078e00ff */
[--C-:B------:R-:W-:Y:S02]  /*b2c0*/  @!P2 IMAD.IADD R9, R9, 0x1, -R25.reuse ;  /* 0x000000010909a824 */ /* 0x100fe400078e0a19 */
[----:B------:R-:W-:Y:S02]  /*b2d0*/  @!P1 IMAD.IADD R8, R8, 0x1, -R25 ;  /* 0x0000000108089824 */ /* 0x000fe400078e0a19 */
[----:B------:R-:W-:Y:S01]  /*b2e0*/  IMAD.MOV R15, RZ, RZ, -R15 ;  /* 0x000000ffff0f7224 */ /* 0x000fe200078e0a0f */
[C---:B------:R-:W-:Y:S01]  /*b2f0*/  ISETP.GT.U32.AND P2, PT, R25.reuse, R9, PT ;  /* 0x000000091900720c */ /* 0x040fe20003f44070 */
[----:B------:R-:W-:Y:S01]  /*b300*/  IMAD.HI.U32 R16, R20, R11, RZ ;  /* 0x0000000b14107227 */ /* 0x000fe200078e00ff */
[----:B------:R-:W-:-:S03]  /*b310*/  ISETP.GT.U32.AND P1, PT, R25, R8, PT ;  /* 0x000000081900720c */ /* 0x000fc60003f24070 */
[----:B------:R-:W-:Y:S02]  /*b320*/  IMAD R10, R25, R15, R10 ;  /* 0x0000000f190a7224 */ /* 0x000fe400078e020a */
[----:B------:R-:W-:-:S04]  /*b330*/  IMAD.MOV R15, RZ, RZ, -R16 ;  /* 0x000000ffff0f7224 */ /* 0x000fc800078e0a10 */
[----:B------:R-:W-:Y:S02]  /*b340*/  IMAD R11, R25, R15, R11 ;  /* 0x0000000f190b7224 */ /* 0x000fe400078e020b */
[----:B------:R-:W-:-:S03]  /*b350*/  @!P2 IMAD.IADD R9, R9, 0x1, -R25 ;  /* 0x000000010909a824 */ /* 0x000fc600078e0a19 */
[C---:B------:R-:W-:Y:S01]  /*b360*/  ISETP.GT.U32.AND P2, PT, R25.reuse, R11, PT ;  /* 0x0000000b1900720c */ /* 0x040fe20003f44070 */
[----:B------:R-:W-:Y:S01]  /*b370*/  @!P1 IMAD.IADD R8, R8, 0x1, -R25 ;  /* 0x0000000108089824 */ /* 0x000fe200078e0a19 */
[----:B------:R-:W-:Y:S01]  /*b380*/  ISETP.GT.U32.AND P1, PT, R25, R10, PT ;  /* 0x0000000a1900720c */ /* 0x000fe20003f24070 */
[----:B------:R-:W-:Y:S01]  /*b390*/  VIADD R121, R39, 0xf2 ;  /* 0x000000f227797836 */ /* 0x000fe20000000000 */
[----:B------:R-:W-:-:S04]  /*b3a0*/  IABS R249, R39 ;  /* 0x0000002700f97213 */ /* 0x000fc80000000000 */
[----:B------:R-:W-:-:S05]  /*b3b0*/  IABS R12, R121 ;  /* 0x00000079000c7213 */ /* 0x000fca0000000000 */
[--C-:B------:R-:W-:Y:S02]  /*b3c0*/  @!P2 IMAD.IADD R11, R11, 0x1, -R25.reuse ;  /* 0x000000010b0ba824 */ /* 0x100fe400078e0a19 */
[----:B------:R-:W-:Y:S02]  /*b3d0*/  @!P1 IMAD.IADD R10, R10, 0x1, -R25 ;  /* 0x000000010a0a9824 */ /* 0x000fe400078e0a19 */
[----:B------:R-:W-:Y:S01]  /*b3e0*/  IMAD.HI.U32 R13, R20, R249, RZ ;  /* 0x000000f9140d7227 */ /* 0x000fe200078e00ff */
[----:B------:R-:W-:-:S03]  /*b3f0*/  ISETP.GT.U32.AND P2, PT, R25, R11, PT ;  /* 0x0000000b1900720c */ /* 0x000fc60003f44070 */
[----:B------:R-:W-:Y:S01]  /*b400*/  IMAD.HI.U32 R18, R20, R12, RZ ;  /* 0x0000000c14127227 */ /* 0x000fe200078e00ff */
[----:B------:R-:W-:-:S03]  /*b410*/  ISETP.GT.U32.AND P1, PT, R25, R10, PT ;  /* 0x0000000a1900720c */ /* 0x000fc60003f24070 */
[----:B------:R-:W-:Y:S02]  /*b420*/  IMAD.MOV R13, RZ, RZ, -R13 ;  /* 0x000000ffff0d7224 */ /* 0x000fe400078e0a0d */
[----:B------:R-:W-:Y:S02]  /*b430*/  VIADD R250, R39, 0xf3 ;  /* 0x000000f327fa7836 */ /* 0x000fe40000000000 */
[----:B------:R-:W-:Y:S02]  /*b440*/  IMAD.MOV R18, RZ, RZ, -R18 ;  /* 0x000000ffff127224 */ /* 0x000fe400078e0a12 */
[C---:B------:R-:W-:Y:S01]  /*b450*/  IMAD R249, R25.reuse, R13, R249 ;  /* 0x0000000d19f97224 */ /* 0x040fe200078e02f9 */
[----:B------:R-:W-:Y:S01]  /*b460*/  IABS R13, R250 ;  /* 0x000000fa000d7213 */ /* 0x000fe20000000000 */
[----:B------:R-:W-:Y:S02]  /*b470*/  IMAD R12, R25, R18, R12 ;  /* 0x00000012190c7224 */ /* 0x000fe400078e020c */
[----:B------:R-:W-:-:S02]  /*b480*/  @!P2 IMAD.IADD R11, R11, 0x1, -R25 ;  /* 0x000000010b0ba824 */ /* 0x000fc400078e0a19 */
[----:B------:R-:W-:Y:S01]  /*b490*/  IMAD.HI.U32 R17, R20, R13, RZ ;  /* 0x0000000d14117227 */ /* 0x000fe200078e00ff */
[----:B------:R-:W-:-:S03]  /*b4a0*/  ISETP.GT.U32.AND P2, PT, R25, R12, PT ;  /* 0x0000000c1900720c */ /* 0x000fc60003f44070 */
[----:B------:R-:W-:Y:S01]  /*b4b0*/  @!P1 IMAD.IADD R10, R10, 0x1, -R25 ;  /* 0x000000010a0a9824 */ /* 0x000fe200078e0a19 */
[----:B------:R-:W-:Y:S01]  /*b4c0*/  ISETP.GT.U32.AND P1, PT, R25, R249, PT ;  /* 0x000000f91900720c */ /* 0x000fe20003f24070 */
[----:B------:R-:W-:Y:S02]  /*b4d0*/  IMAD.MOV R15, RZ, RZ, -R17 ;  /* 0x000000ffff0f7224 */ /* 0x000fe400078e0a11 */
[----:B------:R-:W-:Y:S02]  /*b4e0*/  VIADD R252, R39, 0xf5 ;  /* 0x000000f527fc7836 */ /* 0x000fe40000000000 */
[----:B------:R-:W-:-:S03]  /*b4f0*/  IMAD R13, R25, R15, R13 ;  /* 0x0000000f190d7224 */ /* 0x000fc600078e020d */
[----:B------:R-:W-:Y:S01]  /*b500*/  IABS R15, R252 ;  /* 0x000000fc000f7213 */ /* 0x000fe20000000000 */
[----:B------:R-:W-:Y:S02]  /*b510*/  VIADD R251, R39, 0xf4 ;  /* 0x000000f427fb7836 */ /* 0x000fe40000000000 */
[----:B------:R-:W-:Y:S01]  /*b520*/  @!P2 IMAD.IADD R12, R12, 0x1, -R25 ;  /* 0x000000010c0ca824 */ /* 0x000fe200078e0a19 */
[----:B------:R-:W-:Y:S01]  /*b530*/  ISETP.GT.U32.AND P2, PT, R25, R13, PT ;  /* 0x0000000d1900720c */ /* 0x000fe20003f44070 */
[----:B------:R-:W-:Y:S01]  /*b540*/  IMAD.HI.U32 R21, R20, R15, RZ ;  /* 0x0000000f14157227 */ /* 0x000fe200078e00ff */
[----:B------:R-:W-:-:S03]  /*b550*/  IABS R14, R251 ;  /* 0x000000fb000e7213 */ /* 0x000fc60000000000 */
[----:B------:R-:W-:Y:S02]  /*b560*/  @!P1 IMAD.IADD R249, R249, 0x1, -R25 ;  /* 0x00000001f9f99824 */ /* 0x000fe400078e0a19 */
[----:B------:R-:W-:Y:S02]  /*b570*/  VIADD R3, R39, 0xf7 ;  /* 0x000000f727037836 */ /* 0x000fe40000000000 */
[----:B------:R-:W-:Y:S01]  /*b580*/  IMAD.MOV R21, RZ, RZ, -R21 ;  /* 0x000000ffff157224 */ /* 0x000fe200078e0a15 */
[----:B------:R-:W-:Y:S01]  /*b590*/  ISETP.GT.U32.AND P1, PT, R25, R249, PT ;  /* 0x000000f91900720c */ /* 0x000fe20003f24070 */
[----:B------:R-:W-:Y:S01]  /*b5a0*/  IMAD.HI.U32 R16, R20, R14, RZ ;  /* 0x0000000e14107227 */ /* 0x000fe200078e00ff */
[----:B------:R-:W-:-:S03]  /*b5b0*/  IABS R17, R3 ;  /* 0x0000000300117213 */ /* 0x000fc60000000000 */
[----:B------:R-:W-:Y:S01]  /*b5c0*/  IMAD R15, R25, R21, R15 ;  /* 0x00000015190f7224 */ /* 0x000fe200078e020f */
[----:B------:R-:W-:Y:S01]  /*b5d0*/  IADD3 R16, -R16, RZ, RZ ;  /* 0x000000ff10107210 */ /* 0x000fe20007ffe1ff */
[----:B------:R-:W-:Y:S02]  /*b5e0*/  @!P2 IMAD.IADD R13, R13, 0x1, -R25 ;  /* 0x000000010d0da824 */ /* 0x000fe400078e0a19 */
[----:B------:R-:W-:Y:S01]  /*b5f0*/  VIADD R120, R39, 0xf6 ;  /* 0x000000f627787836 */ /* 0x000fe20000000000 */
[----:B------:R-:W-:Y:S01]  /*b600*/  ISETP.GT.U32.AND P2, PT, R25, R15, PT ;  /* 0x0000000f1900720c */ /* 0x000fe20003f44070 */
[----:B------:R-:W-:-:S04]  /*b610*/  IMAD.HI.U32 R23, R20, R17, RZ ;  /* 0x0000001114177227 */ /* 0x000fc800078e00ff */
[----:B------:R-:W-:Y:S02]  /*b620*/  VIADD R4, R39, 0xf8 ;  /* 0x000000f827047836 */ /* 0x000fe40000000000 */
[----:B------:R-:W-:Y:S01]  /*b630*/  IMAD R14, R25, R16, R14 ;  /* 0x00000010190e7224 */ /* 0x000fe200078e020e */
[----:B------:R-:W-:Y:S01]  /*b640*/  IABS R16, R120 ;  /* 0x0000007800107213 */ /* 0x000fe20000000000 */
[----:B------:R-:W-:Y:S02]  /*b650*/  VIADD R26, R39, 0xf9 ;  /* 0x000000f9271a7836 */ /* 0x000fe40000000000 */
[----:B------:R-:W-:Y:S01]  /*b660*/  IMAD.MOV R21, RZ, RZ, -R23 ;  /* 0x000000ffff157224 */ /* 0x000fe200078e0a17 */
[----:B------:R-:W-:Y:S01]  /*b670*/  IABS R18, R4 ;  /* 0x0000000400127213 */ /* 0x000fe20000000000 */
[----:B------:R-:W-:Y:S01]  /*b680*/  @!P1 IMAD.IADD R249, R249, 0x1, -R25 ;  /* 0x00000001f9f99824 */ /* 0x000fe200078e0a19 */
[----:B------:R-:W-:Y:S01]  /*b690*/  IABS R19, R26 ;  /* 0x0000001a00137213 */ /* 0x000fe20000000000 */
[C---:B------:R-:W-:Y:S01]  /*b6a0*/  IMAD R17, R25.reuse, R21, R17 ;  /* 0x0000001519117224 */ /* 0x040fe200078e0211 */
[----:B------:R-:W-:Y:S01]  /*b6b0*/  ISETP.GT.U32.AND P1, PT, R25, R14, PT ;  /* 0x0000000e1900720c */ /* 0x000fe20003f24070 */
[----:B------:R-:W-:-:S04]  /*b6c0*/  IMAD.HI.U32 R22, R20, R16, RZ ;  /* 0x0000001014167227 */ /* 0x000fc800078e00ff */
[----:B------:R-:W-:-:S04]  /*b6d0*/  IMAD.HI.U32 R0, R20, R18, RZ ;  /* 0x0000001214007227 */ /* 0x000fc800078e00ff */
[----:B------:R-:W-:Y:S01]  /*b6e0*/  @!P2 IMAD.IADD R15, R15, 0x1, -R25 ;  /* 0x000000010f0fa824 */ /* 0x000fe200078e0a19 */
[----:B------:R-:W-:Y:S01]  /*b6f0*/  ISETP.GT.U32.AND P2, PT, R25, R17, PT ;  /* 0x000000111900720c */ /* 0x000fe20003f44070 */
[----:B------:R-:W-:-:S04]  /*b700*/  IMAD.HI.U32 R244, R20, R19, RZ ;  /* 0x0000001314f47227 */ /* 0x000fc800078e00ff */
[----:B------:R-:W-:Y:S02]  /*b710*/  IMAD.MOV R24, RZ, RZ, -R22 ;  /* 0x000000ffff187224 */ /* 0x000fe400078e0a16 */
[C---:B------:R-:W-:Y:S02]  /*b720*/  VIADD R2, R39.reuse, 0xfa ;  /* 0x000000fa27027836 */ /* 0x040fe40000000000 */
[----:B------:R-:W-:Y:S01]  /*b730*/  IMAD.MOV R22, RZ, RZ, -R0 ;  /* 0x000000ffff167224 */ /* 0x000fe200078e0a00 */
[----:B------:R-:W-:Y:S01]  /*b740*/  IADD3 R28, R39, 0xfc, RZ ;  /* 0x000000fc271c7810 */ /* 0x000fe20007ffe0ff */
[----:B------:R-:W-:Y:S02]  /*b750*/  IMAD.MOV R23, RZ, RZ, -R244 ;  /* 0x000000ffff177224 */ /* 0x000fe400078e0af4 */
[----:B------:R-:W-:Y:S02]  /*b760*/  IMAD R16, R25, R24, R16 ;  /* 0x0000001819107224 */ /* 0x000fe400078e0210 */
[----:B------:R-:W-:-:S02]  /*b770*/  VIADD R0, R39, 0xfb ;  /* 0x000000fb27007836 */ /* 0x000fc40000000000 */
[C---:B------:R-:W-:Y:S02]  /*b780*/  VIADD R27, R39.reuse, 0xfd ;  /* 0x000000fd271b7836 */ /* 0x040fe40000000000 */
[----:B------:R-:W-:Y:S01]  /*b790*/  VIADD R248, R39, 0xfe ;  /* 0x000000fe27f87836 */ /* 0x000fe20000000000 */
[----:B------:R-:W-:Y:S01]  /*b7a0*/  STL [R1+0x2aac], R40 ;  /* 0x002aac2801007387 */ /* 0x000fe20000100800 */
[----:B------:R-:W-:Y:S01]  /*b7b0*/  IABS R21, R2 ;  /* 0x0000000200157213 */ /* 0x000fe20000000000 */
[C---:B------:R-:W-:Y:S02]  /*b7c0*/  IMAD R18, R25.reuse, R22, R18 ;  /* 0x0000001619127224 */ /* 0x040fe400078e0212 */
[----:B------:R-:W-:Y:S01]  /*b7d0*/  STL [R1+0x2ab0], R41 ;  /* 0x002ab02901007387 */ /* 0x000fe20000100800 */
[----:B------:R-:W-:Y:S01]  /*b7e0*/  IMAD R19, R25, R23, R19 ;  /* 0x0000001719137224 */ /* 0x000fe200078e0213 */
[----:B------:R-:W-:Y:S01]  /*b7f0*/  IABS R22, R0 ;  /* 0x0000000000167213 */ /* 0x000fe20000000000 */
[----:B------:R-:W-:Y:S01]  /*b800*/  @!P1 IMAD.IADD R14, R14, 0x1, -R25 ;  /* 0x000000010e0e9824 */ /* 0x000fe200078e0a19 */
[----:B------:R1:W-:Y:S01]  /*b810*/  STL [R1+0x2ab4], R42 ;  /* 0x002ab42a01007387 */ /* 0x0003e20000100800 */
[----:B------:R-:W-:-:S02]  /*b820*/  IABS R23, R28 ;  /* 0x0000001c00177213 */ /* 0x000fc40000000000 */
[----:B------:R-:W-:Y:S01]  /*b830*/  IABS R24, R27 ;  /* 0x0000001b00187213 */ /* 0x000fe20000000000 */
[----:B------:R2:W-:Y:S01]  /*b840*/  STL [R1+0x2ab8], R43 ;  /* 0x002ab82b01007387 */ /* 0x0005e20000100800 */
[----:B------:R-:W-:Y:S02]  /*b850*/  IABS R244, R248 ;  /* 0x000000f800f47213 */ /* 0x000fe40000000000 */
[----:B------:R-:W-:Y:S01]  /*b860*/  ISETP.GT.U32.AND P1, PT, R25, R16, PT ;  /* 0x000000101900720c */ /* 0x000fe20003f24070 */
[----:B------:R3:W-:Y:S01]  /*b870*/  STL [R1+0x2abc], R44 ;  /* 0x002abc2c01007387 */ /* 0x0007e20000100800 */
[----:B------:R-:W-:Y:S01]  /*b880*/  @!P2 IMAD.IADD R17, R17, 0x1, -R25 ;  /* 0x000000011111a824 */ /* 0x000fe200078e0a19 */
[----:B------:R-:W-:Y:S01]  /*b890*/  ISETP.GT.U32.AND P2, PT, R25, R13, PT ;  /* 0x0000000d1900720c */ /* 0x000fe20003f44070 */
[----:B-1----:R-:W-:-:S04]  /*b8a0*/  IMAD.HI.U32 R42, R20, R23, RZ ;  /* 0x00000017142a7227 */ /* 0x002fc800078e00ff */
[----:B--2---:R-:W-:-:S04]  /*b8b0*/  IMAD.HI.U32 R43, R20, R22, RZ ;  /* 0x00000016142b7227 */ /* 0x004fc800078e00ff */
[----:B---3--:R-:W-:-:S04]  /*b8c0*/  IMAD.HI.U32 R44, R20, R21, RZ ;  /* 0x00000015142c7227 */ /* 0x008fc800078e00ff */
[----:B------:R-:W-:-:S04]  /*b8d0*/  IMAD.HI.U32 R41, R20, R24, RZ ;  /* 0x0000001814297227 */ /* 0x000fc800078e00ff */
[----:B------:R-:W-:-:S04]  /*b8e0*/  IMAD.HI.U32 R40, R20, R244, RZ ;  /* 0x000000f414287227 */ /* 0x000fc800078e00ff */
[----:B------:R-:W-:Y:S02]  /*b8f0*/  IMAD.MOV.U32 R20, RZ, RZ, R44 ;  /* 0x000000ffff147224 */ /* 0x000fe400078e002c */
[----:B------:R-:W-:Y:S01]  /*b900*/  @!P4 IMAD.MOV R240, RZ, RZ, -R240 ;  /* 0x000000fffff0c224 */ /* 0x000fe200078e0af0 */
[C---:B------:R-:W-:Y:S01]  /*b910*/  ISETP.GT.U32.AND P4, PT, R25.reuse, R15, PT ;  /* 0x0000000f1900720c */ /* 0x040fe20003f84070 */
[----:B------:R-:W-:Y:S02]  /*b920*/  IMAD.MOV R20, RZ, RZ, -R20 ;  /* 0x000000ffff147224 */ /* 0x000fe400078e0a14 */
[----:B------:R-:W-:Y:S01]  /*b930*/  @!P3 IMAD.MOV R238, RZ, RZ, -R238 ;  /* 0x000000ffffeeb224 */ /* 0x000fe200078e0aee */
[----:B------:R-:W-:Y:S01]  /*b940*/  ISETP.GT.U32.AND P3, PT, R25, R14, PT ;  /* 0x0000000e1900720c */ /* 0x000fe20003f64070 */
[----:B------:R-:W-:Y:S02]  /*b950*/  IMAD.MOV R43, RZ, RZ, -R43 ;  /* 0x000000ffff2b7224 */ /* 0x000fe400078e0a2b */
[----:B------:R-:W-:-:S02]  /*b960*/  IMAD.MOV R42, RZ, RZ, -R42 ;  /* 0x000000ffff2a7224 */ /* 0x000fc400078e0a2a */
[----:B------:R-:W-:Y:S01]  /*b970*/  @!P1 IMAD.IADD R16, R16, 0x1, -R25 ;  /* 0x0000000110109824 */ /* 0x000fe200078e0a19 */
[----:B------:R-:W-:Y:S01]  /*b980*/  ISETP.GE.AND P1, PT, R39, RZ, PT ;  /* 0x000000ff2700720c */ /* 0x000fe20003f26270 */
[C---:B------:R-:W-:Y:S02]  /*b990*/  IMAD R20, R25.reuse, R20, R21 ;  /* 0x0000001419147224 */ /* 0x040fe400078e0215 */
[C---:B------:R-:W-:Y:S02]  /*b9a0*/  IMAD R21, R25.reuse, R43, R22 ;  /* 0x0000002b19157224 */ /* 0x040fe400078e0216 */
[----:B------:R-:W-:Y:S02]  /*b9b0*/  IMAD R22, R25, R42, R23 ;  /* 0x0000002a19167224 */ /* 0x000fe400078e0217 */
[----:B------:R-:W-:Y:S01]  /*b9c0*/  @!P2 IMAD.IADD R13, R13, 0x1, -R25 ;  /* 0x000000010d0da824 */ /* 0x000fe200078e0a19 */
[C---:B------:R-:W-:Y:S01]  /*b9d0*/  ISETP.GT.U32.AND P2, PT, R25.reuse, R20, PT ;  /* 0x000000141900720c */ /* 0x040fe20003f44070 */
[----:B------:R-:W-:Y:S01]  /*b9e0*/  @!P0 IMAD.MOV R237, RZ, RZ, -R237 ;  /* 0x000000ffffed8224 */ /* 0x000fe200078e0aed */
[----:B------:R-:W-:Y:S01]  /*b9f0*/  ISETP.GT.U32.AND P0, PT, R25, R12, PT ;  /* 0x0000000c1900720c */ /* 0x000fe20003f04070 */
[----:B------:R-:W-:Y:S01]  /*ba00*/  @!P4 IMAD.IADD R15, R15, 0x1, -R25 ;  /* 0x000000010f0fc824 */ /* 0x000fe200078e0a19 */
[C---:B------:R-:W-:Y:S01]  /*ba10*/  ISETP.GT.U32.AND P4, PT, R25.reuse, R22, PT ;  /* 0x000000161900720c */ /* 0x040fe20003f84070 */
[----:B------:R-:W-:Y:S01]  /*ba20*/  @!P6 IMAD.MOV R241, RZ, RZ, -R241 ;  /* 0x000000fffff1e224 */ /* 0x000fe200078e0af1 */
[C---:B------:R-:W-:Y:S01]  /*ba30*/  ISETP.GT.U32.AND P6, PT, R25.reuse, R16, PT ;  /* 0x000000101900720c */ /* 0x040fe20003fc4070 */
[----:B------:R-:W-:Y:S01]  /*ba40*/  @!P3 IMAD.IADD R14, R14, 0x1, -R25 ;  /* 0x000000010e0eb824 */ /* 0x000fe200078e0a19 */
[C---:B------:R-:W-:Y:S01]  /*ba50*/  ISETP.GT.U32.AND P3, PT, R25.reuse, R21, PT ;  /* 0x000000151900720c */ /* 0x040fe20003f64070 */
[----:B------:R-:W-:Y:S01]  /*ba60*/  @!P1 IMAD.MOV R249, RZ, RZ, -R249 ;  /* 0x000000fffff99224 */ /* 0x000fe200078e0af9 */
[----:B------:R-:W-:Y:S01]  /*ba70*/  ISETP.GT.U32.AND P1, PT, R25, R19, PT ;  /* 0x000000131900720c */ /* 0x000fe20003f24070 */
[----:B------:R-:W-:-:S02]  /*ba80*/  IMAD.MOV R41, RZ, RZ, -R41 ;  /* 0x000000ffff297224 */ /* 0x000fc400078e0a29 */
[--C-:B------:R-:W-:Y:S01]  /*ba90*/  @!P2 IMAD.IADD R20, R20, 0x1, -R25.reuse ;  /* 0x000000011414a824 */ /* 0x100fe200078e0a19 */
[----:B------:R-:W-:Y:S01]  /*baa0*/  ISETP.GE.AND P2, PT, R36, RZ, PT ;  /* 0x000000ff2400720c */ /* 0x000fe20003f46270 */
[C---:B------:R-:W-:Y:S01]  /*bab0*/  IMAD R23, R25.reuse, R41, R24 ;  /* 0x0000002919177224 */ /* 0x040fe200078e0218 */
[----:B------:R-:W-:Y:S01]  /*bac0*/  @!P0 IADD3 R12, R12, -R25, RZ ;  /* 0x800000190c0c8210 */ /* 0x000fe20007ffe0ff */
[--C-:B------:R-:W-:Y:S01]  /*bad0*/  @!P4 IMAD.IADD R22, R22, 0x1, -R25.reuse ;  /* 0x000000011616c824 */ /* 0x100fe200078e0a19 */
[----:B------:R-:W-:Y:S01]  /*bae0*/  ISETP.GT.U32.AND P0, PT, R25, R18, PT ;  /* 0x000000121900720c */ /* 0x000fe20003f04070 */
[--C-:B------:R-:W-:Y:S01]  /*baf0*/  @!P6 IMAD.IADD R16, R16, 0x1, -R25.reuse ;  /* 0x000000011010e824 */ /* 0x100fe200078e0a19 */
[----:B------:R-:W-:Y:S01]  /*bb00*/  ISETP.GE.AND P4, PT, R34, RZ, PT ;  /* 0x000000ff2200720c */ /* 0x000fe20003f86270 */
[--C-:B------:R-:W-:Y:S01]  /*bb10*/  @!P3 IMAD.IADD R21, R21, 0x1, -R25.reuse ;  /* 0x000000011515b824 */ /* 0x100fe200078e0a19 */
[----:B------:R-:W-:Y:S01]  /*bb20*/  ISETP.GT.U32.AND P6, PT, R25, R23, PT ;  /* 0x000000171900720c */ /* 0x000fe20003fc4070 */
[----:B------:R-:W-:Y:S01]  /*bb30*/  IMAD.MOV R40, RZ, RZ, -R40 ;  /* 0x000000ffff287224 */ /* 0x000fe200078e0a28 */
[----:B------:R-:W-:Y:S01]  /*bb40*/  ISETP.GE.AND P3, PT, R35, RZ, PT ;  /* 0x000000ff2300720c */ /* 0x000fe20003f66270 */
[----:B------:R-:W-:Y:S01]  /*bb50*/  @!P1 IMAD.IADD R19, R19, 0x1, -R25 ;  /* 0x0000000113139824 */ /* 0x000fe200078e0a19 */
[----:B------:R-:W-:Y:S01]  /*bb60*/  ISETP.GE.AND P1, PT, R37, RZ, PT ;  /* 0x000000ff2500720c */ /* 0x000fe20003f26270 */
[----:B------:R-:W-:-:S02]  /*bb70*/  IMAD R24, R25, R40, R244 ;  /* 0x0000002819187224 */ /* 0x000fc400078e02f4 */
[----:B------:R-:W-:Y:S01]  /*bb80*/  @!P2 IMAD.MOV R246, RZ, RZ, -R246 ;  /* 0x000000fffff6a224 */ /* 0x000fe200078e0af6 */
[C---:B------:R-:W-:Y:S01]  /*bb90*/  ISETP.GT.U32.AND P2, PT, R25.reuse, R20, PT ;  /* 0x000000141900720c */ /* 0x040fe20003f44070 */
[----:B------:R-:W-:Y:S01]  /*bba0*/  @!P0 IMAD.IADD R18, R18, 0x1, -R25 ;  /* 0x0000000112128824 */ /* 0x000fe200078e0a19 */
[C---:B------:R-:W-:Y:S01]  /*bbb0*/  ISETP.GT.U32.AND P0, PT, R25.reuse, R24, PT ;  /* 0x000000181900720c */ /* 0x040fe20003f04070 */
[----:B------:R-:W-:Y:S01]  /*bbc0*/  @!P4 IMAD.MOV R5, RZ, RZ, -R5 ;  /* 0x000000ffff05c224 */ /* 0x000fe200078e0a05 */
[C---:B------:R-:W-:Y:S01]  /*bbd0*/  ISETP.GT.U32.AND P4, PT, R25.reuse, R22, PT ;  /* 0x000000161900720c */ /* 0x040fe20003f84070 */
[----:B------:R-:W-:Y:S01]  /*bbe0*/  @!P5 IMAD.MOV R239, RZ, RZ, -R239 ;  /* 0x000000ffffefd224 */ /* 0x000fe200078e0aef */
[----:B------:R-:W-:Y:S01]  /*bbf0*/  ISETP.GT.U32.AND P5, PT, R25, R17, PT ;  /* 0x000000111900720c */ /* 0x000fe20003fa4070 */
[----:B------:R-:W-:Y:S01]  /*bc00*/  @!P6 IMAD.IADD R23, R23, 0x1, -R25 ;  /* 0x000000011717e824 */ /* 0x000fe200078e0a19 */
[----:B------:R-:W-:Y:S01]  /*bc10*/  ISETP.GE.AND P6, PT, R245, RZ, PT ;  /* 0x000000fff500720c */ /* 0x000fe20003fc6270 */
[----:B------:R-:W-:Y:S01]  /*bc20*/  @!P3 IMAD.MOV R247, RZ, RZ, -R247 ;  /* 0x000000fffff7b224 */ /* 0x000fe200078e0af7 */
[----:B------:R-:W1:Y:S01]  /*bc30*/  LDC.64 R244, c[0x0][0x238] ;  /* 0x00008e00fff47b82 */ /* 0x000e620000000a00 */
[----:B------:R2:W-:Y:S01]  /*bc40*/  STL [R1+0x297c], R250 ;  /* 0x00297cfa01007387 */ /* 0x0005e20000100800 */
[C---:B------:R-:W-:Y:S01]  /*bc50*/  ISETP.GT.U32.AND P3, PT, R25.reuse, R21, PT ;  /* 0x000000151900720c */ /* 0x040fe20003f64070 */
[----:B------:R-:W-:Y:S01]  /*bc60*/  @!P1 IMAD.MOV R243, RZ, RZ, -R243 ;  /* 0x000000fffff39224 */ /* 0x000fe200078e0af3 */
[----:B------:R-:W-:Y:S01]  /*bc70*/  ISETP.GT.U32.AND P1, PT, R25, R19, PT ;  /* 0x000000131900720c */ /* 0x000fe20003f24070 */
[----:B------:R3:W-:Y:S04]  /*bc80*/  STL [R1+0x2978], R251 ;  /* 0x002978fb01007387 */ /* 0x0007e80000100800 */
[----:B------:R4:W-:Y:S01]  /*bc90*/  STL [R1+0x2974], R252 ;  /* 0x002974fc01007387 */ /* 0x0009e20000100800 */
[----:B------:R-:W-:-:S03]  /*bca0*/  @!P2 IMAD.IADD R20, R20, 0x1, -R25 ;  /* 0x000000011414a824 */ /* 0x000fc600078e0a19 */
[----:B------:R-:W-:Y:S01]  /*bcb0*/  STL [R1+0x2970], R120 ;  /* 0x0029707801007387 */ /* 0x000fe20000100800 */
[----:B------:R-:W-:-:S03]  /*bcc0*/  ISETP.GE.AND P2, PT, R31, RZ, PT ;  /* 0x000000ff1f00720c */ /* 0x000fc60003f46270 */
[----:B------:R-:W-:Y:S01]  /*bcd0*/  STL [R1+0x296c], R3 ;  /* 0x00296c0301007387 */ /* 0x000fe20000100800 */
[----:B------:R-:W-:-:S03]  /*bce0*/  @!P0 IMAD.IADD R24, R24, 0x1, -R25 ;  /* 0x0000000118188824 */ /* 0x000fc600078e0a19 */
[----:B------:R-:W-:Y:S01]  /*bcf0*/  STL [R1+0x2968], R4 ;  /* 0x0029680401007387 */ /* 0x000fe20000100800 */
[----:B------:R-:W-:-:S03]  /*bd00*/  ISETP.GT.U32.AND P0, PT, R25, R18, PT ;  /* 0x000000121900720c */ /* 0x000fc60003f04070 */
[----:B------:R5:W-:Y:S01]  /*bd10*/  STL [R1+0x2964], R26 ;  /* 0x0029641a01007387 */ /* 0x000be20000100800 */
[----:B------:R-:W-:-:S03]  /*bd20*/  @!P4 IMAD.IADD R22, R22, 0x1, -R25 ;  /* 0x000000011616c824 */ /* 0x000fc600078e0a19 */
[----:B------:R-:W-:Y:S01]  /*bd30*/  STL [R1+0x2960], R2 ;  /* 0x0029600201007387 */ /* 0x000fe20000100800 */
[----:B------:R-:W-:-:S03]  /*bd40*/  ISETP.GE.AND P4, PT, R29, RZ, PT ;  /* 0x000000ff1d00720c */ /* 0x000fc60003f86270 */
[----:B------:R5:W-:Y:S01]  /*bd50*/  STL [R1+0x295c], R0 ;  /* 0x00295c0001007387 */ /* 0x000be20000100800 */
[----:B------:R-:W-:-:S03]  /*bd60*/  @!P5 IMAD.IADD R17, R17, 0x1, -R25 ;  /* 0x000000011111d824 */ /* 0x000fc600078e0a19 */
[----:B------:R-:W-:Y:S01]  /*bd70*/  STL [R1+0x2958], R28 ;  /* 0x0029581c01007387 */ /* 0x000fe20000100800 */
[----:B------:R-:W-:-:S03]  /*bd80*/  ISETP.GE.AND P5, PT, R38, RZ, PT ;  /* 0x000000ff2600720c */ /* 0x000fc60003fa6270 */
[----:B------:R-:W-:Y:S01]  /*bd90*/  STL [R1+0x2954], R27 ;  /* 0x0029541b01007387 */ /* 0x000fe20000100800 */
[----:B------:R-:W-:-:S03]  /*bda0*/  @!P6 IMAD.MOV R6, RZ, RZ, -R6 ;  /* 0x000000ffff06e224 */ /* 0x000fc600078e0a06 */
[----:B------:R-:W-:Y:S01]  /*bdb0*/  STL [R1+0x2950], R248 ;  /* 0x002950f801007387 */ /* 0x000fe20000100800 */
[--C-:B------:R-:W-:Y:S01]  /*bdc0*/  @!P3 IMAD.IADD R21, R21, 0x1, -R25.reuse ;  /* 0x000000011515b824 */ /* 0x100fe200078e0a19 */
[----:B------:R-:W-:Y:S02]  /*bdd0*/  ISETP.GT.U32.AND P6, PT, R25, R23, PT ;  /* 0x000000171900720c */ /* 0x000fe40003fc4070 */
[----:B------:R-:W5:Y:S01]  /*bde0*/  LDL.LU R44, [R1+0x2abc] ;  /* 0x002abc00012c7983 */ /* 0x000f620000300800 */
[----:B------:R-:W-:Y:S01]  /*bdf0*/  ISETP.GE.AND P3, PT, R30, RZ, PT ;  /* 0x000000ff1e00720c */ /* 0x000fe20003f66270 */
[----:B------:R-:W-:Y:S02]  /*be00*/  @!P1 IMAD.IADD R19, R19, 0x1, -R25 ;  /* 0x0000000113139824 */ /* 0x000fe400078e0a19 */
[----:B------:R-:W5:Y:S01]  /*be10*/  LDL.LU R43, [R1+0x2ab8] ;  /* 0x002ab800012b7983 */ /* 0x000f620000300800 */
[----:B------:R-:W-:-:S03]  /*be20*/  ISETP.GE.AND P1, PT, R32, RZ, PT ;  /* 0x000000ff2000720c */ /* 0x000fc60003f26270 */
[----:B------:R-:W5:Y:S04]  /*be30*/  LDL.LU R42, [R1+0x2ab4] ;  /* 0x002ab400012a7983 */ /* 0x000f680000300800 */
[----:B------:R-:W5:Y:S04]  /*be40*/  LDL.LU R41, [R1+0x2ab0] ;  /* 0x002ab00001297983 */ /* 0x000f680000300800 */
[----:B------:R-:W5:Y:S01]  /*be50*/  LDL.LU R40, [R1+0x2aac] ;  /* 0x002aac0001287983 */ /* 0x000f620000300800 */
[----:B------:R-:W-:-:S03]  /*be60*/  @!P2 IMAD.MOV R9, RZ, RZ, -R9 ;  /* 0x000000ffff09a224 */ /* 0x000fc600078e0a09 */
[----:B------:R-:W5:Y:S01]  /*be70*/  LDL.LU R39, [R1+0x2aa8] ;  /* 0x002aa80001277983 */ /* 0x000f620000300800 */
[----:B------:R-:W-:-:S03]  /*be80*/  ISETP.GE.AND P2, PT, R251, RZ, PT ;  /* 0x000000fffb00720c */ /* 0x000fc60003f46270 */
[----:B------:R-:W5:Y:S01]  /*be90*/  LDL.LU R38, [R1+0x2aa4] ;  /* 0x002aa40001267983 */ /* 0x000f620000300800 */
[----:B------:R-:W-:-:S03]  /*bea0*/  @!P0 IADD3 R18, R18, -R25, RZ ;  /* 0x8000001912128210 */ /* 0x000fc60007ffe0ff */
[----:B------:R-:W5:Y:S01]  /*beb0*/  LDL.LU R37, [R1+0x2aa0] ;  /* 0x002aa00001257983 */ /* 0x000f620000300800 */
[----:B------:R-:W-:-:S03]  /*bec0*/  ISETP.GE.AND P0, PT, R33, RZ, PT ;  /* 0x000000ff2100720c */ /* 0x000fc60003f06270 */
[----:B------:R-:W5:Y:S01]  /*bed0*/  LDL.LU R36, [R1+0x2a9c] ;  /* 0x002a9c0001247983 */ /* 0x000f620000300800 */
[----:B------:R-:W-:-:S03]  /*bee0*/  @!P4 IMAD.MOV R11, RZ, RZ, -R11 ;  /* 0x000000ffff0bc224 */ /* 0x000fc600078e0a0b */
[----:B------:R-:W5:Y:S01]  /*bef0*/  LDL.LU R35, [R1+0x2a98] ;  /* 0x002a980001237983 */ /* 0x000f620000300800 */
[----:B------:R-:W-:-:S03]  /*bf00*/  ISETP.GE.AND P4, PT, R120, RZ, PT ;  /* 0x000000ff7800720c */ /* 0x000fc60003f86270 */
[----:B------:R-:W5:Y:S01]  /*bf10*/  LDL.LU R34, [R1+0x2a94] ;  /* 0x002a940001227983 */ /* 0x000f620000300800 */
[----:B------:R-:W-:-:S03]  /*bf20*/  @!P5 IMAD.MOV R242, RZ, RZ, -R242 ;  /* 0x000000fffff2d224 */ /* 0x000fc600078e0af2 */
[----:B-1----:R1:W-:Y:S01]  /*bf30*/  STL [R1+0x29d0], R244 ;  /* 0x0029d0f401007387 */ /* 0x0023e20000100800 */
[----:B------:R-:W-:-:S03]  /*bf40*/  ISETP.GT.U32.AND P5, PT, R25, R24, PT ;  /* 0x000000181900720c */ /* 0x000fc60003fa4070 */
[----:B------:R-:W5:Y:S01]  /*bf50*/  LDL.LU R33, [R1+0x2a90] ;  /* 0x002a900001217983 */ /* 0x000f620000300800 */
[----:B------:R-:W-:-:S03]  /*bf60*/  @!P6 IMAD.IADD R23, R23, 0x1, -R25 ;  /* 0x000000011717e824 */ /* 0x000fc600078e0a19 */
[----:B------:R-:W5:Y:S01]  /*bf70*/  LDL.LU R32, [R1+0x2a8c] ;  /* 0x002a8c0001207983 */ /* 0x000f620000300800 */
[----:B------:R-:W-:Y:S01]  /*bf80*/  @!P3 IMAD.MOV R10, RZ, RZ, -R10 ;  /* 0x000000ffff0ab224 */ /* 0x000fe200078e0a0a */
[----:B------:R-:W-:Y:S02]  /*bf90*/  ISETP.GE.AND P6, PT, R121, RZ, PT ;  /* 0x000000ff7900720c */ /* 0x000fe40003fc6270 */
[----:B------:R-:W5:Y:S01]  /*bfa0*/  LDL.LU R31, [R1+0x2a88] ;  /* 0x002a8800011f7983 */ /* 0x000f620000300800 */
[----:B------:R-:W-:Y:S01]  /*bfb0*/  ISETP.GE.AND P3, PT, R252, RZ, PT ;  /* 0x000000fffc00720c */ /* 0x000fe20003f66270 */
[----:B------:R-:W-:Y:S02]  /*bfc0*/  @!P1 IMAD.MOV R8, RZ, RZ, -R8 ;  /* 0x000000ffff089224 */ /* 0x000fe400078e0a08 */
[----:B------:R-:W5:Y:S01]  /*bfd0*/  LDL.LU R30, [R1+0x2a84] ;  /* 0x002a8400011e7983 */ /* 0x000f620000300800 */
[----:B------:R-:W-:-:S03]  /*bfe0*/  ISETP.GE.AND P1, PT, R250, RZ, PT ;  /* 0x000000fffa00720c */ /* 0x000fc60003f26270 */
[----:B------:R-:W5:Y:S04]  /*bff0*/  LDL.LU R29, [R1+0x2a80] ;  /* 0x002a8000011d7983 */ /* 0x000f680000300800 */
[----:B------:R-:W5:Y:S01]  /*c000*/  LDL.LU R121, [R1+0x2a7c] ;  /* 0x002a7c0001797983 */ /* 0x000f620000300800 */
[----:B------:R-:W-:Y:S01]  /*c010*/  @!P2 IMAD.MOV R14, RZ, RZ, -R14 ;  /* 0x000000ffff0ea224 */ /* 0x000fe200078e0a0e */
[----:B------:R-:W-:Y:S02]  /*c020*/  ISETP.GE.AND P2, PT, R26, RZ, PT ;  /* 0x000000ff1a00720c */ /* 0x000fe40003f46270 */
[----:B--2---:R-:W2:Y:S01]  /*c030*/  LDL R250, [R1+0x1774] ;  /* 0x0017740001fa7983 */ /* 0x004ea20000100800 */
[----:B------:R-:W-:-:S03]  /*c040*/  @!P4 IMAD.MOV R16, RZ, RZ, -R16 ;  /* 0x000000ffff10c224 */ /* 0x000fc600078e0a10 */
[----:B---3--:R-:W3:Y:S01]  /*c050*/  LDL R251, [R1+0x1778] ;  /* 0x0017780001fb7983 */ /* 0x008ee20000100800 */
[----:B------:R-:W-:-:S03]  /*c060*/  ISETP.GE.AND P4, PT, R0, RZ, PT ;  /* 0x000000ff0000720c */ /* 0x000fc60003f86270 */
[----:B----4-:R-:W4:Y:S01]  /*c070*/  LDL R252, [R1+0x177c] ;  /* 0x00177c0001fc7983 */ /* 0x010f220000100800 */
[----:B------:R-:W-:-:S03]  /*c080*/  @!P5 IMAD.IADD R24, R24, 0x1, -R25 ;  /* 0x000000011818d824 */ /* 0x000fc600078e0a19 */
[----:B-----5:R-:W5:Y:S01]  /*c090*/  LDL R26, [R1+0x1780] ;  /* 0x00178000011a7983 */ /* 0x020f620000100800 */
[----:B------:R-:W-:-:S03]  /*c0a0*/  ISETP.GE.AND P5, PT, R3, RZ, PT ;  /* 0x000000ff0300720c */ /* 0x000fc60003fa6270 */
[----:B------:R-:W5:Y:S01]  /*c0b0*/  LDL.LU R120, [R1+0x30] ;  /* 0x0000300001787983 */ /* 0x000f620000300800 */
[----:B------:R-:W-:-:S03]  /*c0c0*/  @!P3 IMAD.MOV R15, RZ, RZ, -R15 ;  /* 0x000000ffff0fb224 */ /* 0x000fc600078e0a0f */
[----:B------:R-:W5:Y:S01]  /*c0d0*/  LDL.LU R0, [R1+0x2c] ;  /* 0x00002c0001007983 */ /* 0x000f620000300800 */
[----:B------:R-:W-:Y:S01]  /*c0e0*/  ISETP.GE.AND P3, PT, R2, RZ, PT ;  /* 0x000000ff0200720c */ /* 0x000fe20003f66270 */
[----:B------:R-:W-:Y:S02]  /*c0f0*/  @!P1 IMAD.MOV R13, RZ, RZ, -R13 ;  /* 0x000000ffff0d9224 */ /* 0x000fe400078e0a0d */
[----:B------:R-:W5:Y:S01]  /*c100*/  LDL.LU R3, [R1+0x28] ;  /* 0x0000280001037983 */ /* 0x000f620000300800 */
[----:B------:R-:W-:-:S03]  /*c110*/  ISETP.GE.AND P1, PT, R4, RZ, PT ;  /* 0x000000ff0400720c */ /* 0x000fc60003f26270 */
[----:B------:R-:W5:Y:S04]  /*c120*/  LDL.LU R2, [R1+0x24] ;  /* 0x0000240001027983 */ /* 0x000f680000300800 */
[----:B------:R-:W5:Y:S01]  /*c130*/  LDL.LU R4, [R1+0x20] ;  /* 0x0000200001047983 */ /* 0x000f620000300800 */
[----:B-1----:R-:W1:Y:S01]  /*c140*/  S2R R244, SR_TID.X ;  /* 0x0000000000f47919 */ /* 0x002e620000002100 */
[----:B------:R-:W-:Y:S01]  /*c150*/  @!P5 IMAD.MOV R17, RZ, RZ, -R17 ;  /* 0x000000ffff11d224 */ /* 0x000fe200078e0a11 */
[----:B------:R-:W-:Y:S01]  /*c160*/  ISETP.GE.AND P5, PT, R28, RZ, PT ;  /* 0x000000ff1c00720c */ /* 0x000fe20003fa6270 */
[----:B------:R-:W-:Y:S01]  /*c170*/  @!P0 IMAD.MOV R7, RZ, RZ, -R7 ;  /* 0x000000ffff078224 */ /* 0x000fe200078e0a07 */
[----:B------:R-:W5:Y:S01]  /*c180*/  LDL.LU R25, [R1+0x18] ;  /* 0x0000180001197983 */ /* 0x000f620000300800 */
[----:B------:R-:W-:Y:S01]  /*c190*/  @!P1 IMAD.MOV R18, RZ, RZ, -R18 ;  /* 0x000000ffff129224 */ /* 0x000fe200078e0a12 */
[----:B------:R-:W-:Y:S01]  /*c1a0*/  ISETP.GE.AND P1, PT, R27, RZ, PT ;  /* 0x000000ff1b00720c */ /* 0x000fe20003f26270 */
[----:B------:R-:W-:Y:S01]  /*c1b0*/  @!P2 IMAD.MOV R19, RZ, RZ, -R19 ;  /* 0x000000ffff13a224 */ /* 0x000fe200078e0a13 */
[----:B------:R-:W-:Y:S01]  /*c1c0*/  ISETP.GE.AND P2, PT, R248, RZ, PT ;  /* 0x000000fff800720c */ /* 0x000fe20003f46270 */
[----:B------:R-:W-:Y:S01]  /*c1d0*/  @!P4 IMAD.MOV R21, RZ, RZ, -R21 ;  /* 0x000000ffff15c224 */ /* 0x000fe200078e0a15 */
[----:B------:R-:W-:Y:S01]  /*c1e0*/  @!P3 IADD3 R20, -R20, RZ, RZ ;  /* 0x000000ff1414b210 */ /* 0x000fe20007ffe1ff */
[----:B------:R-:W-:-:S04]  /*c1f0*/  @!P6 IMAD.MOV R12, RZ, RZ, -R12 ;  /* 0x000000ffff0ce224 */ /* 0x000fc800078e0a0c */
[----:B------:R-:W-:Y:S01]  /*c200*/  @!P5 IMAD.MOV R22, RZ, RZ, -R22 ;  /* 0x000000ffff16d224 */ /* 0x000fe200078e0a16 */
[----:B-1----:R-:W-:-:S05]  /*c210*/  LOP3.LUT R244, R244, 0x3f, RZ, 0xc0, !PT ;  /* 0x0000003ff4f47812 */ /* 0x002fca00078ec0ff */
[----:B------:R-:W-:Y:S02]  /*c220*/  IMAD R245, R244, R245, RZ ;  /* 0x000000f5f4f57224 */ /* 0x000fe400078e02ff */
[----:B------:R-:W5:Y:S04]  /*c230*/  LDL.LU R244, [R1+0x14] ;  /* 0x0000140001f47983 */ /* 0x000f680000300800 */
[----:B------:R-:W5:Y:S04]  /*c240*/  LDL.LU R28, [R1+0x2a78] ;  /* 0x002a7800011c7983 */ /* 0x000f680000300800 */
[----:B------:R-:W5:Y:S04]  /*c250*/  LDL.LU R27, [R1+0x2a74] ;  /* 0x002a7400011b7983 */ /* 0x000f680000300800 */
[----:B------:R-:W5:Y:S01]  /*c260*/  LDL.LU R248, [R1+0x2a70] ;  /* 0x002a700001f87983 */ /* 0x000f620000300800 */
[----:B------:R-:W-:-:S02]  /*c270*/  ISETP.NE.AND P0, PT, R121, RZ, PT ;  /* 0x000000ff7900720c */ /* 0x000fc40003f05270 */
[----:B------:R-:W-:Y:S02]  /*c280*/  LOP3.LUT R121, RZ, R121, RZ, 0x33, !PT ;  /* 0x00000079ff797212 */ /* 0x000fe400078e33ff */
[----:B--2---:R-:W-:Y:S02]  /*c290*/  ISETP.GE.AND P3, PT, R250, RZ, PT ;  /* 0x000000fffa00720c */ /* 0x004fe40003f66270 */
[----:B------:R-:W-:Y:S01]  /*c2a0*/  SEL R249, R121, R249, !P0 ;  /* 0x000000f979f97207 */ /* 0x000fe20004000000 */
[----:B------:R-:W2:Y:S01]  /*c2b0*/  LDL.LU R250, [R1+0x2a6c] ;  /* 0x002a6c0001fa7983 */ /* 0x000ea20000300800 */
[----:B---3--:R-:W-:-:S03]  /*c2c0*/  ISETP.GE.AND P4, PT, R251, RZ, PT ;  /* 0x000000fffb00720c */ /* 0x008fc60003f86270 */
[----:B------:R-:W3:Y:S01]  /*c2d0*/  LDL.LU R251, [R1+0x2a68] ;  /* 0x002a680001fb7983 */ /* 0x000ee20000300800 */
[----:B----4-:R-:W-:-:S03]  /*c2e0*/  ISETP.GE.AND P6, PT, R252, RZ, PT ;  /* 0x000000fffc00720c */ /* 0x010fc60003fc6270 */
[----:B------:R-:W4:Y:S01]  /*c2f0*/  LDL.LU R252, [R1+0x2a64] ;  /* 0x002a640001fc7983 */ /* 0x000f220000300800 */
[----:B-----5:R-:W-:-:S03]  /*c300*/  ISETP.GE.AND P5, PT, R26, RZ, PT ;  /* 0x000000ff1a00720c */ /* 0x020fc60003fa6270 */
[----:B------:R-:W5:Y:S01]  /*c310*/  LDL.LU R26, [R1+0x2a60] ;  /* 0x002a6000011a7983 */ /* 0x000f620000300800 */
[----:B------:R-:W-:-:S03]  /*c320*/  SEL R120, R121, R120, !P0 ;  /* 0x0000007879787207 */ /* 0x000fc60004000000 */
[----:B------:R1:W-:Y:S01]  /*c330*/  STL [R1+0x104], R249 ;  /* 0x000104f901007387 */ /* 0x0003e20000100800 */
[C---:B------:R-:W-:Y:S02]  /*c340*/  SEL R0, R121.reuse, R0, !P0 ;  /* 0x0000000079007207 */ /* 0x040fe40004000000 */
[C---:B------:R-:W-:Y:S01]  /*c350*/  SEL R3, R121.reuse, R3, !P0 ;  /* 0x0000000379037207 */ /* 0x040fe20004000000 */
[----:B-1----:R-:W2:Y:S01]  /*c360*/  LDL.LU R249, [R1+0x1c] ;  /* 0x00001c0001f97983 */ /* 0x002ea20000300800 */
[----:B------:R-:W-:-:S03]  /*c370*/  SEL R2, R121, R2, !P0 ;  /* 0x0000000279027207 */ /* 0x000fc60004000000 */
[----:B------:R1:W-:Y:S01]  /*c380*/  STL [R1+0x100], R120 ;  /* 0x0001007801007387 */ /* 0x0003e20000100800 */
[----:B------:R-:W-:-:S03]  /*c390*/  SEL R4, R121, R4, !P0 ;  /* 0x0000000479047207 */ /* 0x000fc60004000000 */
[----:B-1----:R-:W3:Y:S04]  /*c3a0*/  LDL.LU R120, [R1+0x2a5c] ;  /* 0x002a5c0001787983 */ /* 0x002ee80000300800 */
[----:B------:R1:W-:Y:S04]  /*c3b0*/  STL [R1+0xfc], R0 ;  /* 0x0000fc0001007387 */ /* 0x0003e80000100800 */
[----:B-1----:R-:W4:Y:S04]  /*c3c0*/  LDL.LU R0, [R1+0x2a58] ;  /* 0x002a580001007983 */ /* 0x002f280000300800 */
[----:B------:R1:W-:Y:S04]  /*c3d0*/  STL [R1+0xf8], R3 ;  /* 0x0000f80301007387 */ /* 0x0003e80000100800 */
[----:B-1----:R-:W5:Y:S04]  /*c3e0*/  LDL.LU R3, [R1+0x2a54] ;  /* 0x002a540001037983 */ /* 0x002f680000300800 */
[----:B------:R1:W-:Y:S04]  /*c3f0*/  STL [R1+0xf4], R2 ;  /* 0x0000f40201007387 */ /* 0x0003e80000100800 */
[----:B-1----:R-:W4:Y:S04]  /*c400*/  LDL.LU R2, [R1+0x2a50] ;  /* 0x002a500001027983 */ /* 0x002f280000300800 */
[----:B------:R1:W-:Y:S04]  /*c410*/  STL [R1+0xf0], R4 ;  /* 0x0000f00401007387 */ /* 0x0003e80000100800 */
[----:B-1----:R-:W5:Y:S01]  /*c420*/  LDL.LU R4, [R1+0x2a4c] ;  /* 0x002a4c0001047983 */ /* 0x002f620000300800 */
[----:B--2---:R-:W-:-:S05]  /*c430*/  SEL R249, R121, R249, !P0 ;  /* 0x000000f979f97207 */ /* 0x004fca0004000000 */
[----:B------:R1:W-:Y:S02]  /*c440*/  STL [R1+0xec], R249 ;  /* 0x0000ecf901007387 */ /* 0x0003e40000100800 */
[C---:B-1----:R-:W-:Y:S02]  /*c450*/  SEL R249, R121.reuse, R25, !P0 ;  /* 0x0000001979f97207 */ /* 0x042fe40004000000 */
[----:B------:R-:W-:-:S03]  /*c460*/  SEL R25, R121, R244, !P0 ;  /* 0x000000f479197207 */ /* 0x000fc60004000000 */
[----:B------:R3:W-:Y:S02]  /*c470*/  STL [R1+0xe8], R249 ;  /* 0x0000e8f901007387 */ /* 0x0007e40000100800 */
[C---:B---3--:R-:W-:Y:S02]  /*c480*/  SEL R249, R121.reuse, R120, !P0 ;  /* 0x0000007879f97207 */ /* 0x048fe40004000000 */
[C---:B-----5:R-:W-:Y:S02]  /*c490*/  SEL R244, R121.reuse, R4, !P0 ;  /* 0x0000000479f47207 */ /* 0x060fe40004000000 */
[----:B------:R-:W2:Y:S04]  /*c4a0*/  LDL.LU R4, [R1+0x2a48] ;  /* 0x002a480001047983 */ /* 0x000ea80000300800 */
[----:B------:R4:W-:Y:S02]  /*c4b0*/  STL [R1+0xe4], R25 ;  /* 0x0000e41901007387 */ /* 0x0009e40000100800 */
[----:B----4-:R-:W-:-:S02]  /*c4c0*/  SEL R25, R121, R2, !P0 ;  /* 0x0000000279197207 */ /* 0x010fc40004000000 */
[----:B------:R-:W3:Y:S04]  /*c4d0*/  LDL.LU R2, [R1+0x2a44] ;  /* 0x002a440001027983 */ /* 0x000ee80000300800 */
[----:B------:R1:W-:Y:S02]  /*c4e0*/  STL [R1+0xe0], R244 ;  /* 0x0000e0f401007387 */ /* 0x0003e40000100800 */
[C---:B-1----:R-:W-:Y:S02]  /*c4f0*/  SEL R244, R121.reuse, R3, !P0 ;  /* 0x0000000379f47207 */ /* 0x042fe40004000000 */
[----:B------:R-:W4:Y:S04]  /*c500*/  LDL.LU R3, [R1+0x2a40] ;  /* 0x002a400001037983 */ /* 0x000f280000300800 */
[----:B------:R1:W-:Y:S02]  /*c510*/  STL [R1+0xdc], R25 ;  /* 0x0000dc1901007387 */ /* 0x0003e40000100800 */
[----:B-1----:R-:W-:-:S02]  /*c520*/  SEL R25, R121, R0, !P0 ;  /* 0x0000000079197207 */ /* 0x002fc40004000000 */
[----:B------:R-:W5:Y:S04]  /*c530*/  LDL.LU R0, [R1+0x2a3c] ;  /* 0x002a3c0001007983 */ /* 0x000f680000300800 */
[----:B------:R1:W-:Y:S04]  /*c540*/  STL [R1+0xd8], R244 ;  /* 0x0000d8f401007387 */ /* 0x0003e80000100800 */
[----:B------:R-:W2:Y:S04]  /*c550*/  LDL.LU R120, [R1+0x2a38] ;  /* 0x002a380001787983 */ /* 0x000ea80000300800 */
[----:B------:R1:W-:Y:S02]  /*c560*/  STL [R1+0xd4], R25 ;  /* 0x0000d41901007387 */ /* 0x0003e40000100800 */
[----:B-1----:R-:W-:-:S02]  /*c570*/  SEL R244, R121, R251, !P0 ;  /* 0x000000fb79f47207 */ /* 0x002fc40004000000 */
[----:B------:R1:W-:Y:S01]  /*c580*/  STL [R1+0xd0], R249 ;  /* 0x0000d0f901007387 */ /* 0x0003e20000100800 */
[C---:B------:R-:W-:Y:S02]  /*c590*/  SEL R25, R121.reuse, R252, !P0 ;  /* 0x000000fc79197207 */ /* 0x040fe40004000000 */
[----:B-1----:R-:W-:-:S03]  /*c5a0*/  SEL R249, R121, R250, !P0 ;  /* 0x000000fa79f97207 */ /* 0x002fc60004000000 */
[----:B------:R1:W-:Y:S04]  /*c5b0*/  STL [R1+0xcc], R25 ;  /* 0x0000cc1901007387 */ /* 0x0003e80000100800 */
[----:B------:R1:W-:Y:S02]  /*c5c0*/  STL [R1+0xc8], R244 ;  /* 0x0000c8f401007387 */ /* 0x0003e40000100800 */
[C---:B-1----:R-:W-:Y:S02]  /*c5d0*/  SEL R25, R121.reuse, R248, !P0 ;  /* 0x000000f879197207 */ /* 0x042fe40004000000 */
[----:B------:R-:W-:Y:S01]  /*c5e0*/  STL [R1+0xc4], R249 ;  /* 0x0000c4f901007387 */ /* 0x000fe20000100800 */
[----:B------:R-:W-:-:S03]  /*c5f0*/  SEL R244, R121, R27, !P0 ;  /* 0x0000001b79f47207 */ /* 0x000fc60004000000 */
[----:B------:R1:W-:Y:S01]  /*c600*/  STL [R1+0xc0], R25 ;  /* 0x0000c01901007387 */ /* 0x0003e20000100800 */
[C---:B------:R-:W-:Y:S02]  /*c610*/  SEL R27, R121.reuse, R28, !P0 ;  /* 0x0000001c791b7207 */ /* 0x040fe40004000000 */
[C---:B------:R-:W-:Y:S01]  /*c620*/  SEL R28, R121.reuse, R30, !P0 ;  /* 0x0000001e791c7207 */ /* 0x040fe20004000000 */
[----:B------:R-:W-:Y:S01]  /*c630*/  STL [R1+0xbc], R244 ;  /* 0x0000bcf401007387 */ /* 0x000fe20000100800 */
[----:B-1----:R-:W-:-:S03]  /*c640*/  SEL R25, R121, R29, !P0 ;  /* 0x0000001d79197207 */ /* 0x002fc60004000000 */
[----:B------:R1:W-:Y:S04]  /*c650*/  STL [R1+0xb8], R27 ;  /* 0x0000b81b01007387 */ /* 0x0003e80000100800 */
[----:B------:R1:W-:Y:S02]  /*c660*/  STL [R1+0xb4], R25 ;  /* 0x0000b41901007387 */ /* 0x0003e40000100800 */
[C---:B-1----:R-:W-:Y:S02]  /*c670*/  SEL R27, R121.reuse, R31, !P0 ;  /* 0x0000001f791b7207 */ /* 0x042fe40004000000 */
[----:B------:R1:W-:Y:S01]  /*c680*/  STL [R1+0xb0], R28 ;  /* 0x0000b01c01007387 */ /* 0x0003e20000100800 */
[----:B------:R-:W-:-:S03]  /*c690*/  SEL R25, R121, R32, !P0 ;  /* 0x0000002079197207 */ /* 0x000fc60004000000 */
[----:B------:R1:W-:Y:S04]  /*c6a0*/  STL [R1+0xac], R27 ;  /* 0x0000ac1b01007387 */ /* 0x0003e80000100800 */
[----:B------:R1:W-:Y:S02]  /*c6b0*/  STL [R1+0xa8], R25 ;  /* 0x0000a81901007387 */ /* 0x0003e40000100800 */
[C---:B-1----:R-:W-:Y:S02]  /*c6c0*/  SEL R28, R121.reuse, R33, !P0 ;  /* 0x00000021791c7207 */ /* 0x042fe40004000000 */
[----:B------:R-:W-:-:S03]  /*c6d0*/  SEL R27, R121, R34, !P0 ;  /* 0x00000022791b7207 */ /* 0x000fc60004000000 */
        /* <DEDUP_REMOVED lines=11> */
[C---:B------:R-:W-:Y:S02]  /*c790*/  SEL R27, R121.reuse, R40, !P0 ;  /* 0x00000028791b7207 */ /* 0x040fe40004000000 */
[----:B------:R-:W-:-:S02]  /*c7a0*/  SEL R25, R121, R41, !P0 ;  /* 0x0000002979197207 */ /* 0x000fc40004000000 */
[C---:B------:R-:W-:Y:S02]  /*c7b0*/  SEL R41, R121.reuse, R42, !P0 ;  /* 0x0000002a79297207 */ /* 0x040fe40004000000 */
[C---:B------:R-:W-:Y:S01]  /*c7c0*/  SEL R42, R121.reuse, R57, !P0 ;  /* 0x00000039792a7207 */ /* 0x040fe20004000000 */
[----:B------:R-:W-:Y:S01]  /*c7d0*/  STL [R1+0x8c], R28 ;  /* 0x00008c1c01007387 */ /* 0x000fe20000100800 */
[----:B------:R-:W-:-:S03]  /*c7e0*/  SEL R40, R121, R43, !P0 ;  /* 0x0000002b79287207 */ /* 0x000fc60004000000 */
[----:B------:R-:W-:Y:S01]  /*c7f0*/  STL [R1+0x88], R27 ;  /* 0x0000881b01007387 */ /* 0x000fe20000100800 */
[----:B------:R-:W-:-:S03]  /*c800*/  SEL R43, R121, R59, !P0 ;  /* 0x0000003b792b7207 */ /* 0x000fc60004000000 */
[----:B------:R-:W-:Y:S04]  /*c810*/  STL [R1+0x84], R25 ;  /* 0x0000841901007387 */ /* 0x000fe80000100800 */
[----:B------:R1:W-:Y:S01]  /*c820*/  STL [R1+0x80], R42 ;  /* 0x0000802a01007387 */ /* 0x0003e20000100800 */
[C---:B------:R-:W-:Y:S02]  /*c830*/  SEL R39, R121.reuse, R44, !P0 ;  /* 0x0000002c79277207 */ /* 0x040fe40004000000 */
[C---:B------:R-:W-:Y:S01]  /*c840*/  SEL R44, R121.reuse, R61, !P0 ;  /* 0x0000003d792c7207 */ /* 0x040fe20004000000 */
[----:B------:R1:W-:Y:S02]  /*c850*/  STL [R1+0x7c], R43 ;  /* 0x00007c2b01007387 */ /* 0x0003e40000100800 */
[----:B-1----:R-:W-:-:S02]  /*c860*/  SEL R42, R121, R60, !P0 ;  /* 0x0000003c792a7207 */ /* 0x002fc40004000000 */
[----:B------:R-:W-:-:S03]  /*c870*/  SEL R43, R121, R62, !P0 ;  /* 0x0000003e792b7207 */ /* 0x000fc60004000000 */
[----:B------:R1:W-:Y:S04]  /*c880*/  STL [R1+0x78], R42 ;  /* 0x0000782a01007387 */ /* 0x0003e80000100800 */
[----:B------:R1:W-:Y:S02]  /*c890*/  STL [R1+0x74], R44 ;  /* 0x0000742c01007387 */ /* 0x0003e40000100800 */
[C---:B-1----:R-:W-:Y:S02]  /*c8a0*/  SEL R42, R121.reuse, R63, !P0 ;  /* 0x0000003f792a7207 */ /* 0x042fe40004000000 */
[----:B------:R1:W-:Y:S01]  /*c8b0*/  STL [R1+0x70], R43 ;  /* 0x0000702b01007387 */ /* 0x0003e20000100800 */
[----:B------:R-:W-:-:S03]  /*c8c0*/  SEL R44, R121, R64, !P0 ;  /* 0x00000040792c7207 */ /* 0x000fc60004000000 */
        /* <DEDUP_REMOVED lines=29> */
[----:B------:R3:W-:Y:S01]  /*caa0*/  STL [R1+0x30], R42 ;  /* 0x0000302a01007387 */ /* 0x0007e20000100800 */
[C---:B-1----:R-:W-:Y:S02]  /*cab0*/  SEL R44, R121.reuse, R79, !P0 ;  /* 0x0000004f792c7207 */ /* 0x042fe40004000000 */
[----:B------:R-:W-:-:S03]  /*cac0*/  SEL R43, R121, R80, !P0 ;  /* 0x00000050792b7207 */ /* 0x000fc60004000000 */
[----:B------:R1:W-:Y:S01]  /*cad0*/  STL [R1+0x2c], R44 ;  /* 0x00002c2c01007387 */ /* 0x0003e20000100800 */
[----:B---3--:R-:W-:-:S03]  /*cae0*/  SEL R42, R121, R81, !P0 ;  /* 0x00000051792a7207 */ /* 0x008fc60004000000 */
[----:B------:R3:W-:Y:S04]  /*caf0*/  STL [R1+0x28], R43 ;  /* 0x0000282b01007387 */ /* 0x0007e80000100800 */
[----:B------:R4:W-:Y:S01]  /*cb00*/  STL [R1+0x24], R42 ;  /* 0x0000242a01007387 */ /* 0x0009e20000100800 */
[C---:B-1----:R-:W-:Y:S02]  /*cb10*/  SEL R44, R121.reuse, R82, !P0 ;  /* 0x00000052792c7207 */ /* 0x042fe40004000000 */
[----:B---3--:R-:W-:-:S03]  /*cb20*/  SEL R43, R121, R83, !P0 ;  /* 0x00000053792b7207 */ /* 0x008fc60004000000 */
[----:B------:R1:W-:Y:S01]  /*cb30*/  STL [R1+0x20], R44 ;  /* 0x0000202c01007387 */ /* 0x0003e20000100800 */
[----:B----4-:R-:W-:-:S03]  /*cb40*/  SEL R42, R121, R84, !P0 ;  /* 0x00000054792a7207 */ /* 0x010fc60004000000 */
[----:B------:R3:W-:Y:S01]  /*cb50*/  STL [R1+0x1c], R43 ;  /* 0x00001c2b01007387 */ /* 0x0007e20000100800 */
[----:B------:R-:W-:-:S03]  /*cb60*/  @!P1 IMAD.MOV R23, RZ, RZ, -R23 ;  /* 0x000000ffff179224 */ /* 0x000fc600078e0a17 */
[----:B------:R4:W-:Y:S01]  /*cb70*/  STL [R1+0x8], R42 ;  /* 0x0000082a01007387 */ /* 0x0009e20000100800 */
[C---:B-1----:R-:W-:Y:S02]  /*cb80*/  SEL R44, R121.reuse, R85, !P0 ;  /* 0x00000055792c7207 */ /* 0x042fe40004000000 */
[C---:B---3--:R-:W-:Y:S01]  /*cb90*/  SEL R43, R121.reuse, R86, !P0 ;  /* 0x00000056792b7207 */ /* 0x048fe20004000000 */
[----:B------:R-:W-:Y:S01]  /*cba0*/  @!P2 IMAD.MOV R24, RZ, RZ, -R24 ;  /* 0x000000ffff18a224 */ /* 0x000fe200078e0a18 */
[C---:B----4-:R-:W-:Y:S01]  /*cbb0*/  SEL R42, R121.reuse, R87, !P0 ;  /* 0x00000057792a7207 */ /* 0x050fe20004000000 */
[----:B------:R1:W-:Y:S01]  /*cbc0*/  STL [R1+0x10], R44 ;  /* 0x0000102c01007387 */ /* 0x0003e20000100800 */
[----:B------:R-:W-:-:S03]  /*cbd0*/  SEL R252, R121, R91, !P0 ;  /* 0x0000005b79fc7207 */ /* 0x000fc60004000000 */
[----:B------:R3:W-:Y:S01]  /*cbe0*/  STL [R1+0x18], R43 ;  /* 0x0000182b01007387 */ /* 0x0007e20000100800 */
[C---:B------:R-:W-:Y:S02]  /*cbf0*/  SEL R251, R121.reuse, R92, !P0 ;  /* 0x0000005c79fb7207 */ /* 0x040fe40004000000 */
[C---:B------:R-:W-:Y:S01]  /*cc00*/  SEL R250, R121.reuse, R93, !P0 ;  /* 0x0000005d79fa7207 */ /* 0x040fe20004000000 */
[----:B------:R4:W-:Y:S01]  /*cc10*/  STL [R1+0x14], R42 ;  /* 0x0000142a01007387 */ /* 0x0009e20000100800 */
[C---:B------:R-:W-:Y:S02]  /*cc20*/  SEL R26, R121.reuse, R26, !P0 ;  /* 0x0000001a791a7207 */ /* 0x040fe40004000000 */
[C---:B-1----:R-:W-:Y:S02]  /*cc30*/  SEL R44, R121.reuse, R88, !P0 ;  /* 0x00000058792c7207 */ /* 0x042fe40004000000 */
[C---:B------:R-:W-:Y:S02]  /*cc40*/  SEL R38, R121.reuse, R45, !P0 ;  /* 0x0000002d79267207 */ /* 0x040fe40004000000 */
[----:B---3--:R-:W-:-:S02]  /*cc50*/  SEL R43, R121, R89, !P0 ;  /* 0x00000059792b7207 */ /* 0x008fc40004000000 */
[C---:B------:R-:W-:Y:S02]  /*cc60*/  SEL R37, R121.reuse, R46, !P0 ;  /* 0x0000002e79257207 */ /* 0x040fe40004000000 */
[C---:B----4-:R-:W-:Y:S02]  /*cc70*/  SEL R42, R121.reuse, R90, !P0 ;  /* 0x0000005a792a7207 */ /* 0x050fe40004000000 */
[C---:B------:R-:W-:Y:S02]  /*cc80*/  SEL R36, R121.reuse, R47, !P0 ;  /* 0x0000002f79247207 */ /* 0x040fe40004000000 */
[C---:B------:R-:W-:Y:S02]  /*cc90*/  SEL R35, R121.reuse, R48, !P0 ;  /* 0x0000003079237207 */ /* 0x040fe40004000000 */
[C---:B------:R-:W-:Y:S02]  /*cca0*/  SEL R34, R121.reuse, R49, !P0 ;  /* 0x0000003179227207 */ /* 0x040fe40004000000 */
[----:B------:R-:W-:-:S02]  /*ccb0*/  SEL R33, R121, R50, !P0 ;  /* 0x0000003279217207 */ /* 0x000fc40004000000 */
[C---:B------:R-:W-:Y:S02]  /*ccc0*/  SEL R32, R121.reuse, R51, !P0 ;  /* 0x0000003379207207 */ /* 0x040fe40004000000 */
[C---:B------:R-:W-:Y:S02]  /*ccd0*/  SEL R31, R121.reuse, R52, !P0 ;  /* 0x00000034791f7207 */ /* 0x040fe40004000000 */
        /* <DEDUP_REMOVED lines=173> */
[C---:B------:R-:W-:Y:S01]  /*d7b0*/  SEL R93, R121.reuse, R23, !P0 ;  /* 0x00000017795d7207 */ /* 0x040fe20004000000 */
[----:B-----5:R-:W-:Y:S01]  /*d7c0*/  @!P3 IMAD.MOV R0, RZ, RZ, -R0 ;  /* 0x000000ffff00b224 */ /* 0x020fe200078e0a00 */
[----:B------:R-:W-:Y:S02]  /*d7d0*/  SEL R121, R121, R24, !P0 ;  /* 0x0000001879797207 */ /* 0x000fe40004000000 */
[----:B--2---:R-:W-:Y:S01]  /*d7e0*/  ISETP.NE.AND P0, PT, R120, RZ, PT ;  /* 0x000000ff7800720c */ /* 0x004fe20003f05270 */
[----:B------:R-:W-:Y:S01]  /*d7f0*/  @!P4 IMAD.MOV R3, RZ, RZ, -R3 ;  /* 0x000000ffff03c224 */ /* 0x000fe200078e0a03 */
[----:B------:R-:W-:Y:S01]  /*d800*/  LOP3.LUT R120, RZ, R120, RZ, 0x33, !PT ;  /* 0x00000078ff787212 */ /* 0x000fe200078e33ff */
[----:B------:R-:W-:Y:S01]  /*d810*/  @!P6 IMAD.MOV R2, RZ, RZ, -R2 ;  /* 0x000000ffff02e224 */ /* 0x000fe200078e0a02 */
[----:B------:R1:W-:Y:S02]  /*d820*/  STL [R1+0xc], R44 ;  /* 0x00000c2c01007387 */ /* 0x0003e40000100800 */
[----:B------:R-:W-:-:S02]  /*d830*/  SEL R6, R120, R0, !P0 ;  /* 0x0000000078067207 */ /* 0x000fc40004000000 */
[C---:B------:R-:W-:Y:S01]  /*d840*/  SEL R3, R120.reuse, R3, !P0 ;  /* 0x0000000378037207 */ /* 0x040fe20004000000 */
[----:B------:R2:W-:Y:S01]  /*d850*/  STL [R1+0x4], R43 ;  /* 0x0000042b01007387 */ /* 0x0005e20000100800 */
[----:B------:R-:W-:-:S03]  /*d860*/  SEL R0, R120, R2, !P0 ;  /* 0x0000000278007207 */ /* 0x000fc60004000000 */
[----:B------:R3:W-:Y:S04]  /*d870*/  STL [R1], R42 ;  /* 0x0000002a01007387 */ /* 0x0007e80000100800 */
[----:B------:R-:W-:Y:S04]  /*d880*/  STL [R1+0x4b4], R6 ;  /* 0x0004b40601007387 */ /* 0x000fe80000100800 */
[----:B------:R-:W4:Y:S04]  /*d890*/  LDL.LU R58, [R1+0x104] ;  /* 0x00010400013a7983 */ /* 0x000f280000300800 */
[----:B------:R-:W-:Y:S04]  /*d8a0*/  STL [R1+0x4b0], R3 ;  /* 0x0004b00301007387 */ /* 0x000fe80000100800 */
[----:B------:R-:W5:Y:S04]  /*d8b0*/  LDL.LU R57, [R1+0x100] ;  /* 0x0001000001397983 */ /* 0x000f680000300800 */
[----:B------:R5:W-:Y:S04]  /*d8c0*/  STL [R1+0x4ac], R0 ;  /* 0x0004ac0001007387 */ /* 0x000be80000100800 */
[----:B-1----:R-:W4:Y:S04]  /*d8d0*/  LDL.LU R44, [R1+0xfc] ;  /* 0x0000fc00012c7983 */ /* 0x002f280000300800 */
[----:B------:R-:W5:Y:S04]  /*d8e0*/  LDL.LU R56, [R1+0xf8] ;  /* 0x0000f80001387983 */ /* 0x000f680000300800 */
[----:B--2---:R-:W2:Y:S04]  /*d8f0*/  LDL.LU R43, [R1+0xf4] ;  /* 0x0000f400012b7983 */ /* 0x004ea80000300800 */
[----:B------:R-:W5:Y:S04]  /*d900*/  LDL.LU R55, [R1+0xf0] ;  /* 0x0000f00001377983 */ /* 0x000f680000300800 */
[----:B------:R-:W5:Y:S04]  /*d910*/  LDL.LU R54, [R1+0xec] ;  /* 0x0000ec0001367983 */ /* 0x000f680000300800 */
[----:B------:R-:W5:Y:S04]  /*d920*/  LDL.LU R53, [R1+0xe8] ;  /* 0x0000e80001357983 */ /* 0x000f680000300800 */
[----:B---3--:R-:W3:Y:S04]  /*d930*/  LDL.LU R42, [R1+0xe4] ;  /* 0x0000e400012a7983 */ /* 0x008ee80000300800 */
[----:B------:R-:W3:Y:S04]  /*d940*/  LDL.LU R52, [R1+0xe0] ;  /* 0x0000e00001347983 */ /* 0x000ee80000300800 */
[----:B------:R-:W3:Y:S04]  /*d950*/  LDL.LU R51, [R1+0xdc] ;  /* 0x0000dc0001337983 */ /* 0x000ee80000300800 */
[----:B------:R-:W3:Y:S04]  /*d960*/  LDL.LU R50, [R1+0xd8] ;  /* 0x0000d80001327983 */ /* 0x000ee80000300800 */
[----:B------:R-:W3:Y:S04]  /*d970*/  LDL.LU R49, [R1+0xd4] ;  /* 0x0000d40001317983 */ /* 0x000ee80000300800 */
[----:B------:R-:W3:Y:S04]  /*d980*/  LDL.LU R48, [R1+0xd0] ;  /* 0x0000d00001307983 */ /* 0x000ee80000300800 */
[----:B------:R-:W3:Y:S04]  /*d990*/  LDL.LU R47, [R1+0xcc] ;  /* 0x0000cc00012f7983 */ /* 0x000ee80000300800 */
[----:B------:R-:W3:Y:S04]  /*d9a0*/  LDL.LU R46, [R1+0xc8] ;  /* 0x0000c800012e7983 */ /* 0x000ee80000300800 */
[----:B------:R-:W3:Y:S01]  /*d9b0*/  LDL.LU R45, [R1+0xc4] ;  /* 0x0000c400012d7983 */ /* 0x000ee20000300800 */
[----:B----4-:R-:W-:-:S03]  /*d9c0*/  IMAD R79, R44, UR28, RZ ;  /* 0x0000001c2c4f7c24 */ /* 0x010fc6000f8e02ff */
[----:B------:R-:W4:Y:S01]  /*d9d0*/  LDL.LU R44, [R1+0xc0] ;  /* 0x0000c000012c7983 */ /* 0x000f220000300800 */
[----:B------:R-:W-:Y:S02]  /*d9e0*/  @!P5 IMAD.MOV R4, RZ, RZ, -R4 ;  /* 0x000000ffff04d224 */ /* 0x000fe400078e0a04 */
[----:B--2---:R-:W-:Y:S02]  /*d9f0*/  IMAD R73, R43, UR28, RZ ;  /* 0x0000001c2b497c24 */ /* 0x004fe4000f8e02ff */
[----:B------:R-:W2:Y:S01]  /*da00*/  LDL.LU R43, [R1+0xbc] ;  /* 0x0000bc00012b7983 */ /* 0x000ea20000300800 */
[----:B------:R-:W-:Y:S01]  /*da10*/  SEL R244, R120, R4, !P0 ;  /* 0x0000000478f47207 */ /* 0x000fe20004000000 */
[----:B------:R-:W-:Y:S02]  /*da20*/  IMAD R4, R58, UR28, RZ ;  /* 0x0000001c3a047c24 */ /* 0x000fe4000f8e02ff */
[----:B-----5:R-:W-:Y:S02]  /*da30*/  IMAD R69, R54, UR28, RZ ;  /* 0x0000001c36457c24 */ /* 0x020fe4000f8e02ff */
[----:B------:R-:W-:-:S02]  /*da40*/  IMAD R68, R53, UR28, RZ ;  /* 0x0000001c35447c24 */ /* 0x000fc4000f8e02ff */
[----:B---3--:R-:W-:Y:S02]  /*da50*/  IMAD R67, R42, UR28, RZ ;  /* 0x0000001c2a437c24 */ /* 0x008fe4000f8e02ff */
[----:B------:R-:W3:Y:S01]  /*da60*/  LDL.LU R42, [R1+0xb8] ;  /* 0x0000b800012a7983 */ /* 0x000ee20000300800 */
[----:B------:R-:W-:-:S03]  /*da70*/  IMAD R66, R52, UR28, RZ ;  /* 0x0000001c34427c24 */ /* 0x000fc6000f8e02ff */
[----:B------:R-:W5:Y:S01]  /*da80*/  LDL.LU R54, [R1+0xb4] ;  /* 0x0000b40001367983 */ /* 0x000f620000300800 */
[----:B------:R-:W-:-:S03]  /*da90*/  IMAD R65, R51, UR28, RZ ;  /* 0x0000001c33417c24 */ /* 0x000fc6000f8e02ff */
[----:B------:R-:W2:Y:S01]  /*daa0*/  LDL.LU R53, [R1+0xb0] ;  /* 0x0000b00001357983 */ /* 0x000ea20000300800 */
[----:B------:R-:W-:-:S03]  /*dab0*/  IMAD R64, R50, UR28, RZ ;  /* 0x0000001c32407c24 */ /* 0x000fc6000f8e02ff */
[----:B------:R-:W3:Y:S01]  /*dac0*/  LDL.LU R52, [R1+0xac] ;  /* 0x0000ac0001347983 */ /* 0x000ee20000300800 */
[----:B------:R-:W-:-:S03]  /*dad0*/  IMAD R62, R49, UR28, RZ ;  /* 0x0000001c313e7c24 */ /* 0x000fc6000f8e02ff */
[----:B------:R-:W3:Y:S01]  /*dae0*/  LDL.LU R51, [R1+0xa8] ;  /* 0x0000a80001337983 */ /* 0x000ee20000300800 */
[----:B------:R-:W-:-:S03]  /*daf0*/  IMAD R61, R48, UR28, RZ ;  /* 0x0000001c303d7c24 */ /* 0x000fc6000f8e02ff */
[----:B------:R-:W3:Y:S01]  /*db00*/  LDL.LU R50, [R1+0xa4] ;  /* 0x0000a40001327983 */ /* 0x000ee20000300800 */
[----:B------:R-:W-:Y:S01]  /*db10*/  IMAD R60, R47, UR29, RZ ;  /* 0x0000001d2f3c7c24 */ /* 0x000fe2000f8e02ff */
[----:B------:R-:W-:Y:S01]  /*db20*/  LEA R234, P1, R245, UR4, 0x2 ;  /* 0x00000004f5ea7c11 */ /* 0x000fe2000f8210ff */
[----:B------:R-:W-:Y:S01]  /*db30*/  IMAD R82, R57, UR28, RZ ;  /* 0x0000001c39527c24 */ /* 0x000fe2000f8e02ff */
[----:B------:R-:W-:Y:S01]  /*db40*/  ULDC UR4, c[0x0][0x240] ;  /* 0x0000900000047ab9 */ /* 0x000fe20000000800 */
[----:B------:R-:W-:Y:S01]  /*db50*/  IMAD R59, R46, UR30, RZ ;  /* 0x0000001e2e3b7c24 */ /* 0x000fe2000f8e02ff */
[----:B------:R-:W-:Y:S01]  /*db60*/  STL.64 [R1+0x2a30], R60 ;  /* 0x002a303c01007387 */ /* 0x000fe20000100a00 */
[----:B------:R-:W-:Y:S02]  /*db70*/  IMAD R76, R56, UR28, RZ ;  /* 0x0000001c384c7c24 */ /* 0x000fe4000f8e02ff */
[----:B------:R-:W-:Y:S01]  /*db80*/  IMAD R58, R45, UR31, RZ ;  /* 0x0000001f2d3a7c24 */ /* 0x000fe2000f8e02ff */
[----:B------:R-:W3:Y:S01]  /*db90*/  LDL.LU R49, [R1+0xa0] ;  /* 0x0000a00001317983 */ /* 0x000ee20000300800 */
[----:B------:R-:W-:-:S02]  /*dba0*/  IMAD R70, R55, UR28, RZ ;  /* 0x0000001c37467c24 */ /* 0x000fc4000f8e02ff */
[----:B-----5:R-:W-:Y:S01]  /*dbb0*/  IMAD R54, R54, UR35, RZ ;  /* 0x0000002336367c24 */ /* 0x020fe2000f8e02ff */
[----:B------:R-:W5:Y:S01]  /*dbc0*/  LDL.LU R48, [R1+0x9c] ;  /* 0x00009c0001307983 */ /* 0x000f620000300800 */
[----:B----4-:R-:W-:Y:S02]  /*dbd0*/  IMAD R57, R44, UR32, RZ ;  /* 0x000000202c397c24 */ /* 0x010fe4000f8e02ff */
[----:B--2---:R-:W-:Y:S01]  /*dbe0*/  IMAD R53, R53, UR36, RZ ;  /* 0x0000002435357c24 */ /* 0x004fe2000f8e02ff */
[----:B------:R-:W2:Y:S01]  /*dbf0*/  LDL.LU R47, [R1+0x98] ;  /* 0x00009800012f7983 */ /* 0x000ea20000300800 */
[----:B------:R-:W-:Y:S02]  /*dc00*/  IMAD R56, R43, UR33, RZ ;  /* 0x000000212b387c24 */ /* 0x000fe4000f8e02ff */
[----:B---3--:R-:W-:Y:S01]  /*dc10*/  IMAD R52, R52, UR37, RZ ;  /* 0x0000002534347c24 */ /* 0x008fe2000f8e02ff */
[----:B------:R-:W-:Y:S01]  /*dc20*/  STL.64 [R1+0x2a20], R58 ;  /* 0x002a203a01007387 */ /* 0x000fe20000100a00 */
[----:B------:R-:W-:-:S02]  /*dc30*/  IMAD R55, R42, UR34, RZ ;  /* 0x000000222a377c24 */ /* 0x000fc4000f8e02ff */
[----:B------:R-:W-:Y:S01]  /*dc40*/  IMAD R51, R51, UR38, RZ ;  /* 0x0000002633337c24 */ /* 0x000fe2000f8e02ff */
[----:B------:R-:W3:Y:S01]  /*dc50*/  LDL.LU R46, [R1+0x94] ;  /* 0x00009400012e7983 */ /* 0x000ee20000300800 */
[----:B------:R-:W-:-:S03]  /*dc60*/  IMAD R50, R50, UR39, RZ ;  /* 0x0000002732327c24 */ /* 0x000fc6000f8e02ff */
[----:B------:R-:W4:Y:S01]  /*dc70*/  LDL.LU R45, [R1+0x90] ;  /* 0x00009000012d7983 */ /* 0x000f220000300800 */
[----:B------:R-:W-:Y:S02]  /*dc80*/  IMAD R41, R41, UR48, RZ ;  /* 0x0000003029297c24 */ /* 0x000fe4000f8e02ff */
[----:B------:R-:W-:Y:S01]  /*dc90*/  IMAD R40, R40, UR49, RZ ;  /* 0x0000003128287c24 */ /* 0x000fe2000f8e02ff */
[----:B------:R-:W4:Y:S01]  /*dca0*/  LDL.LU R44, [R1+0x8c] ;  /* 0x00008c00012c7983 */ /* 0x000f220000300800 */
[----:B------:R-:W-:Y:S01]  /*dcb0*/  LEA.HI.X.SX32 R0, R245, UR5, 0x2, P1 ;  /* 0x00000005f5007c11 */ /* 0x000fe200088f16ff */
[----:B------:R-:W-:Y:S01]  /*dcc0*/  ULDC UR5, c[0x0][0x240] ;  /* 0x0000900000057ab9 */ /* 0x000fe20000000800 */
[----:B------:R-:W-:Y:S01]  /*dcd0*/  IMAD R87, R26, UR27, RZ ;  /* 0x0000001b1a577c24 */ /* 0x000fe2000f8e02ff */
[----:B------:R-:W-:Y:S01]  /*dce0*/  STL.64 [R1+0x2a10], R56 ;  /* 0x002a103801007387 */ /* 0x000fe20000100a00 */
[----:B------:R-:W-:Y:S01]  /*dcf0*/  ULDC UR35, c[0x0][0x240] ;  /* 0x0000900000237ab9 */ /* 0x000fe20000000800 */
[----:B------:R-:W-:Y:S01]  /*dd00*/  IMAD R49, R49, UR40, RZ ;  /* 0x0000002831317c24 */ /* 0x000fe2000f8e02ff */
[----:B------:R-:W-:Y:S01]  /*dd10*/  ULDC UR33, c[0x0][0x240] ;  /* 0x0000900000217ab9 */ /* 0x000fe20000000800 */
[----:B------:R-:W4:Y:S01]  /*dd20*/  LDL.LU R43, [R1+0x88] ;  /* 0x00008800012b7983 */ /* 0x000f220000300800 */
[----:B------:R-:W-:Y:S01]  /*dd30*/  ULDC UR36, c[0x0][0x240] ;  /* 0x0000900000247ab9 */ /* 0x000fe20000000800 */
[----:B------:R-:W-:Y:S01]  /*dd40*/  ULDC UR37, c[0x0][0x240] ;  /* 0x0000900000257ab9 */ /* 0x000fe20000000800 */
[----:B------:R-:W-:Y:S01]  /*dd50*/  ULDC UR34, c[0x0][0x240] ;  /* 0x0000900000227ab9 */ /* 0x000fe20000000800 */
[----:B------:R-:W4:Y:S01]  /*dd60*/  LDL.LU R42, [R1+0x84] ;  /* 0x00008400012a7983 */ /* 0x000f220000300800 */
[----:B------:R-:W-:Y:S01]  /*dd70*/  ULDC UR32, c[0x0][0x240] ;  /* 0x0000900000207ab9 */ /* 0x000fe20000000800 */
[----:B------:R-:W-:Y:S01]  /*dd80*/  ULDC UR38, c[0x0][0x240] ;  /* 0x0000900000267ab9 */ /* 0x000fe20000000800 */
[----:B------:R-:W-:Y:S01]  /*dd90*/  IMAD R39, R39, UR50, RZ ;  /* 0x0000003227277c24 */ /* 0x000fe2000f8e02ff */
[----:B------:R1:W-:Y:S01]  /*dda0*/  STL.64 [R1+0x2a08], R54 ;  /* 0x002a083601007387 */ /* 0x0003e20000100a00 */
[----:B------:R-:W-:Y:S01]  /*ddb0*/  IMAD R38, R38, UR51, RZ ;  /* 0x0000003326267c24 */ /* 0x000fe2000f8e02ff */
[----:B------:R-:W-:Y:S01]  /*ddc0*/  ULDC UR27, c[0x0][0x240] ;  /* 0x00009000001b7ab9 */ /* 0x000fe20000000800 */
[----:B------:R-:W-:Y:S01]  /*ddd0*/  IMAD R36, R36, UR53, RZ ;  /* 0x0000003524247c24 */ /* 0x000fe2000f8e02ff */
[----:B------:R-:W-:Y:S01]  /*dde0*/  STL.64 [R1+0x29f8], R52 ;  /* 0x0029f83401007387 */ /* 0x000fe20000100a00 */
[----:B------:R-:W-:Y:S01]  /*ddf0*/  IMAD R37, R37, UR52, RZ ;  /* 0x0000003425257c24 */ /* 0x000fe2000f8e02ff */
[----:B------:R-:W-:Y:S01]  /*de00*/  ULDC UR28, c[0x0][0x240] ;  /* 0x00009000001c7ab9 */ /* 0x000fe20000000800 */
[----:B------:R-:W-:Y:S01]  /*de10*/  IMAD R35, R35, UR54, RZ ;  /* 0x0000003623237c24 */ /* 0x000fe2000f8e02ff */
[----:B------:R-:W-:Y:S01]  /*de20*/  STL.64 [R1+0x29f0], R50 ;  /* 0x0029f03201007387 */ /* 0x000fe20000100a00 */
[----:B------:R-:W-:Y:S01]  /*de30*/  IMAD R34, R34, UR55, RZ ;  /* 0x0000003722227c24 */ /* 0x000fe2000f8e02ff */
[----:B------:R-:W-:Y:S01]  /*de40*/  ULDC UR29, c[0x0][0x240] ;  /* 0x00009000001d7ab9 */ /* 0x000fe20000000800 */
        /* <DEDUP_REMOVED lines=12> */
[----:B-----5:R-:W-:-:S02]  /*df10*/  IMAD R48, R48, UR41, RZ ;  /* 0x0000002930307c24 */ /* 0x020fc4000f8e02ff */
[----:B--2---:R-:W-:-:S03]  /*df20*/  IMAD R47, R47, UR42, RZ ;  /* 0x0000002a2f2f7c24 */ /* 0x004fc6000f8e02ff */
[----:B------:R-:W-:Y:S01]  /*df30*/  STL.64 [R1+0x29e0], R48 ;  /* 0x0029e03001007387 */ /* 0x000fe20000100a00 */
[----:B---3--:R-:W-:Y:S02]  /*df40*/  IMAD R46, R46, UR43, RZ ;  /* 0x0000002b2e2e7c24 */ /* 0x008fe4000f8e02ff */
[----:B----4-:R-:W-:Y:S02]  /*df50*/  IMAD R45, R45, UR44, RZ ;  /* 0x0000002c2d2d7c24 */ /* 0x010fe4000f8e02ff */
[----:B------:R-:W-:Y:S01]  /*df60*/  IMAD R44, R44, UR45, RZ ;  /* 0x0000002d2c2c7c24 */ /* 0x000fe2000f8e02ff */
[----:B------:R-:W-:Y:S01]  /*df70*/  STL.64 [R1+0x29d8], R46 ;  /* 0x0029d82e01007387 */ /* 0x000fe20000100a00 */
[----:B------:R-:W-:-:S03]  /*df80*/  IMAD R43, R43, UR46, RZ ;  /* 0x0000002e2b2b7c24 */ /* 0x000fc6000f8e02ff */
[----:B------:R-:W-:Y:S01]  /*df90*/  STL.64 [R1+0x29e8], R44 ;  /* 0x0029e82c01007387 */ /* 0x000fe20000100a00 */
[----:B------:R-:W-:-:S03]  /*dfa0*/  IMAD R42, R42, UR47, RZ ;  /* 0x0000002f2a2a7c24 */ /* 0x000fc6000f8e02ff */
[----:B------:R-:W2:Y:S01]  /*dfb0*/  LDL.LU R94, [R1+0x80] ;  /* 0x00008000015e7983 */ /* 0x000ea20000300800 */
[----:B-1----:R-:W-:Y:S01]  /*dfc0*/  LEA R54, P3, R73, R234, 0x2 ;  /* 0x000000ea49367211 */ /* 0x002fe200078610ff */
[----:B------:R-:W-:Y:S01]  /*dfd0*/  IMAD R27, R27, UR4, RZ ;  /* 0x000000041b1b7c24 */ /* 0x000fe2000f8e02ff */
[----:B------:R-:W-:Y:S01]  /*dfe0*/  ULDC UR41, c[0x0][0x240] ;  /* 0x0000900000297ab9 */ /* 0x000fe20000000800 */
[----:B------:R-:W3:Y:S01]  /*dff0*/  LDL.LU R95, [R1+0x7c] ;  /* 0x00007c00015f7983 */ /* 0x000ee20000300800 */
[----:B------:R-:W-:Y:S01]  /*e000*/  IMAD R25, R25, UR6, RZ ;  /* 0x0000000619197c24 */ /* 0x000fe2000f8e02ff */
[----:B------:R-:W-:Y:S01]  /*e010*/  ULDC UR42, c[0x0][0x240] ;  /* 0x00009000002a7ab9 */ /* 0x000fe20000000800 */
[----:B------:R-:W-:Y:S01]  /*e020*/  IMAD R252, R252, UR39, RZ ;  /* 0x00000027fcfc7c24 */ /* 0x000fe2000f8e02ff */
[----:B------:R-:W4:Y:S01]  /*e030*/  LDL.LU R14, [R1+0x78] ;  /* 0x00007800010e7983 */ /* 0x000f220000300800 */
[----:B------:R-:W-:Y:S01]  /*e040*/  IMAD R251, R251, UR40, RZ ;  /* 0x00000028fbfb7c24 */ /* 0x000fe2000f8e02ff */
[----:B------:R-:W-:Y:S01]  /*e050*/  ULDC UR43, c[0x0][0x240] ;  /* 0x00009000002b7ab9 */ /* 0x000fe20000000800 */
[----:B------:R-:W-:Y:S01]  /*e060*/  ULDC UR44, c[0x0][0x240] ;  /* 0x00009000002c7ab9 */ /* 0x000fe20000000800 */
[----:B------:R-:W5:Y:S01]  /*e070*/  LDL.LU R12, [R1+0x74] ;  /* 0x00007400010c7983 */ /* 0x000f620000300800 */
[----:B------:R-:W-:Y:S01]  /*e080*/  ULDC UR45, c[0x0][0x240] ;  /* 0x00009000002d7ab9 */ /* 0x000fe20000000800 */
[----:B------:R-:W-:Y:S01]  /*e090*/  ULDC UR46, c[0x0][0x240] ;  /* 0x00009000002e7ab9 */ /* 0x000fe20000000800 */
[----:B------:R-:W-:Y:S01]  /*e0a0*/  ULDC UR47, c[0x0][0x240] ;  /* 0x00009000002f7ab9 */ /* 0x000fe20000000800 */
[----:B------:R-:W5:Y:S01]  /*e0b0*/  LDL.LU R11, [R1+0x70] ;  /* 0x00007000010b7983 */ /* 0x000f620000300800 */
[----:B------:R-:W-:Y:S01]  /*e0c0*/  ULDC UR50, c[0x0][0x240] ;  /* 0x0000900000327ab9 */ /* 0x000fe20000000800 */
[----:B------:R-:W-:Y:S01]  /*e0d0*/  IMAD R100, R100, UR48, RZ ;  /* 0x0000003064647c24 */ /* 0x000fe2000f8e02ff */
[----:B------:R-:W-:Y:S01]  /*e0e0*/  ULDC UR51, c[0x0][0x240] ;  /* 0x0000900000337ab9 */ /* 0x000fe20000000800 */
[----:B------:R-:W5:Y:S01]  /*e0f0*/  LDL.LU R13, [R1+0x6c] ;  /* 0x00006c00010d7983 */ /* 0x000f620000300800 */
        /* <DEDUP_REMOVED lines=16> */
[----:B--2---:R-:W-:-:S03]  /*e200*/  IMAD R26, R94, UR5, RZ ;  /* 0x000000055e1a7c24 */ /* 0x004fc6000f8e02ff */
[----:B------:R-:W2:Y:S01]  /*e210*/  LDL.LU R6, [R1+0x58] ;  /* 0x0000580001067983 */ /* 0x000ea20000300800 */
[----:B---3--:R-:W-:-:S03]  /*e220*/  IMAD R24, R95, UR7, RZ ;  /* 0x000000075f187c24 */ /* 0x008fc6000f8e02ff */
[----:B------:R-:W-:Y:S01]  /*e230*/  STL.64 [R1+0x2a00], R42 ;  /* 0x002a002a01007387 */ /* 0x000fe20000100a00 */
[----:B------:R-:W-:Y:S01]  /*e240*/  IMAD R250, R250, UR41, RZ ;  /* 0x00000029fafa7c24 */ /* 0x000fe2000f8e02ff */
[----:B------:R-:W-:Y:S01]  /*e250*/  ULDC UR5, c[0x0][0x240] ;  /* 0x0000900000057ab9 */ /* 0x000fe20000000800 */
[----:B----4-:R-:W-:Y:S01]  /*e260*/  IMAD R23, R14, UR8, RZ ;  /* 0x000000080e177c24 */ /* 0x010fe2000f8e02ff */
[----:B------:R-:W-:Y:S01]  /*e270*/  STL [R1+0x2a28], R43 ;  /* 0x002a282b01007387 */ /* 0x000fe20000100800 */
[----:B------:R-:W-:Y:S01]  /*e280*/  IMAD R249, R249, UR42, RZ ;  /* 0x0000002af9f97c24 */ /* 0x000fe2000f8e02ff */
[----:B------:R-:W-:Y:S01]  /*e290*/  ULDC UR6, c[0x0][0x240] ;  /* 0x0000900000067ab9 */ /* 0x000fe20000000800 */
[----:B-----5:R-:W-:Y:S01]  /*e2a0*/  IMAD R22, R12, UR9, RZ ;  /* 0x000000090c167c24 */ /* 0x020fe2000f8e02ff */
[----:B------:R1:W-:Y:S01]  /*e2b0*/  STL.64 [R1+0x2a18], R40 ;  /* 0x002a182801007387 */ /* 0x0003e20000100a00 */
[----:B------:R-:W-:Y:S01]  /*e2c0*/  ULDC UR39, c[0x0][0x240] ;  /* 0x0000900000277ab9 */ /* 0x000fe20000000800 */
[----:B------:R-:W-:Y:S01]  /*e2d0*/  ULDC UR40, c[0x0][0x240] ;  /* 0x0000900000287ab9 */ /* 0x000fe20000000800 */
[----:B------:R-:W-:Y:S01]  /*e2e0*/  IMAD R21, R11, UR10, RZ ;  /* 0x0000000a0b157c24 */ /* 0x000fe2000f8e02ff */
[----:B------:R-:W3:Y:S01]  /*e2f0*/  LDL.LU R94, [R1+0x54] ;  /* 0x00005400015e7983 */ /* 0x000ee20000300800 */
[----:B------:R-:W-:Y:S01]  /*e300*/  IMAD R248, R248, UR43, RZ ;  /* 0x0000002bf8f87c24 */ /* 0x000fe2000f8e02ff */
[----:B------:R-:W-:Y:S01]  /*e310*/  ULDC UR7, c[0x0][0x240] ;  /* 0x0000900000077ab9 */ /* 0x000fe20000000800 */
[----:B------:R-:W-:Y:S01]  /*e320*/  IMAD R20, R13, UR11, RZ ;  /* 0x0000000b0d147c24 */ /* 0x000fe2000f8e02ff */
[----:B------:R-:W4:Y:S01]  /*e330*/  LDL.LU R95, [R1+0x50] ;  /* 0x00005000015f7983 */ /* 0x000f220000300800 */
[----:B------:R-:W-:Y:S01]  /*e340*/  IMAD R96, R96, UR44, RZ ;  /* 0x0000002c60607c24 */ /* 0x000fe2000f8e02ff */
[----:B------:R-:W-:Y:S01]  /*e350*/  ULDC UR8, c[0x0][0x240] ;  /* 0x0000900000087ab9 */ /* 0x000fe20000000800 */
[----:B------:R-:W-:Y:S01]  /*e360*/  IMAD R19, R10, UR12, RZ ;  /* 0x0000000c0a137c24 */ /* 0x000fe2000f8e02ff */
[----:B------:R-:W5:Y:S01]  /*e370*/  LDL.LU R12, [R1+0x4c] ;  /* 0x00004c00010c7983 */ /* 0x000f620000300800 */
        /* <DEDUP_REMOVED lines=8> */
[----:B------:R-:W-:-:S03]  /*e400*/  IMAD R16, R7, UR15, RZ ;  /* 0x0000000f07107c24 */ /* 0x000fc6000f8e02ff */
[----:B------:R-:W5:Y:S01]  /*e410*/  LDL.LU R9, [R1+0x40] ;  /* 0x0000400001097983 */ /* 0x000f620000300800 */
[----:B--2---:R-:W-:-:S03]  /*e420*/  IMAD R15, R6, UR16, RZ ;  /* 0x00000010060f7c24 */ /* 0x004fc6000f8e02ff */
[----:B------:R-:W2:Y:S01]  /*e430*/  LDL.LU R8, [R1+0x3c] ;  /* 0x00003c0001087983 */ /* 0x000ea20000300800 */
[----:B-1----:R-:W-:Y:S01]  /*e440*/  LEA R40, P0, R4, R234, 0x2 ;  /* 0x000000ea04287211 */ /* 0x002fe200078010ff */
[----:B------:R-:W-:Y:S01]  /*e450*/  IMAD R99, R99, UR47, RZ ;  /* 0x0000002f63637c24 */ /* 0x000fe2000f8e02ff */
[----:B------:R-:W-:Y:S01]  /*e460*/  ULDC UR9, c[0x0][0x240] ;  /* 0x0000900000097ab9 */ /* 0x000fe20000000800 */
[----:B------:R-:W2:Y:S01]  /*e470*/  LDL.LU R7, [R1+0x38] ;  /* 0x0000380001077983 */ /* 0x000ea20000300800 */
[----:B------:R-:W-:Y:S01]  /*e480*/  IMAD R102, R102, UR50, RZ ;  /* 0x0000003266667c24 */ /* 0x000fe2000f8e02ff */
[----:B------:R-:W-:Y:S01]  /*e490*/  ULDC UR10, c[0x0][0x240] ;  /* 0x00009000000a7ab9 */ /* 0x000fe20000000800 */
[----:B------:R-:W-:Y:S01]  /*e4a0*/  IMAD R103, R103, UR51, RZ ;  /* 0x0000003367677c24 */ /* 0x000fe2000f8e02ff */
[----:B------:R-:W2:Y:S01]  /*e4b0*/  LDL.LU R6, [R1+0x34] ;  /* 0x0000340001067983 */ /* 0x000ea20000300800 */
[----:B------:R-:W-:Y:S01]  /*e4c0*/  IMAD R104, R104, UR52, RZ ;  /* 0x0000003468687c24 */ /* 0x000fe2000f8e02ff */
[----:B------:R-:W-:Y:S01]  /*e4d0*/  ULDC UR11, c[0x0][0x240] ;  /* 0x00009000000b7ab9 */ /* 0x000fe20000000800 */
[----:B------:R-:W-:Y:S01]  /*e4e0*/  IMAD R105, R105, UR53, RZ ;  /* 0x0000003569697c24 */ /* 0x000fe2000f8e02ff */
[----:B------:R-:W2:Y:S01]  /*e4f0*/  LDL.LU R3, [R1+0x30] ;  /* 0x0000300001037983 */ /* 0x000ea20000300800 */
[----:B------:R-:W-:Y:S01]  /*e500*/  IMAD R106, R106, UR54, RZ ;  /* 0x000000366a6a7c24 */ /* 0x000fe2000f8e02ff */
[----:B------:R-:W-:Y:S01]  /*e510*/  ULDC UR42, c[0x0][0x240] ;  /* 0x00009000002a7ab9 */ /* 0x000fe20000000800 */
[----:B---3--:R-:W-:Y:S01]  /*e520*/  IMAD R14, R94, UR17, RZ ;  /* 0x000000115e0e7c24 */ /* 0x008fe2000f8e02ff */
[----:B------:R-:W3:Y:S01]  /*e530*/  LDL.LU R2, [R1+0x2c] ;  /* 0x00002c0001027983 */ /* 0x000ee20000300800 */
[----:B------:R-:W-:Y:S01]  /*e540*/  IMAD R107, R107, UR55, RZ ;  /* 0x000000376b6b7c24 */ /* 0x000fe2000f8e02ff */
[----:B------:R-:W-:Y:S01]  /*e550*/  ULDC UR41, c[0x0][0x240] ;  /* 0x0000900000297ab9 */ /* 0x000fe20000000800 */
[----:B----4-:R-:W-:Y:S01]  /*e560*/  IMAD R13, R95, UR18, RZ ;  /* 0x000000125f0d7c24 */ /* 0x010fe2000f8e02ff */
[----:B------:R-:W4:Y:S01]  /*e570*/  LDL.LU R94, [R1+0x28] ;  /* 0x00002800015e7983 */ /* 0x000f220000300800 */
[----:B------:R-:W-:Y:S01]  /*e580*/  ULDC UR18, c[0x0][0x240] ;  /* 0x0000900000127ab9 */ /* 0x000fe20000000800 */
[----:B------:R-:W-:Y:S01]  /*e590*/  LEA.HI.X.SX32 R41, R4, R0, 0x2, P0 ;  /* 0x0000000004297211 */ /* 0x000fe200000f16ff */
[----:B-----5:R-:W-:Y:S01]  /*e5a0*/  IMAD R12, R12, UR19, RZ ;  /* 0x000000130c0c7c24 */ /* 0x020fe2000f8e02ff */
[----:B------:R-:W5:Y:S01]  /*e5b0*/  LDL.LU R95, [R1+0x24] ;  /* 0x00002400015f7983 */ /* 0x000f620000300800 */
[----:B------:R-:W-:Y:S01]  /*e5c0*/  IMAD R130, R130, UR18, RZ ;  /* 0x0000001282827c24 */ /* 0x000fe2000f8e02ff */
[----:B------:R-:W-:Y:S01]  /*e5d0*/  ULDC UR18, c[0x0][0x240] ;  /* 0x0000900000127ab9 */ /* 0x000fe20000000800 */
[----:B------:R-:W-:Y:S01]  /*e5e0*/  LEA R4, P2, R87, R234, 0x2 ;  /* 0x000000ea57047211 */ /* 0x000fe200078410ff */
[----:B------:R-:W5:Y:S01]  /*e5f0*/  LDL.LU R120, [R1+0x20] ;  /* 0x0000200001787983 */ /* 0x000f620000300800 */
[----:B------:R-:W-:Y:S01]  /*e600*/  IMAD R11, R11, UR20, RZ ;  /* 0x000000140b0b7c24 */ /* 0x000fe2000f8e02ff */
[----:B------:R-:W-:Y:S01]  /*e610*/  ULDC UR12, c[0x0][0x240] ;  /* 0x00009000000c7ab9 */ /* 0x000fe20000000800 */
[----:B------:R-:W-:Y:S01]  /*e620*/  IMAD R188, R188, UR18, RZ ;  /* 0x00000012bcbc7c24 */ /* 0x000fe2000f8e02ff */
[----:B------:R-:W5:Y:S01]  /*e630*/  LDL.LU R245, [R1+0x1c] ;  /* 0x00001c0001f57983 */ /* 0x000f620000300800 */
[----:B------:R-:W-:Y:S01]  /*e640*/  ULDC UR18, c[0x0][0x240] ;  /* 0x0000900000127ab9 */ /* 0x000fe20000000800 */
[----:B------:R-:W-:Y:S01]  /*e650*/  IMAD R10, R10, UR21, RZ ;  /* 0x000000150a0a7c24 */ /* 0x000fe2000f8e02ff */
[----:B------:R-:W-:Y:S01]  /*e660*/  ULDC UR13, c[0x0][0x240] ;  /* 0x00009000000d7ab9 */ /* 0x000fe20000000800 */
[----:B------:R-:W2:Y:S01]  /*e670*/  LDL.LU R55, [R1+0x8] ;  /* 0x0000080001377983 */ /* 0x000ea20000300800 */
[----:B------:R-:W-:Y:S01]  /*e680*/  IMAD R46, R5, UR18, RZ ;  /* 0x00000012052e7c24 */ /* 0x000fe2000f8e02ff */
[----:B------:R-:W-:Y:S01]  /*e690*/  ULDC UR14, c[0x0][0x240] ;  /* 0x00009000000e7ab9 */ /* 0x000fe20000000800 */
[----:B------:R-:W-:Y:S01]  /*e6a0*/  IMAD R9, R9, UR22, RZ ;  /* 0x0000001609097c24 */ /* 0x000fe2000f8e02ff */
[----:B------:R-:W3:Y:S01]  /*e6b0*/  LDL.LU R56, [R1+0x10] ;  /* 0x0000100001387983 */ /* 0x000ee20000300800 */
[----:B------:R-:W-:Y:S01]  /*e6c0*/  LEA.HI.X.SX32 R5, R87, R0, 0x2, P2 ;  /* 0x0000000057057211 */ /* 0x000fe200010f16ff */
[----:B------:R-:W-:Y:S01]  /*e6d0*/  IMAD R108, R108, UR56, RZ ;  /* 0x000000386c6c7c24 */ /* 0x000fe2000f8e02ff */
[----:B------:R-:W-:Y:S01]  /*e6e0*/  ULDC UR15, c[0x0][0x240] ;  /* 0x00009000000f7ab9 */ /* 0x000fe20000000800 */
[----:B------:R-:W4:Y:S01]  /*e6f0*/  LDL.LU R57, [R1+0x18] ;  /* 0x0000180001397983 */ /* 0x000f220000300800 */
[----:B------:R-:W-:Y:S01]  /*e700*/  IMAD.MOV.U32 R87, RZ, RZ, R46 ;  /* 0x000000ffff577224 */ /* 0x000fe200078e002e */
[----:B------:R-:W-:Y:S01]  /*e710*/  ULDC UR16, c[0x0][0x240] ;  /* 0x0000900000107ab9 */ /* 0x000fe20000000800 */
[----:B------:R-:W-:Y:S01]  /*e720*/  IMAD R109, R109, UR57, RZ ;  /* 0x000000396d6d7c24 */ /* 0x000fe2000f8e02ff */
[----:B------:R-:W5:Y:S01]  /*e730*/  LDL.LU R58, [R1+0x14] ;  /* 0x00001400013a7983 */ /* 0x000f620000300800 */
[C---:B------:R-:W-:Y:S01]  /*e740*/  LEA R46, P5, R69.reuse, R234, 0x2 ;  /* 0x000000ea452e7211 */ /* 0x040fe200078a10ff */
[----:B------:R-:W-:Y:S01]  /*e750*/  IMAD R110, R110, UR58, RZ ;  /* 0x0000003a6e6e7c24 */ /* 0x000fe2000f8e02ff */
[----:B------:R-:W-:Y:S01]  /*e760*/  ULDC UR17, c[0x0][0x240] ;  /* 0x0000900000117ab9 */ /* 0x000fe20000000800 */
[----:B------:R-:W4:Y:S01]  /*e770*/  LDL.LU R59, [R1+0xc] ;  /* 0x00000c00013b7983 */ /* 0x000f220000300800 */
[----:B------:R-:W-:Y:S01]  /*e780*/  LEA.HI.X.SX32 R47, R69, R0, 0x2, P5 ;  /* 0x00000000452f7211 */ /* 0x000fe200028f16ff */
[----:B------:R-:W-:Y:S01]  /*e790*/  IMAD R111, R111, UR59, RZ ;  /* 0x0000003b6f6f7c24 */ /* 0x000fe2000f8e02ff */
[----:B------:R-:W-:Y:S01]  /*e7a0*/  ULDC UR19, c[0x0][0x240] ;  /* 0x0000900000137ab9 */ /* 0x000fe20000000800 */
[----:B------:R-:W4:Y:S01]  /*e7b0*/  LDL.LU R60, [R1+0x4] ;  /* 0x00000400013c7983 */ /* 0x000f220000300800 */
[----:B------:R-:W-:Y:S01]  /*e7c0*/  IMAD R112, R112, UR60, RZ ;  /* 0x0000003c70707c24 */ /* 0x000fe2000f8e02ff */
[----:B------:R-:W-:Y:S01]  /*e7d0*/  ULDC UR20, c[0x0][0x240] ;  /* 0x0000900000147ab9 */ /* 0x000fe20000000800 */
[----:B------:R-:W-:Y:S01]  /*e7e0*/  IMAD R113, R113, UR61, RZ ;  /* 0x0000003d71717c24 */ /* 0x000fe2000f8e02ff */
[----:B------:R-:W4:Y:S01]  /*e7f0*/  LDL.LU R61, [R1] ;  /* 0x00000000013d7983 */ /* 0x000f220000300800 */
[----:B------:R-:W-:Y:S01]  /*e800*/  IMAD R114, R114, UR4, RZ ;  /* 0x0000000472727c24 */ /* 0x000fe2000f8e02ff */
[----:B------:R-:W-:Y:S01]  /*e810*/  ULDC UR21, c[0x0][0x240] ;  /* 0x0000900000157ab9 */ /* 0x000fe20000000800 */
[----:B------:R-:W-:Y:S01]  /*e820*/  IMAD R115, R115, UR5, RZ ;  /* 0x0000000573737c24 */ /* 0x000fe2000f8e02ff */
[----:B------:R1:W-:Y:S01]  /*e830*/  STL.64 [R1+0x450], R40 ;  /* 0x0004502801007387 */ /* 0x0003e20000100a00 */
[----:B------:R-:W-:Y:S01]  /*e840*/  IMAD R116, R116, UR6, RZ ;  /* 0x0000000674747c24 */ /* 0x000fe2000f8e02ff */
[----:B------:R-:W-:Y:S01]  /*e850*/  ULDC UR22, c[0x0][0x240] ;  /* 0x0000900000167ab9 */ /* 0x000fe20000000800 */
[----:B------:R-:W-:Y:S01]  /*e860*/  IMAD R117, R117, UR7, RZ ;  /* 0x0000000775757c24 */ /* 0x000fe2000f8e02ff */
[----:B------:R4:W-:Y:S01]  /*e870*/  STL.64 [R1+0x2988], R4 ;  /* 0x0029880401007387 */ /* 0x0009e20000100a00 */
[----:B------:R-:W-:Y:S01]  /*e880*/  IMAD R118, R118, UR8, RZ ;  /* 0x0000000876767c24 */ /* 0x000fe2000f8e02ff */
[----:B------:R-:W-:Y:S01]  /*e890*/  ULDC UR56, c[0x0][0x240] ;  /* 0x0000900000387ab9 */ /* 0x000fe20000000800 */
[----:B------:R-:W-:Y:S01]  /*e8a0*/  IMAD R119, R119, UR9, RZ ;  /* 0x0000000977777c24 */ /* 0x000fe2000f8e02ff */
[----:B------:R-:W-:Y:S01]  /*e8b0*/  ULDC UR5, c[0x0][0x240] ;  /* 0x0000900000057ab9 */ /* 0x000fe20000000800 */
[----:B------:R-:W-:Y:S01]  /*e8c0*/  IMAD R122, R122, UR10, RZ ;  /* 0x0000000a7a7a7c24 */ /* 0x000fe2000f8e02ff */
[----:B------:R-:W-:Y:S01]  /*e8d0*/  ULDC UR47, c[0x0][0x240] ;  /* 0x00009000002f7ab9 */ /* 0x000fe20000000800 */
[----:B------:R-:W-:Y:S01]  /*e8e0*/  IMAD R123, R123, UR11, RZ ;  /* 0x0000000b7b7b7c24 */ /* 0x000fe2000f8e02ff */
[----:B-1----:R-:W-:Y:S01]  /*e8f0*/  LEA R40, P0, R79, R234, 0x2 ;  /* 0x000000ea4f287211 */ /* 0x002fe200078010ff */
[----:B------:R-:W-:Y:S01]  /*e900*/  IMAD R154, R154, UR42, RZ ;  /* 0x0000002a9a9a7c24 */ /* 0x000fe2000f8e02ff */
[----:B------:R-:W-:Y:S01]  /*e910*/  ULDC UR54, c[0x0][0x240] ;  /* 0x0000900000367ab9 */ /* 0x000fe20000000800 */
[----:B------:R-:W-:Y:S01]  /*e920*/  IMAD R161, R161, UR49, RZ ;  /* 0x00000031a1a17c24 */ /* 0x000fe2000f8e02ff */
[----:B------:R-:W-:Y:S01]  /*e930*/  LEA.HI.X.SX32 R41, R79, R0, 0x2, P0 ;  /* 0x000000004f297211 */ /* 0x000fe200000f16ff */
[----:B------:R-:W-:Y:S01]  /*e940*/  IMAD R151, R151, UR39, RZ ;  /* 0x0000002797977c24 */ /* 0x000fe2000f8e02ff */
[----:B------:R-:W-:Y:S01]  /*e950*/  ULDC UR55, c[0x0][0x240] ;  /* 0x0000900000377ab9 */ /* 0x000fe20000000800 */
[----:B------:R-:W-:Y:S01]  /*e960*/  IMAD R152, R152, UR40, RZ ;  /* 0x0000002898987c24 */ /* 0x000fe2000f8e02ff */
[----:B------:R-:W-:Y:S01]  /*e970*/  ULDC UR61, c[0x0][0x240] ;  /* 0x00009000003d7ab9 */ /* 0x000fe20000000800 */
[----:B------:R-:W-:Y:S01]  /*e980*/  IMAD R160, R160, UR48, RZ ;  /* 0x00000030a0a07c24 */ /* 0x000fe2000f8e02ff */
        /* <DEDUP_REMOVED lines=9> */
[----:B---3--:R-:W-:Y:S01]  /*ea20*/  IMAD R51, R56, UR33, RZ ;  /* 0x0000002138337c24 */ /* 0x008fe2000f8e02ff */
[-C--:B------:R-:W-:Y:S01]  /*ea30*/  LEA R56, P4, R76, R234.reuse, 0x2 ;  /* 0x000000ea4c387211 */ /* 0x080fe200078810ff */
[----:B--2---:R-:W-:Y:S01]  /*ea40*/  IMAD R50, R55, UR32, RZ ;  /* 0x0000002037327c24 */ /* 0x004fe2000f8e02ff */
[----:B------:R-:W-:Y:S01]  /*ea50*/  ULDC UR57, c[0x0][0x240] ;  /* 0x0000900000397ab9 */ /* 0x000fe20000000800 */
[----:B-----5:R-:W-:Y:S01]  /*ea60*/  IMAD R43, R58, UR35, RZ ;  /* 0x000000233a2b7c24 */ /* 0x020fe2000f8e02ff */
[C---:B------:R-:W-:Y:S01]  /*ea70*/  LEA R58, P1, R82.reuse, R234, 0x2 ;  /* 0x000000ea523a7211 */ /* 0x040fe200078210ff */
[----:B----4-:R-:W-:Y:S01]  /*ea80*/  IMAD R44, R57, UR34, RZ ;  /* 0x00000022392c7c24 */ /* 0x010fe2000f8e02ff */
[----:B------:R-:W-:Y:S01]  /*ea90*/  ULDC UR58, c[0x0][0x240] ;  /* 0x00009000003a7ab9 */ /* 0x000fe20000000800 */
[----:B------:R-:W-:Y:S01]  /*eaa0*/  IMAD R42, R59, UR36, RZ ;  /* 0x000000243b2a7c24 */ /* 0x000fe2000f8e02ff */
[----:B------:R-:W-:Y:S01]  /*eab0*/  LEA.HI.X.SX32 R59, R82, R0, 0x2, P1 ;  /* 0x00000000523b7211 */ /* 0x000fe200008f16ff */
[----:B------:R-:W-:Y:S01]  /*eac0*/  IMAD.MOV.U32 R69, RZ, RZ, R53 ;  /* 0x000000ffff457224 */ /* 0x000fe200078e0035 */
[----:B------:R-:W-:Y:S01]  /*ead0*/  ULDC UR59, c[0x0][0x240] ;  /* 0x00009000003b7ab9 */ /* 0x000fe20000000800 */
[----:B------:R-:W-:Y:S01]  /*eae0*/  IMAD R49, R60, UR37, RZ ;  /* 0x000000253c317c24 */ /* 0x000fe2000f8e02ff */
[----:B------:R-:W-:Y:S01]  /*eaf0*/  LEA R60, P6, R70, R234, 0x2 ;  /* 0x000000ea463c7211 */ /* 0x000fe200078c10ff */
[----:B------:R-:W-:Y:S01]  /*eb00*/  IMAD.MOV.U32 R5, RZ, RZ, R42 ;  /* 0x000000ffff057224 */ /* 0x000fe200078e002a */
[----:B------:R-:W-:Y:S01]  /*eb10*/  LEA.HI.X.SX32 R57, R76, R0, 0x2, P4 ;  /* 0x000000004c397211 */ /* 0x000fe200020f16ff */
[----:B------:R-:W-:Y:S01]  /*eb20*/  IMAD R48, R61, UR38, RZ ;  /* 0x000000263d307c24 */ /* 0x000fe2000f8e02ff */
[----:B------:R-:W-:Y:S01]  /*eb30*/  LEA R42, P2, R68, R234, 0x2 ;  /* 0x000000ea442a7211 */ /* 0x000fe200078410ff */
[----:B------:R-:W-:Y:S01]  /*eb40*/  IMAD R7, R7, UR24, RZ ;  /* 0x0000001807077c24 */ /* 0x000fe2000f8e02ff */
[-C--:B------:R-:W-:Y:S01]  /*eb50*/  LEA.HI.X.SX32 R55, R73, R0.reuse, 0x2, P3 ;  /* 0x0000000049377211 */ /* 0x080fe200018f16ff */
[----:B------:R1:W-:Y:S01]  /*eb60*/  STL.64 [R1+0x448], R58 ;  /* 0x0004483a01007387 */ /* 0x0003e20000100a00 */
[-C--:B------:R-:W-:Y:S01]  /*eb70*/  LEA.HI.X.SX32 R61, R70, R0.reuse, 0x2, P6 ;  /* 0x00000000463d7211 */ /* 0x080fe200030f16ff */
[----:B------:R-:W-:Y:S01]  /*eb80*/  IMAD.MOV.U32 R4, RZ, RZ, R43 ;  /* 0x000000ffff047224 */ /* 0x000fe200078e002b */
[----:B------:R-:W-:Y:S01]  /*eb90*/  LEA.HI.X.SX32 R43, R68, R0, 0x2, P2 ;  /* 0x00000000442b7211 */ /* 0x000fe200010f16ff */
[----:B------:R2:W-:Y:S01]  /*eba0*/  STL.64 [R1+0x440], R40 ;  /* 0x0004402801007387 */ /* 0x0005e20000100a00 */
[-C--:B------:R-:W-:Y:S01]  /*ebb0*/  LEA R52, P6, R62, R234.reuse, 0x2 ;  /* 0x000000ea3e347211 */ /* 0x080fe200078c10ff */
[----:B------:R-:W-:Y:S01]  /*ebc0*/  IMAD.MOV.U32 R82, RZ, RZ, R48 ;  /* 0x000000ffff527224 */ /* 0x000fe200078e0030 */
[----:B------:R-:W-:Y:S01]  /*ebd0*/  MOV R79, R49 ;  /* 0x00000031004f7202 */ /* 0x000fe20000000f00 */
[----:B------:R3:W-:Y:S01]  /*ebe0*/  STL.64 [R1+0x438], R56 ;  /* 0x0004383801007387 */ /* 0x0007e20000100a00 */
[----:B------:R-:W-:Y:S01]  /*ebf0*/  IMAD R8, R8, UR23, RZ ;  /* 0x0000001708087c24 */ /* 0x000fe2000f8e02ff */
[----:B------:R-:W-:Y:S01]  /*ec00*/  ULDC UR24, c[0x0][0x240] ;  /* 0x0000900000187ab9 */ /* 0x000fe20000000800 */
[----:B------:R-:W-:Y:S01]  /*ec10*/  IMAD R6, R6, UR25, RZ ;  /* 0x0000001906067c24 */ /* 0x000fe2000f8e02ff */
[----:B-1----:R-:W-:Y:S01]  /*ec20*/  LEA R58, P1, R67, R234, 0x2 ;  /* 0x000000ea433a7211 */ /* 0x002fe200078210ff */
[----:B------:R1:W-:Y:S01]  /*ec30*/  STL.64 [R1+0x430], R54 ;  /* 0x0004303601007387 */ /* 0x0003e20000100a00 */
[----:B------:R-:W-:Y:S01]  /*ec40*/  IMAD R3, R3, UR26, RZ ;  /* 0x0000001a03037c24 */ /* 0x000fe2000f8e02ff */
[----:B------:R-:W-:Y:S01]  /*ec50*/  ULDC UR32, c[0x0][0x240] ;  /* 0x0000900000207ab9 */ /* 0x000fe20000000800 */
[----:B------:R-:W-:Y:S01]  /*ec60*/  LEA.HI.X.SX32 R59, R67, R0, 0x2, P1 ;  /* 0x00000000433b7211 */ /* 0x000fe200008f16ff */
[----:B------:R4:W-:Y:S01]  /*ec70*/  STL.64 [R1+0x428], R60 ;  /* 0x0004283c01007387 */ /* 0x0009e20000100a00 */
[-C--:B--2---:R-:W-:Y:S01]  /*ec80*/  LEA R40, P0, R66, R234.reuse, 0x2 ;  /* 0x000000ea42287211 */ /* 0x084fe200078010ff */
[----:B------:R-:W-:Y:S01]  /*ec90*/  IMAD.MOV.U32 R68, RZ, RZ, R52 ;  /* 0x000000ffff447224 */ /* 0x000fe200078e0034 */
[C---:B---3--:R-:W-:Y:S01]  /*eca0*/  LEA R56, P4, R65.reuse, R234, 0x2 ;  /* 0x000000ea41387211 */ /* 0x048fe200078810ff */
[----:B------:R-:W-:Y:S01]  /*ecb0*/  IMAD.MOV.U32 R76, RZ, RZ, R4 ;  /* 0x000000ffff4c7224 */ /* 0x000fe200078e0004 */
[----:B------:R-:W-:Y:S01]  /*ecc0*/  LEA.HI.X.SX32 R69, R62, R0, 0x2, P6 ;  /* 0x000000003e457211 */ /* 0x000fe200030f16ff */
[----:B------:R-:W-:Y:S01]  /*ecd0*/  IMAD.MOV.U32 R73, RZ, RZ, R50 ;  /* 0x000000ffff497224 */ /* 0x000fe200078e0032 */
[----:B------:R-:W-:Y:S01]  /*ece0*/  ULDC UR23, c[0x0][0x240] ;  /* 0x0000900000177ab9 */ /* 0x000fe20000000800 */
[----:B-1----:R-:W-:Y:S01]  /*ecf0*/  LEA R54, P3, R64, R234, 0x2 ;  /* 0x000000ea40367211 */ /* 0x002fe200078610ff */
[----:B------:R-:W-:Y:S01]  /*ed00*/  IMAD.MOV.U32 R70, RZ, RZ, R51 ;  /* 0x000000ffff467224 */ /* 0x000fe200078e0033 */
[----:B------:R-:W-:Y:S01]  /*ed10*/  ULDC UR25, c[0x0][0x240] ;  /* 0x0000900000197ab9 */ /* 0x000fe20000000800 */
[----:B------:R-:W-:Y:S01]  /*ed20*/  IMAD R2, R2, UR27, RZ ;  /* 0x0000001b02027c24 */ /* 0x000fe2000f8e02ff */
[----:B----4-:R-:W2:Y:S01]  /*ed30*/  LDL.LU.64 R60, [R1+0x2a30] ;  /* 0x002a3000013c7983 */ /* 0x010ea20000300a00 */
[-C--:B------:R-:W-:Y:S01]  /*ed40*/  LEA.HI.X.SX32 R41, R66, R0.reuse, 0x2, P0 ;  /* 0x0000000042297211 */ /* 0x080fe200000f16ff */
[----:B------:R-:W-:Y:S01]  /*ed50*/  IMAD R94, R94, UR28, RZ ;  /* 0x0000001c5e5e7c24 */ /* 0x000fe2000f8e02ff */
[-C--:B------:R-:W-:Y:S01]  /*ed60*/  LEA.HI.X.SX32 R57, R65, R0.reuse, 0x2, P4 ;  /* 0x0000000041397211 */ /* 0x080fe200020f16ff */
[----:B------:R-:W-:Y:S01]  /*ed70*/  STL.64 [R1+0x420], R46 ;  /* 0x0004202e01007387 */ /* 0x000fe20000100a00 */
[----:B------:R-:W-:Y:S01]  /*ed80*/  LEA.HI.X.SX32 R55, R64, R0, 0x2, P3 ;  /* 0x0000000040377211 */ /* 0x000fe200018f16ff */
[----:B------:R-:W-:Y:S01]  /*ed90*/  IMAD.MOV.U32 R4, RZ, RZ, R44 ;  /* 0x000000ffff047224 */ /* 0x000fe200078e002c */
[----:B------:R-:W-:Y:S01]  /*eda0*/  ULDC UR26, c[0x0][0x240] ;  /* 0x00009000001a7ab9 */ /* 0x000fe20000000800 */
        /* <DEDUP_REMOVED lines=12> */
[----:B-1----:R-:W3:Y:S01]  /*ee70*/  LDL.LU R43, [R1+0x2a28] ;  /* 0x002a2800012b7983 */ /* 0x002ee20000300800 */
[----:B------:R-:W-:Y:S01]  /*ee80*/  IMAD R127, R127, UR15, RZ ;  /* 0x0000000f7f7f7c24 */ /* 0x000fe2000f8e02ff */
[----:B------:R-:W-:Y:S01]  /*ee90*/  ULDC UR33, c[0x0][0x240] ;  /* 0x0000900000217ab9 */ /* 0x000fe20000000800 */
[----:B------:R-:W-:Y:S01]  /*eea0*/  IMAD R128, R128, UR16, RZ ;  /* 0x0000001080807c24 */ /* 0x000fe2000f8e02ff */
[----:B------:R-:W-:Y:S01]  /*eeb0*/  STL [R1+0x3f0], R52 ;  /* 0x0003f03401007387 */ /* 0x000fe20000100800 */
        /* <DEDUP_REMOVED lines=15> */
[----:B-1----:R-:W4:Y:S01]  /*efb0*/  LDL.LU.64 R58, [R1+0x2a20] ;  /* 0x002a2000013a7983 */ /* 0x002f220000300a00 */
        /* <DEDUP_REMOVED lines=15> */
[----:B-1----:R-:W5:Y:S01]  /*f0b0*/  LDL.LU.64 R40, [R1+0x2a18] ;  /* 0x002a180001287983 */ /* 0x002f620000300a00 */
[----:B------:R-:W-:Y:S01]  /*f0c0*/  ULDC UR42, c[0x0][0x240] ;  /* 0x00009000002a7ab9 */ /* 0x000fe20000000800 */
[----:B------:R-:W-:Y:S01]  /*f0d0*/  ULDC UR48, c[0x0][0x240] ;  /* 0x0000900000307ab9 */ /* 0x000fe20000000800 */
[----:B------:R-:W-:Y:S01]  /*f0e0*/  ULDC UR49, c[0x0][0x240] ;  /* 0x0000900000317ab9 */ /* 0x000fe20000000800 */
[-C--:B--2---:R-:W-:Y:S01]  /*f0f0*/  LEA R46, P5, R61, R234.reuse, 0x2 ;  /* 0x000000ea3d2e7211 */ /* 0x084fe200078a10ff */
[----:B------:R-:W-:Y:S01]  /*f100*/  IMAD R135, R135, UR23, RZ ;  /* 0x0000001787877c24 */ /* 0x000fe2000f8e02ff */
[-C--:B------:R-:W-:Y:S01]  /*f110*/  LEA R52, P2, R60, R234.reuse, 0x2 ;  /* 0x000000ea3c347211 */ /* 0x080fe200078410ff */
        /* <DEDUP_REMOVED lines=8> */
[----:B---3--:R-:W-:Y:S01]  /*f1a0*/  IMAD.MOV.U32 R65, RZ, RZ, R43 ;  /* 0x000000ffff417224 */ /* 0x008fe200078e002b */
        /* <DEDUP_REMOVED lines=13> */
[-C--:B----4-:R-:W-:Y:S01]  /*f280*/  LEA R42, P1, R59, R234.reuse, 0x2 ;  /* 0x000000ea3b2a7211 */ /* 0x090fe200078210ff */
[----:B------:R-:W-:Y:S01]  /*f290*/  IMAD R146, R146, UR34, RZ ;  /* 0x0000002292927c24 */ /* 0x000fe2000f8e02ff */
[----:B------:R-:W-:Y:S01]  /*f2a0*/  LEA R50, P0, R58, R234, 0x2 ;  /* 0x000000ea3a327211 */ /* 0x000fe200078010ff */
[----:B------:R-:W-:Y:S01]  /*f2b0*/  IMAD R147, R147, UR35, RZ ;  /* 0x0000002393937c24 */ /* 0x000fe2000f8e02ff */
[-C--:B------:R-:W-:Y:S01]  /*f2c0*/  LEA.HI.X.SX32 R47, R61, R0.reuse, 0x2, P5 ;  /* 0x000000003d2f7211 */ /* 0x080fe200028f16ff */
[----:B------:R-:W-:Y:S01]  /*f2d0*/  STL [R1+0x3d8], R42 ;  /* 0x0003d82a01007387 */ /* 0x000fe20000100800 */
[----:B------:R-:W-:Y:S01]  /*f2e0*/  IMAD.MOV.U32 R64, RZ, RZ, R42 ;  /* 0x000000ffff407224 */ /* 0x000fe200078e002a */
[-C--:B------:R-:W-:Y:S01]  /*f2f0*/  LEA.HI.X.SX32 R53, R60, R0.reuse, 0x2, P2 ;  /* 0x000000003c357211 */ /* 0x080fe200010f16ff */
[----:B------:R-:W-:Y:S01]  /*f300*/  IMAD R148, R148, UR36, RZ ;  /* 0x0000002494947c24 */ /* 0x000fe2000f8e02ff */
[----:B------:R1:W-:Y:S01]  /*f310*/  STL.64 [R1+0x400], R56 ;  /* 0x0004003801007387 */ /* 0x0003e20000100a00 */
[----:B------:R-:W-:Y:S01]  /*f320*/  IMAD.MOV.U32 R61, RZ, RZ, R65 ;  /* 0x000000ffff3d7224 */ /* 0x000fe200078e0041 */
[-C--:B------:R-:W-:Y:S01]  /*f330*/  LEA.HI.X.SX32 R51, R58, R0.reuse, 0x2, P0 ;  /* 0x000000003a337211 */ /* 0x080fe200000f16ff */
[----:B------:R-:W-:Y:S01]  /*f340*/  IMAD.MOV.U32 R60, RZ, RZ, R64 ;  /* 0x000000ffff3c7224 */ /* 0x000fe200078e0040 */
        /* <DEDUP_REMOVED lines=8> */
[----:B-1----:R-:W2:Y:S01]  /*f3d0*/  LDL.LU.64 R56, [R1+0x2a10] ;  /* 0x002a100001387983 */ /* 0x002ea20000300a00 */
[----:B------:R-:W-:Y:S01]  /*f3e0*/  LEA.HI.X.SX32 R61, R59, R0, 0x2, P1 ;  /* 0x000000003b3d7211 */ /* 0x000fe200008f16ff */
[----:B------:R-:W-:Y:S01]  /*f3f0*/  IMAD R197, R197, UR27, RZ ;  /* 0x0000001bc5c57c24 */ /* 0x000fe2000f8e02ff */
        /* <DEDUP_REMOVED lines=13> */
[----:B-1----:R-:W3:Y:S01]  /*f4d0*/  LDL.LU.64 R54, [R1+0x2a08] ;  /* 0x002a080001367983 */ /* 0x002ee20000300a00 */
[----:B------:R-:W-:Y:S01]  /*f4e0*/  IMAD R181, R181, UR11, RZ ;  /* 0x0000000bb5b57c24 */ /* 0x000fe2000f8e02ff */
[----:B------:R-:W-:Y:S01]  /*f4f0*/  ULDC UR36, c[0x0][0x240] ;  /* 0x0000900000247ab9 */ /* 0x000fe20000000800 */
[----:B------:R-:W-:Y:S01]  /*f500*/  IMAD R187, R187, UR17, RZ ;  /* 0x00000011bbbb7c24 */ /* 0x000fe2000f8e02ff */
[----:B------:R-:W4:Y:S01]  /*f510*/  LDL.LU.64 R42, [R1+0x2a00] ;  /* 0x002a0000012a7983 */ /* 0x000f220000300a00 */
[----:B------:R-:W-:Y:S01]  /*f520*/  ULDC UR31, c[0x0][0x240] ;  /* 0x00009000001f7ab9 */ /* 0x000fe20000000800 */
[----:B------:R-:W-:Y:S01]  /*f530*/  ULDC UR32, c[0x0][0x240] ;  /* 0x0000900000207ab9 */ /* 0x000fe20000000800 */
[----:B------:R-:W-:Y:S01]  /*f540*/  ULDC UR38, c[0x0][0x240] ;  /* 0x0000900000267ab9 */ /* 0x000fe20000000800 */
[----:B------:R-:W-:Y:S01]  /*f550*/  IMAD R155, R155, UR43, RZ ;  /* 0x0000002b9b9b7c24 */ /* 0x000fe2000f8e02ff */
[----:B------:R-:W-:Y:S01]  /*f560*/  ULDC UR26, c[0x0][0x240] ;  /* 0x00009000001a7ab9 */ /* 0x000fe20000000800 */
        /* <DEDUP_REMOVED lines=41> */
[----:B--2---:R-:W-:-:S02]  /*f800*/  LEA R44, P4, R57, R234, 0x2 ;  /* 0x000000ea392c7211 */ /* 0x004fc400078810ff */
[-C--:B------:R-:W-:Y:S01]  /*f810*/  LEA R48, P3, R56, R234.reuse, 0x2 ;  /* 0x000000ea38307211 */ /* 0x080fe200078610ff */
[----:B------:R-:W-:Y:S01]  /*f820*/  IMAD.MOV.U32 R59, RZ, RZ, R45 ;  /* 0x000000ffff3b7224 */ /* 0x000fe200078e002d */
[----:B------:R-:W-:Y:S01]  /*f830*/  ULDC UR46, c[0x0][0x240] ;  /* 0x00009000002e7ab9 */ /* 0x000fe20000000800 */
[----:B------:R-:W-:Y:S01]  /*f840*/  STL [R1+0x3c8], R44 ;  /* 0x0003c82c01007387 */ /* 0x000fe20000100800 */
[----:B---3--:R-:W-:-:S03]  /*f850*/  LEA R68, P6, R55, R234, 0x2 ;  /* 0x000000ea37447211 */ /* 0x008fc600078c10ff */
[----:B------:R1:W-:Y:S01]  /*f860*/  STL [R1+0x3f4], R69 ;  /* 0x0003f44501007387 */ /* 0x0003e20000100800 */
[----:B------:R-:W-:Y:S01]  /*f870*/  IMAD R83, R83, UR27, RZ ;  /* 0x0000001b53537c24 */ /* 0x000fe2000f8e02ff */
[----:B------:R-:W-:Y:S01]  /*f880*/  ULDC UR14, c[0x0][0x240] ;  /* 0x00009000000e7ab9 */ /* 0x000fe20000000800 */
[----:B------:R-:W-:Y:S01]  /*f890*/  IMAD R194, R194, UR24, RZ ;  /* 0x00000018c2c27c24 */ /* 0x000fe2000f8e02ff */
[----:B------:R2:W-:Y:S01]  /*f8a0*/  STL.64 [R1+0x3e8], R46 ;  /* 0x0003e82e01007387 */ /* 0x0005e20000100a00 */
[-C--:B------:R-:W-:Y:S01]  /*f8b0*/  LEA.HI.X.SX32 R59, R57, R0.reuse, 0x2, P4 ;  /* 0x00000000393b7211 */ /* 0x080fe200020f16ff */
[----:B------:R-:W-:Y:S01]  /*f8c0*/  IMAD.MOV.U32 R58, RZ, RZ, R44 ;  /* 0x000000ffff3a7224 */ /* 0x000fe200078e002c */
[-C--:B------:R-:W-:Y:S01]  /*f8d0*/  LEA.HI.X.SX32 R49, R56, R0.reuse, 0x2, P3 ;  /* 0x0000000038317211 */ /* 0x080fe200018f16ff */
[----:B------:R3:W-:Y:S01]  /*f8e0*/  STL.64 [R1+0x3e0], R52 ;  /* 0x0003e03401007387 */ /* 0x0007e20000100a00 */
[----:B------:R-:W-:Y:S01]  /*f8f0*/  ULDC UR24, c[0x0][0x240] ;  /* 0x0000900000187ab9 */ /* 0x000fe20000000800 */
[----:B------:R-:W-:Y:S01]  /*f900*/  IMAD R195, R195, UR25, RZ ;  /* 0x00000019c3c37c24 */ /* 0x000fe2000f8e02ff */
[----:B-1----:R-:W-:Y:S01]  /*f910*/  LEA.HI.X.SX32 R69, R55, R0, 0x2, P6 ;  /* 0x0000000037457211 */ /* 0x002fe200030f16ff */
[----:B------:R-:W-:Y:S01]  /*f920*/  IMAD R224, R224, UR54, RZ ;  /* 0x00000036e0e07c24 */ /* 0x000fe2000f8e02ff */
[----:B------:R-:W-:Y:S01]  /*f930*/  ULDC UR25, c[0x0][0x240] ;  /* 0x0000900000197ab9 */ /* 0x000fe20000000800 */
[----:B------:R-:W-:Y:S01]  /*f940*/  IMAD R204, R204, UR34, RZ ;  /* 0x00000022cccc7c24 */ /* 0x000fe2000f8e02ff */
[----:B------:R-:W-:Y:S01]  /*f950*/  ULDC UR34, c[0x0][0x240] ;  /* 0x0000900000227ab9 */ /* 0x000fe20000000800 */
[----:B------:R-:W-:Y:S01]  /*f960*/  IMAD R231, R231, UR61, RZ ;  /* 0x0000003de7e77c24 */ /* 0x000fe2000f8e02ff */
[----:B------:R-:W-:Y:S01]  /*f970*/  ULDC UR43, c[0x0][0x240] ;  /* 0x00009000002b7ab9 */ /* 0x000fe20000000800 */
[----:B------:R-:W-:Y:S01]  /*f980*/  IMAD R206, R206, UR36, RZ ;  /* 0x00000024cece7c24 */ /* 0x000fe2000f8e02ff */
[C---:B--2---:R-:W-:Y:S01]  /*f990*/  LEA R46, P5, R54.reuse, R234, 0x2 ;  /* 0x000000ea362e7211 */ /* 0x044fe200078a10ff */
[----:B---3--:R-:W2:Y:S01]  /*f9a0*/  LDL.LU.64 R52, [R1+0x29f8] ;  /* 0x0029f80001347983 */ /* 0x008ea20000300a00 */
[----:B------:R-:W-:Y:S01]  /*f9b0*/  IMAD.MOV.U32 R55, RZ, RZ, R67 ;  /* 0x000000ffff377224 */ /* 0x000fe200078e0043 */
[----:B------:R-:W-:Y:S01]  /*f9c0*/  ULDC UR36, c[0x0][0x240] ;  /* 0x0000900000247ab9 */ /* 0x000fe20000000800 */
[----:B------:R-:W-:Y:S01]  /*f9d0*/  IMAD R81, R81, UR26, RZ ;  /* 0x0000001a51517c24 */ /* 0x000fe2000f8e02ff */
[----:B------:R-:W-:Y:S01]  /*f9e0*/  STL [R1+0x3dc], R61 ;  /* 0x0003dc3d01007387 */ /* 0x000fe20000100800 */
[----:B------:R-:W-:Y:S01]  /*f9f0*/  IMAD R201, R201, UR31, RZ ;  /* 0x0000001fc9c97c24 */ /* 0x000fe2000f8e02ff */
[----:B------:R-:W-:Y:S01]  /*fa00*/  LEA.HI.X.SX32 R47, R54, R0, 0x2, P5 ;  /* 0x00000000362f7211 */ /* 0x000fe200028f16ff */
        /* <DEDUP_REMOVED lines=17> */
[----:B------:R-:W5:Y:S01]  /*fb20*/  LDL.LU.64 R44, [R1+0x29e8] ;  /* 0x0029e800012c7983 */ /* 0x000f620000300a00 */
        /* <DEDUP_REMOVED lines=36> */
[----:B---3--:R-:W-:-:S05]  /*fd70*/  LEA R66, P0, R51, R234, 0x2 ;  /* 0x000000ea33427211 */ /* 0x008fca00078010ff */
[----:B------:R-:W-:Y:S04]  /*fd80*/  STL [R1+0x398], R66 ;  /* 0x0003984201007387 */ /* 0x000fe80000100800 */
[----:B------:R-:W-:Y:S04]  /*fd90*/  STL.64 [R1+0x3b8], R68 ;  /* 0x0003b84401007387 */ /* 0x000fe80000100a00 */
[----:B------:R1:W-:Y:S04]  /*fda0*/  STL.64 [R1+0x3b0], R46 ;  /* 0x0003b02e01007387 */ /* 0x0003e80000100a00 */
[----:B-1----:R-:W3:Y:S01]  /*fdb0*/  LDL.LU.64 R46, [R1+0x29d8] ;  /* 0x0029d800012e7983 */ /* 0x002ee20000300a00 */
[----:B--2---:R-:W-:-:S02]  /*fdc0*/  LEA R64, P2, R53, R234, 0x2 ;  /* 0x000000ea35407211 */ /* 0x004fc400078410ff */
[-C--:B------:R-:W-:Y:S02]  /*fdd0*/  LEA R60, P1, R52, R234.reuse, 0x2 ;  /* 0x000000ea343c7211 */ /* 0x080fe400078210ff */
[-C--:B------:R-:W-:Y:S02]  /*fde0*/  LEA R58, P4, R50, R234.reuse, 0x2 ;  /* 0x000000ea323a7211 */ /* 0x080fe400078810ff */
[----:B----4-:R-:W-:Y:S02]  /*fdf0*/  LEA R56, P3, R49, R234, 0x2 ;  /* 0x000000ea31387211 */ /* 0x010fe400078610ff */
[-C--:B------:R-:W-:Y:S02]  /*fe00*/  LEA.HI.X.SX32 R65, R53, R0.reuse, 0x2, P2 ;  /* 0x0000000035417211 */ /* 0x080fe400010f16ff */
[-C--:B------:R-:W-:Y:S02]  /*fe10*/  LEA.HI.X.SX32 R61, R52, R0.reuse, 0x2, P1 ;  /* 0x00000000343d7211 */ /* 0x080fe400008f16ff */
[-C--:B------:R-:W-:Y:S01]  /*fe20*/  LEA.HI.X.SX32 R55, R51, R0.reuse, 0x2, P0 ;  /* 0x0000000033377211 */ /* 0x080fe200000f16ff */
[----:B------:R-:W-:Y:S01]  /*fe30*/  IMAD.MOV.U32 R54, RZ, RZ, R66 ;  /* 0x000000ffff367224 */ /* 0x000fe200078e0042 */
[----:B------:R-:W-:Y:S01]  /*fe40*/  LEA.HI.X.SX32 R59, R50, R0, 0x2, P4 ;  /* 0x00000000323b7211 */ /* 0x000fe200020f16ff */
[----:B------:R-:W-:Y:S01]  /*fe50*/  STL.64 [R1+0x3a8], R64 ;  /* 0x0003a84001007387 */ /* 0x000fe20000100a00 */
[----:B------:R-:W-:-:S02]  /*fe60*/  LEA R68, P6, R48, R234, 0x2 ;  /* 0x000000ea30447211 */ /* 0x000fc400078c10ff */
[----:B------:R-:W-:Y:S01]  /*fe70*/  LEA.HI.X.SX32 R57, R49, R0, 0x2, P3 ;  /* 0x0000000031397211 */ /* 0x000fe200018f16ff */
[----:B------:R1:W-:Y:S01]  /*fe80*/  STL.64 [R1+0x3a0], R60 ;  /* 0x0003a03c01007387 */ /* 0x0003e20000100a00 */
[----:B-----5:R-:W-:Y:S02]  /*fe90*/  LEA R54, P0, R44, R234, 0x2 ;  /* 0x000000ea2c367211 */ /* 0x020fe400078010ff */
[----:B------:R-:W-:Y:S01]  /*fea0*/  LEA.HI.X.SX32 R69, R48, R0, 0x2, P6 ;  /* 0x0000000030457211 */ /* 0x000fe200030f16ff */
[----:B------:R2:W-:Y:S01]  /*feb0*/  STL [R1+0x39c], R55 ;  /* 0x00039c3701007387 */ /* 0x0005e20000100800 */
[----:B------:R-:W-:-:S03]  /*fec0*/  LEA R52, P6, R41, R234, 0x2 ;  /* 0x000000ea29347211 */ /* 0x000fc600078c10ff */
[----:B------:R4:W-:Y:S01]  /*fed0*/  STL.64 [R1+0x390], R58 ;  /* 0x0003903a01007387 */ /* 0x0009e20000100a00 */
[----:B-1----:R-:W-:-:S03]  /*fee0*/  LEA R60, P1, R45, R234, 0x2 ;  /* 0x000000ea2d3c7211 */ /* 0x002fc600078210ff */
[----:B------:R1:W-:Y:S01]  /*fef0*/  STL.64 [R1+0x388], R56 ;  /* 0x0003883801007387 */ /* 0x0003e20000100a00 */
[-C--:B--2---:R-:W-:Y:S02]  /*ff00*/  LEA.HI.X.SX32 R55, R44, R0.reuse, 0x2, P0 ;  /* 0x000000002c377211 */ /* 0x084fe400000f16ff */
[----:B------:R-:W-:Y:S02]  /*ff10*/  LEA.HI.X.SX32 R61, R45, R0, 0x2, P1 ;  /* 0x000000002d3d7211 */ /* 0x000fe400008f16ff */
[CC--:B----4-:R-:W-:Y:S01]  /*ff20*/  LEA R58, P4, R43.reuse, R234.reuse, 0x2 ;  /* 0x000000ea2b3a7211 */ /* 0x0d0fe200078810ff */
[----:B------:R2:W-:Y:S01]  /*ff30*/  STL.64 [R1+0x380], R68 ;  /* 0x0003804401007387 */ /* 0x0005e20000100a00 */
[C---:B-1----:R-:W-:Y:S02]  /*ff40*/  LEA R56, P3, R42.reuse, R234, 0x2 ;  /* 0x000000ea2a387211 */ /* 0x042fe400078610ff */
[-C--:B------:R-:W-:Y:S02]  /*ff50*/  LEA.HI.X.SX32 R59, R43, R0.reuse, 0x2, P4 ;  /* 0x000000002b3b7211 */ /* 0x080fe400020f16ff */
[----:B------:R-:W-:-:S02]  /*ff60*/  LEA.HI.X.SX32 R57, R42, R0, 0x2, P3 ;  /* 0x000000002a397211 */ /* 0x000fc400018f16ff */
[----:B------:R-:W-:Y:S02]  /*ff70*/  LEA.HI.X.SX32 R53, R41, R0, 0x2, P6 ;  /* 0x0000000029357211 */ /* 0x000fe400030f16ff */
[CC--:B------:R-:W-:Y:S02]  /*ff80*/  LEA R44, P4, R36.reuse, R234.reuse, 0x2 ;  /* 0x000000ea242c7211 */ /* 0x0c0fe400078810ff */
[C---:B------:R-:W-:Y:S02]  /*ff90*/  LEA R42, P3, R35.reuse, R234, 0x2 ;  /* 0x000000ea232a7211 */ /* 0x040fe400078610ff */
[-C--:B------:R-:W-:Y:S02]  /*ffa0*/  LEA.HI.X.SX32 R45, R36, R0.reuse, 0x2, P4 ;  /* 0x00000000242d7211 */ /* 0x080fe400020f16ff */
[----:B------:R-:W-:Y:S01]  /*ffb0*/  LEA.HI.X.SX32 R43, R35, R0, 0x2, P3 ;  /* 0x00000000232b7211 */ /* 0x000fe200018f16ff */
[----:B--2---:R-:W-:Y:S02]  /*ffc0*/  IMAD.MOV.U32 R69, RZ, RZ, R70 ;  /* 0x000000ffff457224 */ /* 0x004fe400078e0046 */
[----:B------:R-:W-:-:S02]  /*ffd0*/  IMAD.MOV.U32 R70, RZ, RZ, R4 ;  /* 0x000000ffff467224 */ /* 0x000fc400078e0004 */
[----:B------:R-:W-:Y:S02]  /*ffe0*/  IMAD.MOV.U32 R68, RZ, RZ, R73 ;  /* 0x000000ffff447224 */ /* 0x000fe400078e0049 */
[----:B------:R-:W-:Y:S02]  /*fff0*/  IMAD.MOV.U32 R73, RZ, RZ, R76 ;  /* 0x000000ffff497224 */ /* 0x000fe400078e004c */
[----:B------:R-:W-:Y:S02]  /*10000*/  IMAD.MOV.U32 R76, RZ, RZ, R5 ;  /* 0x000000ffff4c7224 */ /* 0x000fe400078e0005 */
[----:B------:R-:W-:Y:S02]  /*10010*/  IMAD R93, R93, UR36, RZ ;  /* 0x000000245d5d7c24 */ /* 0x000fe4000f8e02ff */
[----:B------:R-:W-:Y:S01]  /*10020*/  IMAD R121, R121, UR37, RZ ;  /* 0x0000002579797c24 */ /* 0x000fe2000f8e02ff */
[-C--:B---3--:R-:W-:Y:S02]  /*10030*/  LEA R66, P5, R47, R234.reuse, 0x2 ;  /* 0x000000ea2f427211 */ /* 0x088fe400078a10ff */
[----:B------:R-:W-:-:S02]  /*10040*/  LEA R64, P2, R46, R234, 0x2 ;  /* 0x000000ea2e407211 */ /* 0x000fc400078410ff */
[-C--:B------:R-:W-:Y:S02]  /*10050*/  LEA.HI.X.SX32 R67, R47, R0.reuse, 0x2, P5 ;  /* 0x000000002f437211 */ /* 0x080fe400028f16ff */
[----:B------:R-:W-:Y:S02]  /*10060*/  LEA.HI.X.SX32 R65, R46, R0, 0x2, P2 ;  /* 0x000000002e417211 */ /* 0x000fe400010f16ff */
[-C--:B------:R-:W-:Y:S01]  /*10070*/  LEA R50, P5, R40, R234.reuse, 0x2 ;  /* 0x000000ea28327211 */ /* 0x080fe200078a10ff */
[----:B------:R-:W-:Y:S01]  /*10080*/  STL.64 [R1+0x378], R66 ;  /* 0x0003784201007387 */ /* 0x000fe20000100a00 */
[-C--:B------:R-:W-:Y:S02]  /*10090*/  LEA R48, P2, R39, R234.reuse, 0x2 ;  /* 0x000000ea27307211 */ /* 0x080fe400078410ff */
[----:B------:R-:W-:Y:S01]  /*100a0*/  LEA R46, P1, R38, R234, 0x2 ;  /* 0x000000ea262e7211 */ /* 0x000fe200078210ff */
[----:B------:R-:W-:Y:S01]  /*100b0*/  STL.64 [R1+0x370], R64 ;  /* 0x0003704001007387 */ /* 0x000fe20000100a00 */
[----:B------:R-:W-:-:S02]  /*100c0*/  LEA.HI.X.SX32 R51, R40, R0, 0x2, P5 ;  /* 0x0000000028337211 */ /* 0x000fc400028f16ff */
[-C--:B------:R-:W-:Y:S01]  /*100d0*/  LEA.HI.X.SX32 R49, R39, R0.reuse, 0x2, P2 ;  /* 0x0000000027317211 */ /* 0x080fe200010f16ff */
[----:B------:R1:W-:Y:S01]  /*100e0*/  STL.64 [R1+0x360], R54 ;  /* 0x0003603601007387 */ /* 0x0003e20000100a00 */
[----:B------:R-:W-:-:S03]  /*100f0*/  LEA.HI.X.SX32 R47, R38, R0, 0x2, P1 ;  /* 0x00000000262f7211 */ /* 0x000fc600008f16ff */
[----:B------:R-:W-:Y:S04]  /*10100*/  STL.64 [R1+0x368], R60 ;  /* 0x0003683c01007387 */ /* 0x000fe80000100a00 */
[----:B------:R-:W-:Y:S01]  /*10110*/  STL.64 [R1+0x358], R58 ;  /* 0x0003583a01007387 */ /* 0x000fe20000100a00 */
[----:B-1----:R-:W-:-:S03]  /*10120*/  LEA R54, P0, R37, R234, 0x2 ;  /* 0x000000ea25367211 */ /* 0x002fc600078010ff */
[----:B------:R-:W-:Y:S04]  /*10130*/  STL.64 [R1+0x350], R56 ;  /* 0x0003503801007387 */ /* 0x000fe80000100a00 */
[----:B------:R1:W-:Y:S01]  /*10140*/  STL.64 [R1+0x348], R52 ;  /* 0x0003483401007387 */ /* 0x0003e20000100a00 */
[----:B------:R-:W-:-:S03]  /*10150*/  LEA.HI.X.SX32 R55, R37, R0, 0x2, P0 ;  /* 0x0000000025377211 */ /* 0x000fc600000f16ff */
[----:B------:R2:W-:Y:S01]  /*10160*/  STL.64 [R1+0x340], R50 ;  /* 0x0003403201007387 */ /* 0x0005e20000100a00 */
[----:B------:R-:W-:-:S03]  /*10170*/  LEA R38, P0, R30, R234, 0x2 ;  /* 0x000000ea1e267211 */ /* 0x000fc600078010ff */
[----:B------:R3:W-:Y:S01]  /*10180*/  STL.64 [R1+0x338], R48 ;  /* 0x0003383001007387 */ /* 0x0007e20000100a00 */
[----:B-1----:R-:W-:-:S03]  /*10190*/  LEA R52, P6, R34, R234, 0x2 ;  /* 0x000000ea22347211 */ /* 0x002fc600078c10ff */
[----:B------:R1:W-:Y:S01]  /*101a0*/  STL.64 [R1+0x330], R46 ;  /* 0x0003302e01007387 */ /* 0x0003e20000100a00 */
[----:B--2---:R-:W-:-:S03]  /*101b0*/  LEA R50, P5, R33, R234, 0x2 ;  /* 0x000000ea21327211 */ /* 0x004fc600078a10ff */
[----:B------:R2:W-:Y:S01]  /*101c0*/  STL.64 [R1+0x320], R44 ;  /* 0x0003202c01007387 */ /* 0x0005e20000100a00 */
[----:B------:R-:W-:Y:S02]  /*101d0*/  LEA.HI.X.SX32 R53, R34, R0, 0x2, P6 ;  /* 0x0000000022357211 */ /* 0x000fe400030f16ff */
[C---:B---3--:R-:W-:Y:S01]  /*101e0*/  LEA R48, P2, R32.reuse, R234, 0x2 ;  /* 0x000000ea20307211 */ /* 0x048fe200078410ff */
[----:B------:R-:W-:Y:S01]  /*101f0*/  STL.64 [R1+0x328], R54 ;  /* 0x0003283601007387 */ /* 0x000fe20000100a00 */
[----:B------:R-:W-:Y:S02]  /*10200*/  LEA.HI.X.SX32 R51, R33, R0, 0x2, P5 ;  /* 0x0000000021337211 */ /* 0x000fe400028f16ff */
[----:B-1----:R-:W-:Y:S01]  /*10210*/  LEA R46, P1, R31, R234, 0x2 ;  /* 0x000000ea1f2e7211 */ /* 0x002fe200078210ff */
[----:B------:R1:W-:Y:S01]  /*10220*/  STL.64 [R1+0x318], R42 ;  /* 0x0003182a01007387 */ /* 0x0003e20000100a00 */
[----:B------:R-:W-:Y:S02]  /*10230*/  LEA.HI.X.SX32 R49, R32, R0, 0x2, P2 ;  /* 0x0000000020317211 */ /* 0x000fe400010f16ff */
[----:B--2---:R-:W-:-:S02]  /*10240*/  LEA R44, P4, R29, R234, 0x2 ;  /* 0x000000ea1d2c7211 */ /* 0x004fc400078810ff */
[-C--:B------:R-:W-:Y:S01]  /*10250*/  LEA.HI.X.SX32 R47, R31, R0.reuse, 0x2, P1 ;  /* 0x000000001f2f7211 */ /* 0x080fe200008f16ff */
[----:B------:R-:W-:Y:S01]  /*10260*/  STL.64 [R1+0x310], R52 ;  /* 0x0003103401007387 */ /* 0x000fe20000100a00 */
[----:B------:R-:W-:Y:S02]  /*10270*/  LEA.HI.X.SX32 R39, R30, R0, 0x2, P0 ;  /* 0x000000001e277211 */ /* 0x000fe400000f16ff */
[-C--:B------:R-:W-:Y:S01]  /*10280*/  LEA R40, P6, R27, R234.reuse, 0x2 ;  /* 0x000000ea1b287211 */ /* 0x080fe200078c10ff */
[----:B------:R-:W-:Y:S01]  /*10290*/  STL.64 [R1+0x308], R50 ;  /* 0x0003083201007387 */ /* 0x000fe20000100a00 */
[-C--:B-1----:R-:W-:Y:S02]  /*102a0*/  LEA R42, P3, R28, R234.reuse, 0x2 ;  /* 0x000000ea1c2a7211 */ /* 0x082fe400078610ff */
[-C--:B------:R-:W-:Y:S01]  /*102b0*/  LEA R36, P5, R26, R234.reuse, 0x2 ;  /* 0x000000ea1a247211 */ /* 0x080fe200078a10ff */
[----:B------:R-:W-:Y:S01]  /*102c0*/  STL.64 [R1+0x300], R48 ;  /* 0x0003003001007387 */ /* 0x000fe20000100a00 */
[----:B------:R-:W-:-:S02]  /*102d0*/  LEA R34, P2, R25, R234, 0x2 ;  /* 0x000000ea19227211 */ /* 0x000fc400078410ff */
[----:B------:R-:W-:Y:S01]  /*102e0*/  LEA.HI.X.SX32 R45, R29, R0, 0x2, P4 ;  /* 0x000000001d2d7211 */ /* 0x000fe200020f16ff */
[----:B------:R-:W-:Y:S01]  /*102f0*/  STL.64 [R1+0x2f8], R46 ;  /* 0x0002f82e01007387 */ /* 0x000fe20000100a00 */
[----:B------:R-:W-:Y:S02]  /*10300*/  LEA R32, P1, R24, R234, 0x2 ;  /* 0x000000ea18207211 */ /* 0x000fe400078210ff */
[----:B------:R-:W-:Y:S01]  /*10310*/  LEA.HI.X.SX32 R43, R28, R0, 0x2, P3 ;  /* 0x000000001c2b7211 */ /* 0x000fe200018f16ff */
[----:B------:R1:W-:Y:S01]  /*10320*/  STL.64 [R1+0x2f0], R38 ;  /* 0x0002f02601007387 */ /* 0x0003e20000100a00 */
[----:B------:R-:W-:Y:S02]  /*10330*/  LEA R30, P4, R22, R234, 0x2 ;  /* 0x000000ea161e7211 */ /* 0x000fe400078810ff */
[-C--:B------:R-:W-:Y:S02]  /*10340*/  LEA.HI.X.SX32 R41, R27, R0.reuse, 0x2, P6 ;  /* 0x000000001b297211 */ /* 0x080fe400030f16ff */
[----:B------:R-:W-:Y:S01]  /*10350*/  LEA.HI.X.SX32 R37, R26, R0, 0x2, P5 ;  /* 0x000000001a257211 */ /* 0x000fe200028f16ff */
[----:B------:R-:W-:Y:S01]  /*10360*/  STL.64 [R1+0x2e8], R44 ;  /* 0x0002e82c01007387 */ /* 0x000fe20000100a00 */
[----:B------:R-:W-:-:S02]  /*10370*/  LEA R4, P3, R21, R234, 0x2 ;  /* 0x000000ea15047211 */ /* 0x000fc400078610ff */
[----:B------:R-:W-:Y:S02]  /*10380*/  LEA.HI.X.SX32 R35, R25, R0, 0x2, P2 ;  /* 0x0000000019237211 */ /* 0x000fe400010f16ff */
[C---:B-1----:R-:W-:Y:S01]  /*10390*/  LEA R38, P0, R23.reuse, R234, 0x2 ;  /* 0x000000ea17267211 */ /* 0x042fe200078010ff */
[----:B------:R-:W-:Y:S01]  /*103a0*/  STL.64 [R1+0x2e0], R42 ;  /* 0x0002e02a01007387 */ /* 0x000fe20000100a00 */
[-C--:B------:R-:W-:Y:S02]  /*103b0*/  LEA.HI.X.SX32 R33, R24, R0.reuse, 0x2, P1 ;  /* 0x0000000018217211 */ /* 0x080fe400008f16ff */
[----:B------:R-:W-:Y:S01]  /*103c0*/  LEA.HI.X.SX32 R31, R22, R0, 0x2, P4 ;  /* 0x00000000161f7211 */ /* 0x000fe200020f16ff */
[----:B------:R-:W-:Y:S01]  /*103d0*/  STL.64 [R1+0x2d8], R40 ;  /* 0x0002d82801007387 */ /* 0x000fe20000100a00 */
[----:B------:R-:W-:Y:S02]  /*103e0*/  LEA R28, P6, R20, R234, 0x2 ;  /* 0x000000ea141c7211 */ /* 0x000fe400078c10ff */
[-C--:B------:R-:W-:Y:S01]  /*103f0*/  LEA.HI.X.SX32 R39, R23, R0.reuse, 0x2, P0 ;  /* 0x0000000017277211 */ /* 0x080fe200000f16ff */
[----:B------:R1:W-:Y:S01]  /*10400*/  STL.64 [R1+0x2d0], R36 ;  /* 0x0002d02401007387 */ /* 0x0003e20000100a00 */
[----:B------:R-:W-:-:S03]  /*10410*/  LEA.HI.X.SX32 R5, R21, R0, 0x2, P3 ;  /* 0x0000000015057211 */ /* 0x000fc600018f16ff */
[----:B------:R2:W-:Y:S01]  /*10420*/  STL.64 [R1+0x2c8], R34 ;  /* 0x0002c82201007387 */ /* 0x0005e20000100a00 */
[----:B------:R-:W-:-:S03]  /*10430*/  LEA.HI.X.SX32 R29, R20, R0, 0x2, P6 ;  /* 0x00000000141d7211 */ /* 0x000fc600030f16ff */
[----:B------:R3:W-:Y:S01]  /*10440*/  STL.64 [R1+0x2c0], R32 ;  /* 0x0002c02001007387 */ /* 0x0007e20000100a00 */
[-C--:B------:R-:W-:Y:S02]  /*10450*/  LEA R24, P0, R16, R234.reuse, 0x2 ;  /* 0x000000ea10187211 */ /* 0x080fe400078010ff */
[-C--:B-1----:R-:W-:Y:S01]  /*10460*/  LEA R36, P5, R19, R234.reuse, 0x2 ;  /* 0x000000ea13247211 */ /* 0x082fe200078a10ff */
[----:B------:R1:W-:Y:S01]  /*10470*/  STL.64 [R1+0x2b0], R30 ;  /* 0x0002b01e01007387 */ /* 0x0003e20000100a00 */
[----:B--2---:R-:W-:-:S03]  /*10480*/  LEA R34, P2, R18, R234, 0x2 ;  /* 0x000000ea12227211 */ /* 0x004fc600078410ff */
[----:B------:R-:W-:Y:S01]  /*10490*/  STL.64 [R1+0x2b8], R38 ;  /* 0x0002b82601007387 */ /* 0x000fe20000100a00 */
[----:B------:R-:W-:Y:S02]  /*104a0*/  LEA.HI.X.SX32 R37, R19, R0, 0x2, P5 ;  /* 0x0000000013257211 */ /* 0x000fe400028f16ff */
[----:B---3--:R-:W-:Y:S01]  /*104b0*/  LEA R32, P1, R17, R234, 0x2 ;  /* 0x000000ea11207211 */ /* 0x008fe200078210ff */
[----:B------:R2:W-:Y:S01]  /*104c0*/  STL.64 [R1+0x2a8], R4 ;  /* 0x0002a80401007387 */ /* 0x0005e20000100a00 */
[----:B------:R-:W-:Y:S02]  /*104d0*/  LEA.HI.X.SX32 R35, R18, R0, 0x2, P2 ;  /* 0x0000000012237211 */ /* 0x000fe400010f16ff */
[----:B-1----:R-:W-:Y:S01]  /*104e0*/  LEA R30, P4, R15, R234, 0x2 ;  /* 0x000000ea0f1e7211 */ /* 0x002fe200078810ff */
[----:B------:R1:W-:Y:S01]  /*104f0*/  STL.64 [R1+0x2a0], R28 ;  /* 0x0002a01c01007387 */ /* 0x0003e20000100a00 */
[-C--:B------:R-:W-:Y:S02]  /*10500*/  LEA.HI.X.SX32 R33, R17, R0.reuse, 0x2, P1 ;  /* 0x0000000011217211 */ /* 0x080fe400008f16ff */
[----:B------:R-:W-:-:S02]  /*10510*/  LEA.HI.X.SX32 R25, R16, R0, 0x2, P0 ;  /* 0x0000000010197211 */ /* 0x000fc400000f16ff */
[C---:B--2---:R-:W-:Y:S01]  /*10520*/  LEA R4, P3, R14.reuse, R234, 0x2 ;  /* 0x000000ea0e047211 */ /* 0x044fe200078610ff */
[----:B------:R-:W-:Y:S01]  /*10530*/  STL.64 [R1+0x298], R36 ;  /* 0x0002982401007387 */ /* 0x000fe20000100a00 */
[----:B------:R-:W-:Y:S02]  /*10540*/  LEA.HI.X.SX32 R31, R15, R0, 0x2, P4 ;  /* 0x000000000f1f7211 */ /* 0x000fe400020f16ff */
[-C--:B------:R-:W-:Y:S02]  /*10550*/  LEA R20, P2, R11, R234.reuse, 0x2 ;  /* 0x000000ea0b147211 */ /* 0x080fe400078410ff */
[----:B-1----:R-:W-:Y:S01]  /*10560*/  LEA R28, P6, R13, R234, 0x2 ;  /* 0x000000ea0d1c7211 */ /* 0x002fe200078c10ff */
[----:B------:R-:W-:Y:S01]  /*10570*/  STL.64 [R1+0x290], R34 ;  /* 0x0002902201007387 */ /* 0x000fe20000100a00 */
[----:B------:R-:W-:Y:S02]  /*10580*/  LEA.HI.X.SX32 R5, R14, R0, 0x2, P3 ;  /* 0x000000000e057211 */ /* 0x000fe400018f16ff */
[-C--:B------:R-:W-:Y:S01]  /*10590*/  LEA R26, P5, R12, R234.reuse, 0x2 ;  /* 0x000000ea0c1a7211 */ /* 0x080fe200078a10ff */
[----:B------:R-:W-:Y:S01]  /*105a0*/  STL.64 [R1+0x288], R32 ;  /* 0x0002882001007387 */ /* 0x000fe20000100a00 */
[----:B------:R-:W-:-:S02]  /*105b0*/  LEA R18, P1, R10, R234, 0x2 ;  /* 0x000000ea0a127211 */ /* 0x000fc400078210ff */
[-C--:B------:R-:W-:Y:S01]  /*105c0*/  LEA.HI.X.SX32 R29, R13, R0.reuse, 0x2, P6 ;  /* 0x000000000d1d7211 */ /* 0x080fe200030f16ff */
[----:B------:R1:W-:Y:S01]  /*105d0*/  STL.64 [R1+0x280], R24 ;  /* 0x0002801801007387 */ /* 0x0003e20000100a00 */
[-C--:B------:R-:W-:Y:S02]  /*105e0*/  LEA.HI.X.SX32 R21, R11, R0.reuse, 0x2, P2 ;  /* 0x000000000b157211 */ /* 0x080fe400010f16ff */
[-C--:B------:R-:W-:Y:S01]  /*105f0*/  LEA.HI.X.SX32 R27, R12, R0.reuse, 0x2, P5 ;  /* 0x000000000c1b7211 */ /* 0x080fe200028f16ff */
[----:B------:R-:W-:Y:S01]  /*10600*/  STL.64 [R1+0x278], R30 ;  /* 0x0002781e01007387 */ /* 0x000fe20000100a00 */
[----:B------:R-:W-:-:S03]  /*10610*/  LEA.HI.X.SX32 R19, R10, R0, 0x2, P1 ;  /* 0x000000000a137211 */ /* 0x000fc600008f16ff */
[----:B------:R2:W-:Y:S01]  /*10620*/  STL.64 [R1+0x270], R4 ;  /* 0x0002700401007387 */ /* 0x0005e20000100a00 */
[-C--:B------:R-:W-:Y:S02]  /*10630*/  LEA R22, P4, R8, R234.reuse, 0x2 ;  /* 0x000000ea08167211 */ /* 0x080fe400078810ff */
[-C--:B-1----:R-:W-:Y:S01]  /*10640*/  LEA R24, P0, R9, R234.reuse, 0x2 ;  /* 0x000000ea09187211 */ /* 0x082fe200078010ff */
[----:B------:R-:W-:Y:S01]  /*10650*/  STL.64 [R1+0x268], R28 ;  /* 0x0002681c01007387 */ /* 0x000fe20000100a00 */
[-C--:B------:R-:W-:Y:S02]  /*10660*/  LEA R16, P6, R6, R234.reuse, 0x2 ;  /* 0x000000ea06107211 */ /* 0x080fe400078c10ff */
[-C--:B------:R-:W-:Y:S01]  /*10670*/  LEA R14, P5, R3, R234.reuse, 0x2 ;  /* 0x000000ea030e7211 */ /* 0x080fe200078a10ff */
[----:B------:R1:W-:Y:S01]  /*10680*/  STL.64 [R1+0x258], R20 ;  /* 0x0002581401007387 */ /* 0x0003e20000100a00 */
[----:B--2---:R-:W-:-:S03]  /*10690*/  LEA R4, P3, R7, R234, 0x2 ;  /* 0x000000ea07047211 */ /* 0x004fc600078610ff */
[----:B------:R-:W-:Y:S01]  /*106a0*/  STL.64 [R1+0x260], R26 ;  /* 0x0002601a01007387 */ /* 0x000fe20000100a00 */
[-C--:B------:R-:W-:Y:S02]  /*106b0*/  LEA.HI.X.SX32 R25, R9, R0.reuse, 0x2, P0 ;  /* 0x0000000009197211 */ /* 0x080fe400000f16ff */
[-C--:B------:R-:W-:Y:S01]  /*106c0*/  LEA.HI.X.SX32 R5, R7, R0.reuse, 0x2, P3 ;  /* 0x0000000007057211 */ /* 0x080fe200018f16ff */
[----:B------:R2:W-:Y:S01]  /*106d0*/  STL.64 [R1+0x250], R18 ;  /* 0x0002501201007387 */ /* 0x0005e20000100a00 */
[-C--:B------:R-:W-:Y:S02]  /*106e0*/  LEA.HI.X.SX32 R23, R8, R0.reuse, 0x2, P4 ;  /* 0x0000000008177211 */ /* 0x080fe400020f16ff */
[----:B------:R-:W-:Y:S02]  /*106f0*/  LEA.HI.X.SX32 R17, R6, R0, 0x2, P6 ;  /* 0x0000000006117211 */ /* 0x000fe400030f16ff */
[-C--:B-1----:R-:W-:Y:S01]  /*10700*/  LEA R20, P2, R2, R234.reuse, 0x2 ;  /* 0x000000ea02147211 */ /* 0x082fe200078410ff */
[----:B------:R-:W-:Y:S01]  /*10710*/  STL.64 [R1+0x248], R24 ;  /* 0x0002481801007387 */ /* 0x000fe20000100a00 */
[----:B------:R-:W-:-:S02]  /*10720*/  LEA R10, P0, R95, R234, 0x2 ;  /* 0x000000ea5f0a7211 */ /* 0x000fc400078010ff */
[----:B------:R-:W-:Y:S02]  /*10730*/  LEA.HI.X.SX32 R15, R3, R0, 0x2, P5 ;  /* 0x00000000030f7211 */ /* 0x000fe400028f16ff */
[-C--:B--2---:R-:W-:Y:S01]  /*10740*/  LEA R18, P1, R94, R234.reuse, 0x2 ;  /* 0x000000ea5e127211 */ /* 0x084fe200078210ff */
[----:B------:R1:W-:Y:S01]  /*10750*/  STL.64 [R1+0x238], R4 ;  /* 0x0002380401007387 */ /* 0x0003e20000100a00 */
[----:B------:R-:W-:Y:S02]  /*10760*/  LEA R12, P4, R120, R234, 0x2 ;  /* 0x000000ea780c7211 */ /* 0x000fe400078810ff */
[-C--:B------:R-:W-:Y:S01]  /*10770*/  LEA.HI.X.SX32 R21, R2, R0.reuse, 0x2, P2 ;  /* 0x0000000002157211 */ /* 0x080fe200010f16ff */
[----:B------:R-:W-:Y:S01]  /*10780*/  STL.64 [R1+0x240], R22 ;  /* 0x0002401601007387 */ /* 0x000fe20000100a00 */
[-C--:B------:R-:W-:Y:S02]  /*10790*/  LEA.HI.X.SX32 R19, R94, R0.reuse, 0x2, P1 ;  /* 0x000000005e137211 */ /* 0x080fe400008f16ff */
[-C--:B------:R-:W-:Y:S01]  /*107a0*/  LEA.HI.X.SX32 R11, R95, R0.reuse, 0x2, P0 ;  /* 0x000000005f0b7211 */ /* 0x080fe200000f16ff */
[----:B------:R2:W-:Y:S01]  /*107b0*/  STL.64 [R1+0x230], R16 ;  /* 0x0002301001007387 */ /* 0x0005e20000100a00 */
[----:B------:R-:W-:-:S02]  /*107c0*/  LEA.HI.X.SX32 R13, R120, R0, 0x2, P4 ;  /* 0x00000000780d7211 */ /* 0x000fc400020f16ff */
[-C--:B-1----:R-:W-:Y:S01]  /*107d0*/  LEA R4, P3, R245, R234.reuse, 0x2 ;  /* 0x000000eaf5047211 */ /* 0x082fe200078610ff */
[----:B------:R1:W-:Y:S01]  /*107e0*/  STL.64 [R1+0x228], R14 ;  /* 0x0002280e01007387 */ /* 0x0003e20000100a00 */
[----:B------:R-:W-:-:S03]  /*107f0*/  LEA R6, P2, R70, R234, 0x2 ;  /* 0x000000ea46067211 */ /* 0x000fc600078410ff */
[----:B------:R-:W-:Y:S01]  /*10800*/  STL.64 [R1+0x220], R20 ;  /* 0x0002201401007387 */ /* 0x000fe20000100a00 */
[-C--:B------:R-:W-:Y:S02]  /*10810*/  LEA R8, P1, R73, R234.reuse, 0x2 ;  /* 0x000000ea49087211 */ /* 0x080fe400078210ff */
[C---:B--2---:R-:W-:Y:S01]  /*10820*/  LEA R16, P6, R68.reuse, R234, 0x2 ;  /* 0x000000ea44107211 */ /* 0x044fe200078c10ff */
[----:B------:R-:W-:Y:S01]  /*10830*/  STL.64 [R1+0x218], R18 ;  /* 0x0002181201007387 */ /* 0x000fe20000100a00 */
[----:B------:R-:W-:Y:S02]  /*10840*/  LEA.HI.X.SX32 R5, R245, R0, 0x2, P3 ;  /* 0x00000000f5057211 */ /* 0x000fe400018f16ff */
[C---:B-1----:R-:W-:Y:S01]  /*10850*/  LEA R14, P5, R69.reuse, R234, 0x2 ;  /* 0x000000ea450e7211 */ /* 0x042fe200078a10ff */
[----:B------:R1:W-:Y:S01]  /*10860*/  STL.64 [R1+0x210], R10 ;  /* 0x0002100a01007387 */ /* 0x0003e20000100a00 */
[-C--:B------:R-:W-:Y:S02]  /*10870*/  LEA.HI.X.SX32 R17, R68, R0.reuse, 0x2, P6 ;  /* 0x0000000044117211 */ /* 0x080fe400030f16ff */
[-C--:B------:R-:W-:Y:S01]  /*10880*/  LEA.HI.X.SX32 R15, R69, R0.reuse, 0x2, P5 ;  /* 0x00000000450f7211 */ /* 0x080fe200028f16ff */
[----:B------:R2:W-:Y:S01]  /*10890*/  STL.64 [R1+0x208], R12 ;  /* 0x0002080c01007387 */ /* 0x0005e20000100a00 */
[----:B------:R-:W-:-:S02]  /*108a0*/  LEA.HI.X.SX32 R7, R70, R0, 0x2, P2 ;  /* 0x0000000046077211 */ /* 0x000fc400010f16ff */
[----:B------:R-:W-:Y:S01]  /*108b0*/  LEA.HI.X.SX32 R9, R73, R0, 0x2, P1 ;  /* 0x0000000049097211 */ /* 0x000fe200008f16ff */
[----:B------:R3:W-:Y:S01]  /*108c0*/  STL.64 [R1+0x200], R4 ;  /* 0x0002000401007387 */ /* 0x0007e20000100a00 */
[CC--:B-1----:R-:W-:Y:S02]  /*108d0*/  LEA R10, P0, R76.reuse, R234.reuse, 0x2 ;  /* 0x000000ea4c0a7211 */ /* 0x0c2fe400078010ff */
[C---:B--2---:R-:W-:Y:S01]  /*108e0*/  LEA R12, P4, R79.reuse, R234, 0x2 ;  /* 0x000000ea4f0c7211 */ /* 0x044fe200078810ff */
[----:B------:R1:W-:Y:S01]  /*108f0*/  STL.64 [R1+0x1f0], R14 ;  /* 0x0001f00e01007387 */ /* 0x0003e20000100a00 */
[----:B------:R-:W-:Y:S02]  /*10900*/  LEA.HI.X.SX32 R11, R76, R0, 0x2, P0 ;  /* 0x000000004c0b7211 */ /* 0x000fe400000f16ff */
[----:B---3--:R-:W-:Y:S01]  /*10910*/  LEA R4, P3, R82, R234, 0x2 ;  /* 0x000000ea52047211 */ /* 0x008fe200078610ff */
[----:B------:R-:W-:Y:S01]  /*10920*/  STL.64 [R1+0x1f8], R16 ;  /* 0x0001f81001007387 */ /* 0x000fe20000100a00 */
[----:B------:R-:W-:-:S02]  /*10930*/  LEA.HI.X.SX32 R13, R79, R0, 0x2, P4 ;  /* 0x000000004f0d7211 */ /* 0x000fc400020f16ff */
[----:B------:R-:W-:Y:S01]  /*10940*/  LEA R2, P6, R252, R234, 0x2 ;  /* 0x000000eafc027211 */ /* 0x000fe200078c10ff */
[----:B------:R2:W-:Y:S01]  /*10950*/  STL.64 [R1+0x1e8], R6 ;  /* 0x0001e80601007387 */ /* 0x0005e20000100a00 */
[----:B------:R-:W-:Y:S02]  /*10960*/  LEA.HI.X.SX32 R5, R82, R0, 0x2, P3 ;  /* 0x0000000052057211 */ /* 0x000fe400018f16ff */
[----:B-1----:R-:W-:Y:S01]  /*10970*/  LEA R14, P5, R251, R234, 0x2 ;  /* 0x000000eafb0e7211 */ /* 0x002fe200078a10ff */
[----:B------:R1:W-:Y:S01]  /*10980*/  STL.64 [R1+0x1e0], R8 ;  /* 0x0001e00801007387 */ /* 0x0003e20000100a00 */
[----:B------:R-:W-:-:S03]  /*10990*/  LEA.HI.X.SX32 R3, R252, R0, 0x2, P6 ;  /* 0x00000000fc037211 */ /* 0x000fc600030f16ff */
[----:B------:R3:W-:Y:S01]  /*109a0*/  STL.64 [R1+0x1d8], R10 ;  /* 0x0001d80a01007387 */ /* 0x0007e20000100a00 */
[----:B--2---:R-:W-:-:S03]  /*109b0*/  LEA R6, P2, R250, R234, 0x2 ;  /* 0x000000eafa067211 */ /* 0x004fc600078410ff */
[----:B------:R2:W-:Y:S01]  /*109c0*/  STL.64 [R1+0x1d0], R12 ;  /* 0x0001d00c01007387 */ /* 0x0005e20000100a00 */
[----:B------:R-:W-:Y:S02]  /*109d0*/  LEA.HI.X.SX32 R15, R251, R0, 0x2, P5 ;  /* 0x00000000fb0f7211 */ /* 0x000fe400028f16ff */
[C---:B-1----:R-:W-:Y:S02]  /*109e0*/  LEA R8, P1, R249.reuse, R234, 0x2 ;  /* 0x000000eaf9087211 */ /* 0x042fe400078210ff */
[----:B------:R-:W-:Y:S02]  /*109f0*/  LEA.HI.X.SX32 R7, R250, R0, 0x2, P2 ;  /* 0x00000000fa077211 */ /* 0x000fe400010f16ff */
[----:B---3--:R-:W-:Y:S01]  /*10a00*/  LEA R10, P0, R248, R234, 0x2 ;  /* 0x000000eaf80a7211 */ /* 0x008fe200078010ff */
[----:B------:R1:W-:Y:S01]  /*10a10*/  STL.64 [R1+0x1c8], R4 ;  /* 0x0001c80401007387 */ /* 0x0003e20000100a00 */
[----:B------:R-:W-:Y:S02]  /*10a20*/  LEA.HI.X.SX32 R9, R249, R0, 0x2, P1 ;  /* 0x00000000f9097211 */ /* 0x000fe400008f16ff */
[----:B--2---:R-:W-:Y:S01]  /*10a30*/  LEA R12, P4, R96, R234, 0x2 ;  /* 0x000000ea600c7211 */ /* 0x004fe200078810ff */
[----:B------:R2:W-:Y:S01]  /*10a40*/  STL.64 [R1+0x1c0], R2 ;  /* 0x0001c00201007387 */ /* 0x0005e20000100a00 */
[----:B------:R-:W-:-:S02]  /*10a50*/  LEA.HI.X.SX32 R11, R248, R0, 0x2, P0 ;  /* 0x00000000f80b7211 */ /* 0x000fc400000f16ff */
[----:B------:R-:W-:Y:S01]  /*10a60*/  LEA.HI.X.SX32 R13, R96, R0, 0x2, P4 ;  /* 0x00000000600d7211 */ /* 0x000fe200020f16ff */
[----:B------:R3:W-:Y:S01]  /*10a70*/  STL.64 [R1+0x1b8], R14 ;  /* 0x0001b80e01007387 */ /* 0x0007e20000100a00 */
[----:B-1----:R-:W-:-:S03]  /*10a80*/  LEA R4, P3, R97, R234, 0x2 ;  /* 0x000000ea61047211 */ /* 0x002fc600078610ff */
[----:B------:R1:W-:Y:S01]  /*10a90*/  STL.64 [R1+0x1b0], R6 ;  /* 0x0001b00601007387 */ /* 0x0003e20000100a00 */
[----:B--2---:R-:W-:-:S03]  /*10aa0*/  LEA R2, P6, R98, R234, 0x2 ;  /* 0x000000ea62027211 */ /* 0x004fc600078c10ff */
[----:B------:R2:W-:Y:S01]  /*10ab0*/  STL.64 [R1+0x1a8], R8 ;  /* 0x0001a80801007387 */ /* 0x0005e20000100a00 */
[----:B------:R-:W-:Y:S02]  /*10ac0*/  LEA.HI.X.SX32 R5, R97, R0, 0x2, P3 ;  /* 0x0000000061057211 */ /* 0x000fe400018f16ff */
[C---:B---3--:R-:W-:Y:S01]  /*10ad0*/  LEA R14, P5, R99.reuse, R234, 0x2 ;  /* 0x000000ea630e7211 */ /* 0x048fe200078a10ff */
[----:B------:R3:W-:Y:S01]  /*10ae0*/  STL.64 [R1+0x1a0], R10 ;  /* 0x0001a00a01007387 */ /* 0x0007e20000100a00 */
[----:B------:R-:W-:Y:S02]  /*10af0*/  LEA.HI.X.SX32 R3, R98, R0, 0x2, P6 ;  /* 0x0000000062037211 */ /* 0x000fe400030f16ff */
[----:B-1----:R-:W-:Y:S01]  /*10b00*/  LEA R6, P2, R100, R234, 0x2 ;  /* 0x000000ea64067211 */ /* 0x002fe200078410ff */
[----:B------:R1:W-:Y:S01]  /*10b10*/  STL.64 [R1+0x198], R12 ;  /* 0x0001980c01007387 */ /* 0x0003e20000100a00 */
[----:B------:R-:W-:Y:S02]  /*10b20*/  LEA.HI.X.SX32 R15, R99, R0, 0x2, P5 ;  /* 0x00000000630f7211 */ /* 0x000fe400028f16ff */
[----:B--2---:R-:W-:-:S02]  /*10b30*/  LEA R8, P1, R101, R234, 0x2 ;  /* 0x000000ea65087211 */ /* 0x004fc400078210ff */
[----:B------:R-:W-:Y:S02]  /*10b40*/  LEA.HI.X.SX32 R7, R100, R0, 0x2, P2 ;  /* 0x0000000064077211 */ /* 0x000fe400010f16ff */
[C---:B---3--:R-:W-:Y:S01]  /*10b50*/  LEA R10, P0, R102.reuse, R234, 0x2 ;  /* 0x000000ea660a7211 */ /* 0x048fe200078010ff */
[----:B------:R2:W-:Y:S01]  /*10b60*/  STL.64 [R1+0x190], R4 ;  /* 0x0001900401007387 */ /* 0x0005e20000100a00 */
[----:B------:R-:W-:Y:S02]  /*10b70*/  LEA.HI.X.SX32 R9, R101, R0, 0x2, P1 ;  /* 0x0000000065097211 */ /* 0x000fe400008f16ff */
[C---:B-1----:R-:W-:Y:S01]  /*10b80*/  LEA R12, P4, R103.reuse, R234, 0x2 ;  /* 0x000000ea670c7211 */ /* 0x042fe200078810ff */
[----:B------:R1:W-:Y:S01]  /*10b90*/  STL.64 [R1+0x188], R2 ;  /* 0x0001880201007387 */ /* 0x0003e20000100a00 */
[-C--:B------:R-:W-:Y:S02]  /*10ba0*/  LEA.HI.X.SX32 R11, R102, R0.reuse, 0x2, P0 ;  /* 0x00000000660b7211 */ /* 0x080fe400000f16ff */
[----:B------:R-:W-:Y:S01]  /*10bb0*/  LEA.HI.X.SX32 R13, R103, R0, 0x2, P4 ;  /* 0x00000000670d7211 */ /* 0x000fe200020f16ff */
[----:B------:R3:W-:Y:S01]  /*10bc0*/  STL.64 [R1+0x180], R14 ;  /* 0x0001800e01007387 */ /* 0x0007e20000100a00 */
[----:B--2---:R-:W-:-:S03]  /*10bd0*/  LEA R4, P3, R104, R234, 0x2 ;  /* 0x000000ea68047211 */ /* 0x004fc600078610ff */
[----:B------:R2:W-:Y:S01]  /*10be0*/  STL.64 [R1+0x178], R6 ;  /* 0x0001780601007387 */ /* 0x0005e20000100a00 */
[----:B-1----:R-:W-:-:S03]  /*10bf0*/  LEA R2, P6, R105, R234, 0x2 ;  /* 0x000000ea69027211 */ /* 0x002fc600078c10ff */
[----:B------:R1:W-:Y:S01]  /*10c00*/  STL.64 [R1+0x170], R8 ;  /* 0x0001700801007387 */ /* 0x0003e20000100a00 */
[----:B------:R-:W-:Y:S02]  /*10c10*/  LEA.HI.X.SX32 R5, R104, R0, 0x2, P3 ;  /* 0x0000000068057211 */ /* 0x000fe400018f16ff */
[C---:B---3--:R-:W-:Y:S01]  /*10c20*/  LEA R14, P5, R106.reuse, R234, 0x2 ;  /* 0x000000ea6a0e7211 */ /* 0x048fe200078a10ff */
[----:B------:R3:W-:Y:S01]  /*10c30*/  STL.64 [R1+0x168], R10 ;  /* 0x0001680a01007387 */ /* 0x0007e20000100a00 */
[----:B------:R-:W-:Y:S02]  /*10c40*/  LEA.HI.X.SX32 R3, R105, R0, 0x2, P6 ;  /* 0x0000000069037211 */ /* 0x000fe400030f16ff */
[----:B--2---:R-:W-:Y:S01]  /*10c50*/  LEA R6, P2, R107, R234, 0x2 ;  /* 0x000000ea6b067211 */ /* 0x004fe200078410ff */
[----:B------:R2:W-:Y:S01]  /*10c60*/  STL.64 [R1+0x160], R12 ;  /* 0x0001600c01007387 */ /* 0x0005e20000100a00 */
[----:B------:R-:W-:Y:S02]  /*10c70*/  LEA.HI.X.SX32 R15, R106, R0, 0x2, P5 ;  /* 0x000000006a0f7211 */ /* 0x000fe400028f16ff */
[----:B-1----:R-:W-:-:S02]  /*10c80*/  LEA R8, P1, R108, R234, 0x2 ;  /* 0x000000ea6c087211 */ /* 0x002fc400078210ff */
[----:B------:R-:W-:Y:S02]  /*10c90*/  LEA.HI.X.SX32 R7, R107, R0, 0x2, P2 ;  /* 0x000000006b077211 */ /* 0x000fe400010f16ff */
[C---:B---3--:R-:W-:Y:S01]  /*10ca0*/  LEA R10, P0, R109.reuse, R234, 0x2 ;  /* 0x000000ea6d0a7211 */ /* 0x048fe200078010ff */
[----:B------:R1:W-:Y:S01]  /*10cb0*/  STL.64 [R1+0x158], R4 ;  /* 0x0001580401007387 */ /* 0x0003e20000100a00 */
[----:B------:R-:W-:Y:S02]  /*10cc0*/  LEA.HI.X.SX32 R9, R108, R0, 0x2, P1 ;  /* 0x000000006c097211 */ /* 0x000fe400008f16ff */
[C---:B--2---:R-:W-:Y:S01]  /*10cd0*/  LEA R12, P4, R110.reuse, R234, 0x2 ;  /* 0x000000ea6e0c7211 */ /* 0x044fe200078810ff */
[----:B------:R2:W-:Y:S01]  /*10ce0*/  STL.64 [R1+0x150], R2 ;  /* 0x0001500201007387 */ /* 0x0005e20000100a00 */
[-C--:B------:R-:W-:Y:S02]  /*10cf0*/  LEA.HI.X.SX32 R11, R109, R0.reuse, 0x2, P0 ;  /* 0x000000006d0b7211 */ /* 0x080fe400000f16ff */
        /* <DEDUP_REMOVED lines=100> */
[----:B------:R-:W-:Y:S01]  /*11340*/  STL.64 [R1+0x40], R4 ;  /* 0x0000400401007387 */ /* 0x000fe20000100a00 */
[----:B------:R-:W-:Y:S02]  /*11350*/  LEA.HI.X.SX32 R9, R145, R0, 0x2, P1 ;  /* 0x0000000091097211 */ /* 0x000fe400008f16ff */
[C---:B-1----:R-:W-:Y:S01]  /*11360*/  LEA R12, P4, R147.reuse, R234, 0x2 ;  /* 0x000000ea930c7211 */ /* 0x042fe200078810ff */
[----:B------:R-:W-:Y:S01]  /*11370*/  STL.64 [R1+0x38], R2 ;  /* 0x0000380201007387 */ /* 0x000fe20000100a00 */
[-C--:B------:R-:W-:Y:S02]  /*11380*/  LEA.HI.X.SX32 R11, R146, R0.reuse, 0x2, P0 ;  /* 0x00000000920b7211 */ /* 0x080fe400000f16ff */
[----:B------:R-:W-:Y:S01]  /*11390*/  LEA.HI.X.SX32 R13, R147, R0, 0x2, P4 ;  /* 0x00000000930d7211 */ /* 0x000fe200020f16ff */
[----:B------:R-:W-:Y:S04]  /*113a0*/  STL.64 [R1+0x30], R14 ;  /* 0x0000300e01007387 */ /* 0x000fe80000100a00 */
[----:B------:R-:W-:Y:S04]  /*113b0*/  STL.64 [R1+0x28], R6 ;  /* 0x0000280601007387 */ /* 0x000fe80000100a00 */
[----:B------:R-:W-:Y:S04]  /*113c0*/  STL.64 [R1+0x20], R8 ;  /* 0x0000200801007387 */ /* 0x000fe80000100a00 */
[----:B------:R-:W-:Y:S04]  /*113d0*/  STL.64 [R1+0x18], R10 ;  /* 0x0000180a01007387 */ /* 0x000fe80000100a00 */
[----:B------:R1:W-:Y:S02]  /*113e0*/  STL.64 [R1+0x10], R12 ;  /* 0x0000100c01007387 */ /* 0x0003e40000100a00 */
[----:B-1----:R-:W-:-:S04]  /*113f0*/  LEA R12, P4, R154, R234, 0x2 ;  /* 0x000000ea9a0c7211 */ /* 0x002fc800078810ff */
[----:B------:R-:W-:Y:S02]  /*11400*/  LEA.HI.X.SX32 R13, R154, R0, 0x2, P4 ;  /* 0x000000009a0d7211 */ /* 0x000fe400020f16ff */
[----:B------:R-:W-:-:S04]  /*11410*/  LEA R26, P4, R161, R234, 0x2 ;  /* 0x000000eaa11a7211 */ /* 0x000fc800078810ff */
[----:B------:R-:W-:Y:S02]  /*11420*/  LEA.HI.X.SX32 R27, R161, R0, 0x2, P4 ;  /* 0x00000000a11b7211 */ /* 0x000fe400020f16ff */
[-C--:B------:R-:W-:Y:S02]  /*11430*/  LEA R40, P4, R168, R234.reuse, 0x2 ;  /* 0x000000eaa8287211 */ /* 0x080fe400078810ff */
[----:B------:R-:W-:Y:S02]  /*11440*/  LEA R4, P3, R148, R234, 0x2 ;  /* 0x000000ea94047211 */ /* 0x000fe400078610ff */
[----:B------:R-:W-:Y:S02]  /*11450*/  LEA.HI.X.SX32 R41, R168, R0, 0x2, P4 ;  /* 0x00000000a8297211 */ /* 0x000fe400020f16ff */
[-C--:B------:R-:W-:Y:S02]  /*11460*/  LEA R250, P5, R150, R234.reuse, 0x2 ;  /* 0x000000ea96fa7211 */ /* 0x080fe400078a10ff */
[----:B------:R-:W-:-:S02]  /*11470*/  LEA R54, P4, R175, R234, 0x2 ;  /* 0x000000eaaf367211 */ /* 0x000fc400078810ff */
[-C--:B------:R-:W-:Y:S02]  /*11480*/  LEA R2, P6, R149, R234.reuse, 0x2 ;  /* 0x000000ea95027211 */ /* 0x080fe400078c10ff */
[-C--:B------:R-:W-:Y:S02]  /*11490*/  LEA R6, P2, R151, R234.reuse, 0x2 ;  /* 0x000000ea97067211 */ /* 0x080fe400078410ff */
[----:B------:R-:W-:Y:S02]  /*114a0*/  LEA R8, P1, R152, R234, 0x2 ;  /* 0x000000ea98087211 */ /* 0x000fe400078210ff */
[-C--:B------:R-:W-:Y:S02]  /*114b0*/  LEA.HI.X.SX32 R5, R148, R0.reuse, 0x2, P3 ;  /* 0x0000000094057211 */ /* 0x080fe400018f16ff */
[-C--:B------:R-:W-:Y:S02]  /*114c0*/  LEA.HI.X.SX32 R251, R150, R0.reuse, 0x2, P5 ;  /* 0x0000000096fb7211 */ /* 0x080fe400028f16ff */
[----:B------:R-:W-:-:S02]  /*114d0*/  LEA.HI.X.SX32 R55, R175, R0, 0x2, P4 ;  /* 0x00000000af377211 */ /* 0x000fc400020f16ff */
[----:B------:R-:W-:Y:S02]  /*114e0*/  LEA.HI.X.SX32 R3, R149, R0, 0x2, P6 ;  /* 0x0000000095037211 */ /* 0x000fe400030f16ff */
[----:B------:R-:W-:Y:S02]  /*114f0*/  LEA R68, P4, R182, R234, 0x2 ;  /* 0x000000eab6447211 */ /* 0x000fe400078810ff */
[-C--:B------:R-:W-:Y:S01]  /*11500*/  LEA.HI.X.SX32 R7, R151, R0.reuse, 0x2, P2 ;  /* 0x0000000097077211 */ /* 0x080fe200010f16ff */
[----:B------:R-:W-:Y:S01]  /*11510*/  STL.64 [R1+0x8], R4 ;  /* 0x0000080401007387 */ /* 0x000fe20000100a00 */
[-C--:B------:R-:W-:Y:S02]  /*11520*/  LEA.HI.X.SX32 R9, R152, R0.reuse, 0x2, P1 ;  /* 0x0000000098097211 */ /* 0x080fe400008f16ff */
[----:B------:R-:W-:Y:S01]  /*11530*/  LEA.HI.X.SX32 R69, R182, R0, 0x2, P4 ;  /* 0x00000000b6457211 */ /* 0x000fe200020f16ff */
[----:B------:R-:W-:Y:S01]  /*11540*/  STL.64 [R1+0x2990], R250 ;  /* 0x002990fa01007387 */ /* 0x000fe20000100a00 */
[----:B------:R-:W-:-:S03]  /*11550*/  LEA R82, P4, R189, R234, 0x2 ;  /* 0x000000eabd527211 */ /* 0x000fc600078810ff */
[----:B------:R-:W-:Y:S01]  /*11560*/  STL.64 [R1], R2 ;  /* 0x0000000201007387 */ /* 0x000fe20000100a00 */
[----:B------:R-:W-:-:S03]  /*11570*/  LEA R10, P0, R153, R234, 0x2 ;  /* 0x000000ea990a7211 */ /* 0x000fc600078010ff */
[----:B------:R-:W-:Y:S01]  /*11580*/  STL.64 [R1+0x2998], R6 ;  /* 0x0029980601007387 */ /* 0x000fe20000100a00 */
[----:B------:R-:W-:-:S03]  /*11590*/  LEA R22, P1, R159, R234, 0x2 ;  /* 0x000000ea9f167211 */ /* 0x000fc600078210ff */
[----:B------:R1:W-:Y:S01]  /*115a0*/  STL.64 [R1+0x29a0], R8 ;  /* 0x0029a00801007387 */ /* 0x0003e20000100a00 */
[----:B------:R-:W-:Y:S02]  /*115b0*/  LEA.HI.X.SX32 R11, R153, R0, 0x2, P0 ;  /* 0x00000000990b7211 */ /* 0x000fe400000f16ff */
[----:B------:R-:W-:Y:S02]  /*115c0*/  LEA R24, P0, R160, R234, 0x2 ;  /* 0x000000eaa0187211 */ /* 0x000fe400078010ff */
[-C--:B------:R-:W-:Y:S01]  /*115d0*/  LEA.HI.X.SX32 R23, R159, R0.reuse, 0x2, P1 ;  /* 0x000000009f177211 */ /* 0x080fe200008f16ff */
[----:B-1----:R-:W-:Y:S01]  /*115e0*/  IMAD.MOV.U32 R8, RZ, RZ, R83 ;  /* 0x000000ffff087224 */ /* 0x002fe200078e0053 */
[----:B------:R-:W-:Y:S02]  /*115f0*/  LEA.HI.X.SX32 R83, R189, R0, 0x2, P4 ;  /* 0x00000000bd537211 */ /* 0x000fe400020f16ff */
[-C--:B------:R-:W-:Y:S02]  /*11600*/  LEA R96, P4, R196, R234.reuse, 0x2 ;  /* 0x000000eac4607211 */ /* 0x080fe400078810ff */
[----:B------:R-:W-:-:S02]  /*11610*/  LEA R36, P1, R166, R234, 0x2 ;  /* 0x000000eaa6247211 */ /* 0x000fc400078210ff */
[----:B------:R-:W-:Y:S02]  /*11620*/  LEA.HI.X.SX32 R97, R196, R0, 0x2, P4 ;  /* 0x00000000c4617211 */ /* 0x000fe400020f16ff */
[----:B------:R-:W-:Y:S02]  /*11630*/  LEA R110, P4, R203, R234, 0x2 ;  /* 0x000000eacb6e7211 */ /* 0x000fe400078810ff */
[----:B------:R-:W-:Y:S02]  /*11640*/  LEA.HI.X.SX32 R25, R160, R0, 0x2, P0 ;  /* 0x00000000a0197211 */ /* 0x000fe400000f16ff */
[----:B------:R-:W-:Y:S02]  /*11650*/  LEA R38, P0, R167, R234, 0x2 ;  /* 0x000000eaa7267211 */ /* 0x000fe400078010ff */
[-C--:B------:R-:W-:Y:S02]  /*11660*/  LEA.HI.X.SX32 R37, R166, R0.reuse, 0x2, P1 ;  /* 0x00000000a6257211 */ /* 0x080fe400008f16ff */
[----:B------:R-:W-:-:S02]  /*11670*/  LEA.HI.X.SX32 R111, R203, R0, 0x2, P4 ;  /* 0x00000000cb6f7211 */ /* 0x000fc400020f16ff */
[-C--:B------:R-:W-:Y:S02]  /*11680*/  LEA R50, P1, R173, R234.reuse, 0x2 ;  /* 0x000000eaad327211 */ /* 0x080fe400078210ff */
[----:B------:R-:W-:Y:S02]  /*11690*/  LEA R124, P4, R210, R234, 0x2 ;  /* 0x000000ead27c7211 */ /* 0x000fe400078810ff */
[----:B------:R-:W-:Y:S02]  /*116a0*/  LEA.HI.X.SX32 R39, R167, R0, 0x2, P0 ;  /* 0x00000000a7277211 */ /* 0x000fe400000f16ff */
[----:B------:R-:W-:Y:S02]  /*116b0*/  LEA R52, P0, R174, R234, 0x2 ;  /* 0x000000eaae347211 */ /* 0x000fe400078010ff */
[-C--:B------:R-:W-:Y:S02]  /*116c0*/  LEA.HI.X.SX32 R51, R173, R0.reuse, 0x2, P1 ;  /* 0x00000000ad337211 */ /* 0x080fe400008f16ff */
[----:B------:R-:W-:-:S02]  /*116d0*/  LEA.HI.X.SX32 R125, R210, R0, 0x2, P4 ;  /* 0x00000000d27d7211 */ /* 0x000fc400020f16ff */
[-C--:B------:R-:W-:Y:S02]  /*116e0*/  LEA R64, P1, R180, R234.reuse, 0x2 ;  /* 0x000000eab4407211 */ /* 0x080fe400078210ff */
[----:B------:R-:W-:Y:S01]  /*116f0*/  LEA R138, P4, R217, R234, 0x2 ;  /* 0x000000ead98a7211 */ /* 0x000fe200078810ff */
[----:B------:R-:W-:Y:S01]  /*11700*/  IMAD.MOV.U32 R3, RZ, RZ, R78 ;  /* 0x000000ffff037224 */ /* 0x000fe200078e004e */
[----:B------:R-:W-:Y:S02]  /*11710*/  LEA.HI.X.SX32 R53, R174, R0, 0x2, P0 ;  /* 0x00000000ae357211 */ /* 0x000fe400000f16ff */
[----:B------:R-:W-:Y:S02]  /*11720*/  LEA R66, P0, R181, R234, 0x2 ;  /* 0x000000eab5427211 */ /* 0x000fe400078010ff */
[-C--:B------:R-:W-:Y:S02]  /*11730*/  LEA.HI.X.SX32 R65, R180, R0.reuse, 0x2, P1 ;  /* 0x00000000b4417211 */ /* 0x080fe400008f16ff */
[----:B------:R-:W-:-:S02]  /*11740*/  LEA.HI.X.SX32 R139, R217, R0, 0x2, P4 ;  /* 0x00000000d98b7211 */ /* 0x000fc400020f16ff */
[-C--:B------:R-:W-:Y:S02]  /*11750*/  LEA R78, P1, R187, R234.reuse, 0x2 ;  /* 0x000000eabb4e7211 */ /* 0x080fe400078210ff */
[----:B------:R-:W-:Y:S01]  /*11760*/  LEA R152, P4, R224, R234, 0x2 ;  /* 0x000000eae0987211 */ /* 0x000fe200078810ff */
[----:B------:R-:W-:Y:S01]  /*11770*/  IMAD.MOV.U32 R249, RZ, RZ, R92 ;  /* 0x000000fffff97224 */ /* 0x000fe200078e005c */
[----:B------:R-:W-:Y:S02]  /*11780*/  MOV R4, R80 ;  /* 0x0000005000047202 */ /* 0x000fe40000000f00 */
[----:B------:R-:W-:Y:S02]  /*11790*/  LEA.HI.X.SX32 R67, R181, R0, 0x2, P0 ;  /* 0x00000000b5437211 */ /* 0x000fe400000f16ff */
[----:B------:R-:W-:Y:S02]  /*117a0*/  LEA R80, P0, R188, R234, 0x2 ;  /* 0x000000eabc507211 */ /* 0x000fe400078010ff */
[----:B------:R-:W-:-:S02]  /*117b0*/  LEA.HI.X.SX32 R79, R187, R0, 0x2, P1 ;  /* 0x00000000bb4f7211 */ /* 0x000fc400008f16ff */
[----:B------:R-:W-:Y:S02]  /*117c0*/  LEA.HI.X.SX32 R153, R224, R0, 0x2, P4 ;  /* 0x00000000e0997211 */ /* 0x000fe400020f16ff */
[-C--:B------:R-:W-:Y:S02]  /*117d0*/  LEA R92, P1, R194, R234.reuse, 0x2 ;  /* 0x000000eac25c7211 */ /* 0x080fe400078210ff */
[----:B------:R-:W-:Y:S01]  /*117e0*/  LEA R166, P4, R231, R234, 0x2 ;  /* 0x000000eae7a67211 */ /* 0x000fe200078810ff */
[----:B------:R-:W-:Y:S01]  /*117f0*/  IMAD.MOV.U32 R5, RZ, RZ, R81 ;  /* 0x000000ffff057224 */ /* 0x000fe200078e0051 */
[----:B------:R-:W-:Y:S01]  /*11800*/  LEA.HI.X.SX32 R81, R188, R0, 0x2, P0 ;  /* 0x00000000bc517211 */ /* 0x000fe200000f16ff */
[----:B------:R-:W-:Y:S01]  /*11810*/  IMAD.MOV.U32 R252, RZ, RZ, R93 ;  /* 0x000000fffffc7224 */ /* 0x000fe200078e005d */
[----:B------:R-:W-:Y:S02]  /*11820*/  LEA R94, P0, R195, R234, 0x2 ;  /* 0x000000eac35e7211 */ /* 0x000fe400078010ff */
[----:B------:R-:W-:-:S02]  /*11830*/  LEA.HI.X.SX32 R93, R194, R0, 0x2, P1 ;  /* 0x00000000c25d7211 */ /* 0x000fc400008f16ff */
[----:B------:R-:W-:Y:S02]  /*11840*/  LEA.HI.X.SX32 R167, R231, R0, 0x2, P4 ;  /* 0x00000000e7a77211 */ /* 0x000fe400020f16ff */
[-C--:B------:R-:W-:Y:S02]  /*11850*/  LEA R106, P1, R201, R234.reuse, 0x2 ;  /* 0x000000eac96a7211 */ /* 0x080fe400078210ff */
[-C--:B------:R-:W-:Y:S02]  /*11860*/  LEA R180, P4, R238, R234.reuse, 0x2 ;  /* 0x000000eaeeb47211 */ /* 0x080fe400078810ff */
[----:B------:R-:W-:Y:S02]  /*11870*/  LEA R14, P3, R155, R234, 0x2 ;  /* 0x000000ea9b0e7211 */ /* 0x000fe400078610ff */
[----:B------:R-:W-:Y:S02]  /*11880*/  LEA.HI.X.SX32 R95, R195, R0, 0x2, P0 ;  /* 0x00000000c35f7211 */ /* 0x000fe400000f16ff */
[----:B------:R-:W-:-:S02]  /*11890*/  LEA R16, P6, R156, R234, 0x2 ;  /* 0x000000ea9c107211 */ /* 0x000fc400078c10ff */
[----:B------:R-:W-:Y:S02]  /*118a0*/  LEA R108, P0, R202, R234, 0x2 ;  /* 0x000000eaca6c7211 */ /* 0x000fe400078010ff */
[-C--:B------:R-:W-:Y:S02]  /*118b0*/  LEA.HI.X.SX32 R107, R201, R0.reuse, 0x2, P1 ;  /* 0x00000000c96b7211 */ /* 0x080fe400008f16ff */
[----:B------:R-:W-:Y:S02]  /*118c0*/  LEA.HI.X.SX32 R181, R238, R0, 0x2, P4 ;  /* 0x00000000eeb57211 */ /* 0x000fe400020f16ff */
[-C--:B------:R-:W-:Y:S02]  /*118d0*/  LEA R18, P5, R157, R234.reuse, 0x2 ;  /* 0x000000ea9d127211 */ /* 0x080fe400078a10ff */
[-C--:B------:R-:W-:Y:S02]  /*118e0*/  LEA R120, P1, R208, R234.reuse, 0x2 ;  /* 0x000000ead0787211 */ /* 0x080fe400078210ff */
[----:B------:R-:W-:Y:S01]  /*118f0*/  LEA R194, P4, R247, R234, 0x2 ;  /* 0x000000eaf7c27211 */ /* 0x000fe200078810ff */
[----:B------:R-:W-:Y:S01]  /*11900*/  IMAD.MOV.U32 R245, RZ, RZ, R121 ;  /* 0x000000fffff57224 */ /* 0x000fe200078e0079 */
[----:B------:R-:W-:-:S02]  /*11910*/  LEA.HI.X.SX32 R15, R155, R0, 0x2, P3 ;  /* 0x000000009b0f7211 */ /* 0x000fc400018f16ff */
[-C--:B------:R-:W-:Y:S02]  /*11920*/  LEA.HI.X.SX32 R17, R156, R0.reuse, 0x2, P6 ;  /* 0x000000009c117211 */ /* 0x080fe400030f16ff */
[-C--:B------:R-:W-:Y:S01]  /*11930*/  LEA.HI.X.SX32 R109, R202, R0.reuse, 0x2, P0 ;  /* 0x00000000ca6d7211 */ /* 0x080fe200000f16ff */
[----:B------:R-:W-:Y:S01]  /*11940*/  STL.64 [R1+0x29a8], R10 ;  /* 0x0029a80a01007387 */ /* 0x000fe20000100a00 */
[----:B------:R-:W-:Y:S02]  /*11950*/  LEA.HI.X.SX32 R19, R157, R0, 0x2, P5 ;  /* 0x000000009d137211 */ /* 0x000fe400028f16ff */
[----:B------:R-:W-:Y:S02]  /*11960*/  LEA R122, P0, R209, R234, 0x2 ;  /* 0x000000ead17a7211 */ /* 0x000fe400078010ff */
[-C--:B------:R-:W-:Y:S02]  /*11970*/  LEA.HI.X.SX32 R121, R208, R0.reuse, 0x2, P1 ;  /* 0x00000000d0797211 */ /* 0x080fe400008f16ff */
[----:B------:R-:W-:Y:S01]  /*11980*/  LEA.HI.X.SX32 R195, R247, R0, 0x2, P4 ;  /* 0x00000000f7c37211 */ /* 0x000fe200020f16ff */
[----:B------:R1:W-:Y:S01]  /*11990*/  STL.64 [R1+0x29b0], R12 ;  /* 0x0029b00c01007387 */ /* 0x0003e20000100a00 */
[----:B------:R-:W-:Y:S01]  /*119a0*/  LEA R208, P4, R3, R234, 0x2 ;  /* 0x000000ea03d07211 */ /* 0x000fe200078810ff */
[----:B------:R-:W-:Y:S01]  /*119b0*/  IMAD R84, R84, UR28, RZ ;  /* 0x0000001c54547c24 */ /* 0x000fe2000f8e02ff */
[-C--:B------:R-:W-:Y:S01]  /*119c0*/  LEA.HI.X.SX32 R123, R209, R0.reuse, 0x2, P0 ;  /* 0x00000000d17b7211 */ /* 0x080fe200000f16ff */
[----:B------:R-:W-:Y:S01]  /*119d0*/  STL.64 [R1+0x29b8], R14 ;  /* 0x0029b80e01007387 */ /* 0x000fe20000100a00 */
[----:B------:R-:W-:Y:S01]  /*119e0*/  LEA.HI.X.SX32 R209, R3, R0, 0x2, P4 ;  /* 0x0000000003d17211 */ /* 0x000fe200020f16ff */
[----:B------:R-:W-:Y:S01]  /*119f0*/  IMAD R77, R77, UR23, RZ ;  /* 0x000000174d4d7c24 */ /* 0x000fe2000f8e02ff */
[-C--:B------:R-:W-:Y:S01]  /*11a00*/  LEA R20, P2, R158, R234.reuse, 0x2 ;  /* 0x000000ea9e147211 */ /* 0x080fe200078410ff */
[----:B------:R2:W-:Y:S01]  /*11a10*/  STL.64 [R1+0x29c0], R16 ;  /* 0x0029c01001007387 */ /* 0x0005e20000100a00 */
[-C--:B------:R-:W-:Y:S01]  /*11a20*/  LEA R28, P3, R162, R234.reuse, 0x2 ;  /* 0x000000eaa21c7211 */ /* 0x080fe200078610ff */
[----:B------:R-:W-:Y:S01]  /*11a30*/  IMAD R86, R86, UR30, RZ ;  /* 0x0000001e56567c24 */ /* 0x000fe2000f8e02ff */
[----:B------:R-:W-:Y:S01]  /*11a40*/  LEA R30, P6, R163, R234, 0x2 ;  /* 0x000000eaa31e7211 */ /* 0x000fe200078c10ff */
[----:B------:R-:W-:Y:S01]  /*11a50*/  STL.64 [R1+0x29c8], R18 ;  /* 0x0029c81201007387 */ /* 0x000fe20000100a00 */
[----:B------:R-:W-:-:S02]  /*11a60*/  IMAD R90, R90, UR35, RZ ;  /* 0x000000235a5a7c24 */ /* 0x000fc4000f8e02ff */
[----:B------:R-:W-:Y:S01]  /*11a70*/  IMAD R85, R85, UR29, RZ ;  /* 0x0000001d55557c24 */ /* 0x000fe2000f8e02ff */
[----:B------:R-:W3:Y:S01]  /*11a80*/  LDL.LU R3, [R1+0x4b4] ;  /* 0x0004b40001037983 */ /* 0x000ee20000300800 */
[----:B------:R-:W-:Y:S01]  /*11a90*/  LEA.HI.X.SX32 R21, R158, R0, 0x2, P2 ;  /* 0x000000009e157211 */ /* 0x000fe200010f16ff */
[----:B------:R-:W-:Y:S01]  /*11aa0*/  IMAD.MOV.U32 R248, RZ, RZ, R91 ;  /* 0x000000fffff87224 */ /* 0x000fe200078e005b */
[----:B------:R-:W-:Y:S01]  /*11ab0*/  LEA R34, P2, R165, R234, 0x2 ;  /* 0x000000eaa5227211 */ /* 0x000fe200078410ff */
[----:B------:R-:W-:Y:S01]  /*11ac0*/  IMAD R74, R74, UR21, RZ ;  /* 0x000000154a4a7c24 */ /* 0x000fe2000f8e02ff */
[----:B------:R-:W-:Y:S01]  /*11ad0*/  LEA.HI.X.SX32 R29, R162, R0, 0x2, P3 ;  /* 0x00000000a21d7211 */ /* 0x000fe200018f16ff */
[----:B------:R-:W-:Y:S01]  /*11ae0*/  IMAD R75, R75, UR22, RZ ;  /* 0x000000164b4b7c24 */ /* 0x000fe2000f8e02ff */
        /* <DEDUP_REMOVED lines=15> */
[----:B-1----:R-:W-:Y:S01]  /*11be0*/  IMAD.MOV.U32 R12, RZ, RZ, R72 ;  /* 0x000000ffff0c7224 */ /* 0x002fe200078e0048 */
[----:B------:R-:W-:Y:S01]  /*11bf0*/  LEA R58, P6, R177, R234, 0x2 ;  /* 0x000000eab13a7211 */ /* 0x000fe200078c10ff */
[----:B--2---:R-:W-:Y:S01]  /*11c00*/  IMAD.MOV.U32 R17, RZ, RZ, R63 ;  /* 0x000000ffff117224 */ /* 0x004fe200078e003f */
[----:B------:R-:W-:Y:S01]  /*11c10*/  LEA.HI.X.SX32 R49, R172, R0, 0x2, P2 ;  /* 0x00000000ac317211 */ /* 0x000fe200010f16ff */
[----:B------:R-:W-:Y:S01]  /*11c20*/  IMAD.MOV.U32 R15, RZ, RZ, R71 ;  /* 0x000000ffff0f7224 */ /* 0x000fe200078e0047 */
[----:B------:R-:W-:Y:S01]  /*11c30*/  LEA R62, P2, R179, R234, 0x2 ;  /* 0x000000eab33e7211 */ /* 0x000fe200078410ff */
[----:B------:R-:W-:Y:S01]  /*11c40*/  IMAD.MOV.U32 R9, RZ, RZ, R84 ;  /* 0x000000ffff097224 */ /* 0x000fe200078e0054 */
        /* <DEDUP_REMOVED lines=10> */
[----:B------:R-:W-:-:S02]  /*11cf0*/  LEA R76, P2, R186, R234, 0x2 ;  /* 0x000000eaba4c7211 */ /* 0x000fc400078410ff */
        /* <DEDUP_REMOVED lines=26> */
[-C--:B------:R-:W-:Y:S01]  /*11ea0*/  LEA.HI.X.SX32 R33, R164, R0.reuse, 0x2, P5 ;  /* 0x00000000a4217211 */ /* 0x080fe200028f16ff */
[----:B------:R-:W-:Y:S01]  /*11eb0*/  IMAD R230, R230, UR60, RZ ;  /* 0x0000003ce6e67c24 */ /* 0x000fe2000f8e02ff */
[----:B------:R-:W-:Y:S01]  /*11ec0*/  LEA.HI.X.SX32 R99, R197, R0, 0x2, P3 ;  /* 0x00000000c5637211 */ /* 0x000fe200018f16ff */
[----:B------:R-:W-:Y:S01]  /*11ed0*/  IMAD R227, R227, UR57, RZ ;  /* 0x00000039e3e37c24 */ /* 0x000fe2000f8e02ff */
[-C--:B------:R-:W-:Y:S01]  /*11ee0*/  LEA R46, P5, R171, R234.reuse, 0x2 ;  /* 0x000000eaab2e7211 */ /* 0x080fe200078a10ff */
        /* <DEDUP_REMOVED lines=12> */
[----:B------:R-:W-:Y:S01]  /*11fb0*/  ULDC UR4, c[0x0][0x234] ;  /* 0x00008d0000047ab9 */ /* 0x000fe20000000800 */
[----:B------:R-:W-:Y:S01]  /*11fc0*/  LEA.HI.X.SX32 R113, R204, R0, 0x2, P3 ;  /* 0x00000000cc717211 */ /* 0x000fe200018f16ff */
[----:B------:R-:W1:Y:S01]  /*11fd0*/  S2UR UR5, SR_CgaCtaId ;  /* 0x00000000000579c3 */ /* 0x000e620000008800 */
[-C--:B------:R-:W-:Y:S01]  /*11fe0*/  LEA R60, P5, R178, R234.reuse, 0x2 ;  /* 0x000000eab23c7211 */ /* 0x080fe200078a10ff */
[----:B------:R-:W-:Y:S01]  /*11ff0*/  ULDC.64 UR6, c[0x0][0x210] ;  /* 0x0000840000067ab9 */ /* 0x000fe20000000a00 */
[----:B------:R-:W-:-:S02]  /*12000*/  LEA R126, P3, R211, R234, 0x2 ;  /* 0x000000ead37e7211 */ /* 0x000fc400078610ff */
[----:B------:R-:W-:Y:S02]  /*12010*/  LEA.HI.X.SX32 R115, R205, R0, 0x2, P6 ;  /* 0x00000000cd737211 */ /* 0x000fe400030f16ff */
[----:B------:R-:W-:Y:S01]  /*12020*/  LEA R128, P6, R212, R234, 0x2 ;  /* 0x000000ead4807211 */ /* 0x000fe200078c10ff */
[----:B------:R-:W2:Y:S01]  /*12030*/  LDC R247, c[0x0][0x230] ;  /* 0x00008c00fff77b82 */ /* 0x000ea20000000800 */
        /* <DEDUP_REMOVED lines=8> */
[----:B------:R-:W-:Y:S02]  /*120c0*/  LEA.HI.X.SX32 R133, R214, R0, 0x2, P2 ;  /* 0x00000000d6857211 */ /* 0x000fe400010f16ff */
[----:B------:R-:W-:-:S02]  /*120d0*/  LEA R146, P2, R221, R234, 0x2 ;  /* 0x000000eadd927211 */ /* 0x000fc400078410ff */
[-C--:B------:R-:W-:Y:S02]  /*120e0*/  LEA.HI.X.SX32 R75, R185, R0.reuse, 0x2, P5 ;  /* 0x00000000b94b7211 */ /* 0x080fe400028f16ff */
[----:B------:R-:W-:Y:S02]  /*120f0*/  LEA.HI.X.SX32 R141, R218, R0, 0x2, P3 ;  /* 0x00000000da8d7211 */ /* 0x000fe400018f16ff */
[-C--:B------:R-:W-:Y:S02]  /*12100*/  LEA R88, P5, R192, R234.reuse, 0x2 ;  /* 0x000000eac0587211 */ /* 0x080fe400078a10ff */
[----:B------:R-:W-:Y:S02]  /*12110*/  LEA R154, P3, R225, R234, 0x2 ;  /* 0x000000eae19a7211 */ /* 0x000fe400078610ff */
[----:B------:R-:W-:Y:S02]  /*12120*/  LEA.HI.X.SX32 R143, R219, R0, 0x2, P6 ;  /* 0x00000000db8f7211 */ /* 0x000fe400030f16ff */
[----:B------:R-:W-:-:S02]  /*12130*/  LEA R156, P6, R226, R234, 0x2 ;  /* 0x000000eae29c7211 */ /* 0x000fc400078c10ff */
[----:B------:R-:W-:Y:S02]  /*12140*/  LEA.HI.X.SX32 R147, R221, R0, 0x2, P2 ;  /* 0x00000000dd937211 */ /* 0x000fe400010f16ff */
[----:B------:R-:W-:Y:S02]  /*12150*/  LEA R160, P2, R228, R234, 0x2 ;  /* 0x000000eae4a07211 */ /* 0x000fe400078410ff */
[-C--:B------:R-:W-:Y:S02]  /*12160*/  LEA.HI.X.SX32 R89, R192, R0.reuse, 0x2, P5 ;  /* 0x00000000c0597211 */ /* 0x080fe400028f16ff */
        /* <DEDUP_REMOVED lines=15> */
[----:B------:R-:W-:Y:S02]  /*12260*/  LEA R188, P2, R242, R234, 0x2 ;  /* 0x000000eaf2bc7211 */ /* 0x000fe400078410ff */
[-C--:B------:R-:W-:Y:S02]  /*12270*/  LEA.HI.X.SX32 R117, R206, R0.reuse, 0x2, P5 ;  /* 0x00000000ce757211 */ /* 0x080fe400028f16ff */
[----:B------:R-:W-:Y:S02]  /*12280*/  LEA.HI.X.SX32 R183, R239, R0, 0x2, P3 ;  /* 0x00000000efb77211 */ /* 0x000fe400018f16ff */
[-C--:B------:R-:W-:Y:S01]  /*12290*/  LEA R130, P5, R213, R234.reuse, 0x2 ;  /* 0x000000ead5827211 */ /* 0x080fe200078a10ff */
[----:B------:R-:W4:Y:S01]  /*122a0*/  LDC R239, c[0x0][0x230] ;  /* 0x00008c00ffef7b82 */ /* 0x000f220000000800 */
[-C--:B------:R-:W-:Y:S02]  /*122b0*/  LEA R134, P1, R215, R234.reuse, 0x2 ;  /* 0x000000ead7867211 */ /* 0x080fe400078210ff */
[----:B------:R-:W-:-:S02]  /*122c0*/  LEA R196, P3, R14, R234, 0x2 ;  /* 0x000000ea0ec47211 */ /* 0x000fc400078610ff */
[-C--:B------:R-:W-:Y:S02]  /*122d0*/  LEA.HI.X.SX32 R185, R240, R0.reuse, 0x2, P6 ;  /* 0x00000000f0b97211 */ /* 0x080fe400030f16ff */
[----:B------:R-:W-:Y:S02]  /*122e0*/  LEA.HI.X.SX32 R137, R216, R0, 0x2, P0 ;  /* 0x00000000d8897211 */ /* 0x000fe400000f16ff */
[----:B------:R-:W-:Y:S02]  /*122f0*/  LEA R198, P6, R15, R234, 0x2 ;  /* 0x000000ea0fc67211 */ /* 0x000fe400078c10ff */
[----:B------:R-:W-:Y:S02]  /*12300*/  LEA.HI.X.SX32 R189, R242, R0, 0x2, P2 ;  /* 0x00000000f2bd7211 */ /* 0x000fe400010f16ff */
[-C--:B------:R-:W-:Y:S02]  /*12310*/  LEA R150, P0, R223, R234.reuse, 0x2 ;  /* 0x000000eadf967211 */ /* 0x080fe400078010ff */
[----:B------:R-:W-:-:S02]  /*12320*/  LEA R202, P2, R13, R234, 0x2 ;  /* 0x000000ea0dca7211 */ /* 0x000fc400078410ff */
[-C--:B------:R-:W-:Y:S02]  /*12330*/  LEA.HI.X.SX32 R131, R213, R0.reuse, 0x2, P5 ;  /* 0x00000000d5837211 */ /* 0x080fe400028f16ff */
[-C--:B------:R-:W-:Y:S02]  /*12340*/  LEA.HI.X.SX32 R135, R215, R0.reuse, 0x2, P1 ;  /* 0x00000000d7877211 */ /* 0x080fe400008f16ff */
[----:B------:R-:W-:Y:S02]  /*12350*/  LEA.HI.X.SX32 R197, R14, R0, 0x2, P3 ;  /* 0x000000000ec57211 */ /* 0x000fe400018f16ff */
[-C--:B------:R-:W-:Y:S01]  /*12360*/  LEA R144, P5, R220, R234.reuse, 0x2 ;  /* 0x000000eadc907211 */ /* 0x080fe200078a10ff */
[----:B------:R-:W-:Y:S01]  /*12370*/  ULDC.64 UR58, c[0x0][0x208] ;  /* 0x00008200003a7ab9 */ /* 0x000fe20000000a00 */
[-C--:B------:R-:W-:Y:S01]  /*12380*/  LEA R148, P1, R222, R234.reuse, 0x2 ;  /* 0x000000eade947211 */ /* 0x080fe200078210ff */
[----:B------:R-:W5:Y:S01]  /*12390*/  LDC R14, c[0x0][0x230] ;  /* 0x00008c00ff0e7b82 */ /* 0x000f620000000800 */
        /* <DEDUP_REMOVED lines=11> */
[----:B------:R-:W4:Y:S01]  /*12450*/  LDL.LU R4, [R1+0x4b0] ;  /* 0x0004b00001047983 */ /* 0x000f220000300800 */
[----:B------:R-:W-:Y:S02]  /*12460*/  LEA R162, P1, R229, R234, 0x2 ;  /* 0x000000eae5a27211 */ /* 0x000fe400078210ff */
[----:B------:R-:W-:-:S02]  /*12470*/  LEA.HI.X.SX32 R213, R5, R0, 0x2, P6 ;  /* 0x0000000005d57211 */ /* 0x000fc400030f16ff */
[-C--:B------:R-:W-:Y:S01]  /*12480*/  LEA.HI.X.SX32 R165, R230, R0.reuse, 0x2, P0 ;  /* 0x00000000e6a57211 */ /* 0x080fe200000f16ff */
[----:B------:R-:W5:Y:S01]  /*12490*/  LDL.LU R5, [R1+0x4ac] ;  /* 0x0004ac0001057983 */ /* 0x000f620000300800 */
[----:B------:R-:W-:Y:S02]  /*124a0*/  LEA.HI.X.SX32 R217, R9, R0, 0x2, P2 ;  /* 0x0000000009d97211 */ /* 0x000fe400010f16ff */
[----:B------:R-:W-:Y:S02]  /*124b0*/  LEA R230, P2, R2, R234, 0x2 ;  /* 0x000000ea02e67211 */ /* 0x000fe400078410ff */
[-C--:B------:R-:W-:Y:S02]  /*124c0*/  LEA.HI.X.SX32 R159, R227, R0.reuse, 0x2, P5 ;  /* 0x00000000e39f7211 */ /* 0x080fe400028f16ff */
[----:B------:R-:W-:Y:S02]  /*124d0*/  LEA.HI.X.SX32 R163, R229, R0, 0x2, P1 ;  /* 0x00000000e5a37211 */ /* 0x000fe400008f16ff */
[----:B------:R-:W-:-:S02]  /*124e0*/  LEA R172, P5, R17, R234, 0x2 ;  /* 0x000000ea11ac7211 */ /* 0x000fc400078a10ff */
[-C--:B------:R-:W-:Y:S02]  /*124f0*/  LEA R176, P1, R236, R234.reuse, 0x2 ;  /* 0x000000eaecb07211 */ /* 0x080fe400078210ff */
[----:B------:R-:W-:Y:S02]  /*12500*/  LEA R178, P0, R237, R234, 0x2 ;  /* 0x000000eaedb27211 */ /* 0x000fe400078010ff */
[-C--:B------:R-:W-:Y:S02]  /*12510*/  LEA.HI.X.SX32 R231, R2, R0.reuse, 0x2, P2 ;  /* 0x0000000002e77211 */ /* 0x080fe400010f16ff */
[----:B------:R-:W1:Y:S01]  /*12520*/  LDC R2, c[0x0][0x230] ;  /* 0x00008c00ff027b82 */ /* 0x000e620000000800 */
[-C--:B------:R-:W-:Y:S02]  /*12530*/  LEA.HI.X.SX32 R173, R17, R0.reuse, 0x2, P5 ;  /* 0x0000000011ad7211 */ /* 0x080fe400028f16ff */
[----:B------:R-:W-:Y:S02]  /*12540*/  LEA.HI.X.SX32 R177, R236, R0, 0x2, P1 ;  /* 0x00000000ecb17211 */ /* 0x000fe400008f16ff */
[----:B------:R-:W-:-:S02]  /*12550*/  LEA R186, P5, R241, R234, 0x2 ;  /* 0x000000eaf1ba7211 */ /* 0x000fc400078a10ff */
[----:B------:R-:W-:Y:S02]  /*12560*/  LEA R190, P1, R243, R234, 0x2 ;  /* 0x000000eaf3be7211 */ /* 0x000fe400078210ff */
[----:B------:R-:W-:Y:S02]  /*12570*/  LEA.HI.X.SX32 R179, R237, R0, 0x2, P0 ;  /* 0x00000000edb37211 */ /* 0x000fe400000f16ff */
[----:B------:R-:W-:Y:S02]  /*12580*/  LEA R192, P0, R246, R234, 0x2 ;  /* 0x000000eaf6c07211 */ /* 0x000fe400078010ff */
[-C--:B------:R-:W-:Y:S02]  /*12590*/  LEA.HI.X.SX32 R187, R241, R0.reuse, 0x2, P5 ;  /* 0x00000000f1bb7211 */ /* 0x080fe400028f16ff */
[----:B------:R-:W-:Y:S02]  /*125a0*/  LEA.HI.X.SX32 R191, R243, R0, 0x2, P1 ;  /* 0x00000000f3bf7211 */ /* 0x000fe400008f16ff */
[----:B------:R-:W-:-:S02]  /*125b0*/  LEA R200, P5, R12, R234, 0x2 ;  /* 0x000000ea0cc87211 */ /* 0x000fc400078a10ff */
[----:B------:R-:W-:Y:S02]  /*125c0*/  LEA R204, P1, R10, R234, 0x2 ;  /* 0x000000ea0acc7211 */ /* 0x000fe400078210ff */
[----:B------:R-:W-:Y:S02]  /*125d0*/  LEA.HI.X.SX32 R193, R246, R0, 0x2, P0 ;  /* 0x00000000f6c17211 */ /* 0x000fe400000f16ff */
[----:B------:R-:W-:Y:S01]  /*125e0*/  LEA R206, P0, R11, R234, 0x2 ;  /* 0x000000ea0bce7211 */ /* 0x000fe200078010ff */
[----:B------:R-:W4:Y:S01]  /*125f0*/  LDC R246, c[0x0][0x230] ;  /* 0x00008c00fff67b82 */ /* 0x000f220000000800 */
        /* <DEDUP_REMOVED lines=9> */
[-C--:B------:R-:W-:Y:S02]  /*12690*/  LEA R224, P3, R251, R234.reuse, 0x2 ;  /* 0x000000eafbe07211 */ /* 0x080fe400078610ff */
[-C--:B------:R-:W-:Y:S02]  /*126a0*/  LEA R226, P6, R248, R234.reuse, 0x2 ;  /* 0x000000eaf8e27211 */ /* 0x080fe400078c10ff */
[-C--:B------:R-:W-:Y:S02]  /*126b0*/  LEA R228, P5, R249, R234.reuse, 0x2 ;  /* 0x000000eaf9e47211 */ /* 0x080fe400078a10ff */
[----:B------:R-:W-:Y:S02]  /*126c0*/  LEA R232, P1, R252, R234, 0x2 ;  /* 0x000000eafce87211 */ /* 0x000fe400078210ff */
[----:B------:R-:W-:Y:S02]  /*126d0*/  LEA.HI.X.SX32 R221, R7, R0, 0x2, P0 ;  /* 0x0000000007dd7211 */ /* 0x000fe400000f16ff */
[----:B------:R-:W-:-:S02]  /*126e0*/  LEA R234, P0, R245, R234, 0x2 ;  /* 0x000000eaf5ea7211 */ /* 0x000fc400078010ff */
[-C--:B------:R-:W-:Y:S02]  /*126f0*/  LEA.HI.X.SX32 R233, R252, R0.reuse, 0x2, P1 ;  /* 0x00000000fce97211 */ /* 0x080fe400008f16ff */
[----:B------:R-:W-:Y:S01]  /*12700*/  LEA.HI.X.SX32 R235, R245, R0, 0x2, P0 ;  /* 0x00000000f5eb7211 */ /* 0x000fe200000f16ff */
[----:B------:R-:W2:Y:S01]  /*12710*/  LDC R252, c[0x0][0x230] ;  /* 0x00008c00fffc7b82 */ /* 0x000ea20000000800 */
[----:B-1----:R-:W-:-:S05]  /*12720*/  VIADD R245, R2, 0xffffffff ;  /* 0xffffffff02f57836 */ /* 0x002fca0000000000 */
[----:B------:R-:W-:Y:S02]  /*12730*/  ISETP.GE.U32.AND P2, PT, R245, 0x7fffffc0, PT ;  /* 0x7fffffc0f500780c */ /* 0x000fe40003f46070 */
[----:B------:R-:W1:Y:S01]  /*12740*/  LDC R245, c[0x0][0x230] ;  /* 0x00008c00fff57b82 */ /* 0x000e620000000800 */
[-C--:B------:R-:W-:Y:S02]  /*12750*/  LEA.HI.X.SX32 R223, R250, R0.reuse, 0x2, P4 ;  /* 0x00000000fadf7211 */ /* 0x080fe400020f16ff */
[-C--:B------:R-:W-:Y:S02]  /*12760*/  LEA.HI.X.SX32 R225, R251, R0.reuse, 0x2, P3 ;  /* 0x00000000fbe17211 */ /* 0x080fe400018f16ff */
[-C--:B------:R-:W-:Y:S02]  /*12770*/  LEA.HI.X.SX32 R227, R248, R0.reuse, 0x2, P6 ;  /* 0x00000000f8e37211 */ /* 0x080fe400030f16ff */
[----:B------:R-:W-:Y:S01]  /*12780*/  LEA.HI.X.SX32 R229, R249, R0, 0x2, P5 ;  /* 0x00000000f9e57211 */ /* 0x000fe200028f16ff */
[----:B------:R-:W3:Y:S01]  /*12790*/  LDC R2, c[0x0][0x230] ;  /* 0x00008c00ff027b82 */ /* 0x000ee20000000800 */
[----:B--2---:R-:W-:-:S07]  /*127a0*/  VIADD R0, R252, 0xfffffffb ;  /* 0xfffffffbfc007836 */ /* 0x004fce0000000000 */
[----:B------:R-:W2:Y:S01]  /*127b0*/  LDC R248, c[0x0][0x230] ;  /* 0x00008c00fff87b82 */ /* 0x000ea20000000800 */
[----:B------:R-:W-:Y:S01]  /*127c0*/  ISETP.GE.U32.AND P5, PT, R0, 0x7fffffbc, PT ;  /* 0x7fffffbc0000780c */ /* 0x000fe20003fa6070 */
[----:B-1----:R-:W-:-:S06]  /*127d0*/  VIADD R0, R245, 0xfffffff3 ;  /* 0xfffffff3f5007836 */ /* 0x002fcc0000000000 */
[----:B------:R-:W1:Y:S01]  /*127e0*/  LDC R249, c[0x0][0x230] ;  /* 0x00008c00fff97b82 */ /* 0x000e620000000800 */
[----:B------:R-:W-:Y:S01]  /*127f0*/  ISETP.GE.U32.AND P0, PT, R0, 0x7fffffb4, PT ;  /* 0x7fffffb40000780c */ /* 0x000fe20003f06070 */
[----:B---3--:R-:W-:Y:S02]  /*12800*/  IMAD R0, R3, UR4, RZ ;  /* 0x0000000403007c24 */ /* 0x008fe4000f8e02ff */
[----:B------:R-:W-:Y:S02]  /*12810*/  IMAD R3, R244, UR4, RZ ;  /* 0x00000004f4037c24 */ /* 0x000fe4000f8e02ff */
[----:B------:R-:W3:Y:S01]  /*12820*/  LDL.LU R244, [R1+0x29d0] ;  /* 0x0029d00001f47983 */ /* 0x000ee20000300800 */
[----:B------:R-:W-:-:S05]  /*12830*/  VIADD R2, R2, 0xfffffff7 ;  /* 0xfffffff702027836 */ /* 0x000fca0000000000 */
[----:B------:R-:W-:Y:S02]  /*12840*/  ISETP.GE.U32.AND P1, PT, R2, 0x7fffffb8, PT ;  /* 0x7fffffb80200780c */ /* 0x000fe40003f26070 */
[----:B------:R-:W-:-:S04]  /*12850*/  LEA R242, P3, R0, UR6, 0x2 ;  /* 0x0000000600f27c11 */ /* 0x000fc8000f8610ff */
[----:B------:R-:W-:Y:S02]  /*12860*/  LEA.HI.X.SX32 R243, R0, UR7, 0x2, P3 ;  /* 0x0000000700f37c11 */ /* 0x000fe400098f16ff */
[----:B------:R-:W-:Y:S01]  /*12870*/  IADD3 R0, R247, -0x19, RZ ;  /* 0xffffffe7f7007810 */ /* 0x000fe20007ffe0ff */
[----:B-----5:R-:W-:Y:S02]  /*12880*/  IMAD R237, R5, UR4, RZ ;  /* 0x0000000405ed7c24 */ /* 0x020fe4000f8e02ff */
[----:B------:R-:W5:Y:S01]  /*12890*/  LDC R5, c[0x0][0x230] ;  /* 0x00008c00ff057b82 */ /* 0x000f620000000800 */
[----:B----4-:R-:W-:-:S05]  /*128a0*/  IMAD R2, R4, UR4, RZ ;  /* 0x0000000404027c24 */ /* 0x010fca000f8e02ff */
[C---:B------:R-:W-:Y:S02]  /*128b0*/  LEA R240, P4, R2.reuse, UR6, 0x2 ;  /* 0x0000000602f07c11 */ /* 0x040fe4000f8810ff */
[----:B------:R-:W-:Y:S01]  /*128c0*/  LEA R238, P3, R237, UR6, 0x2 ;  /* 0x00000006edee7c11 */ /* 0x000fe2000f8610ff */
[----:B------:R-:W4:Y:S01]  /*128d0*/  LDC R4, c[0x0][0x230] ;  /* 0x00008c00ff047b82 */ /* 0x000f220000000800 */
[----:B-----5:R-:W-:Y:S02]  /*128e0*/  VIADD R245, R5, 0xffffffef ;  /* 0xffffffef05f57836 */ /* 0x020fe40000000000 */
[----:B------:R-:W5:Y:S01]  /*128f0*/  S2R R5, SR_TID.X ;  /* 0x0000000000057919 */ /* 0x000f620000002100 */
[----:B------:R-:W-:Y:S02]  /*12900*/  LEA.HI.X.SX32 R241, R2, UR7, 0x2, P4 ;  /* 0x0000000702f17c11 */ /* 0x000fe4000a0f16ff */
[----:B------:R-:W-:Y:S01]  /*12910*/  LEA R236, P4, R3, UR6, 0x2 ;  /* 0x0000000603ec7c11 */ /* 0x000fe2000f8810ff */
[----:B------:R-:W-:Y:S01]  /*12920*/  VIADD R2, R239, 0xffffffeb ;  /* 0xffffffebef027836 */ /* 0x000fe20000000000 */
[----:B------:R-:W-:-:S02]  /*12930*/  LEA.HI.X.SX32 R239, R237, UR7, 0x2, P3 ;  /* 0x00000007edef7c11 */ /* 0x000fc400098f16ff */
[----:B------:R-:W-:Y:S02]  /*12940*/  LEA.HI.X.SX32 R237, R3, UR7, 0x2, P4 ;  /* 0x0000000703ed7c11 */ /* 0x000fe4000a0f16ff */
[----:B------:R-:W2:Y:S01]  /*12950*/  LDC R3, c[0x0][0x230] ;  /* 0x00008c00ff037b82 */ /* 0x000ea20000000800 */
[----:B------:R-:W-:Y:S01]  /*12960*/  ISETP.GE.U32.AND P6, PT, R245, 0x7fffffb0, PT ;  /* 0x7fffffb0f500780c */ /* 0x000fe20003fc6070 */
[----:B------:R-:W-:Y:S02]  /*12970*/  UMOV UR4, 0x400 ;  /* 0x0000040000047882 */ /* 0x000fe40000000000 */
[----:B------:R-:W-:Y:S01]  /*12980*/  ULEA UR4, UR5, UR4, 0x18 ;  /* 0x0000000405047291 */ /* 0x000fe2000f8ec03f */
[----:B------:R-:W-:-:S03]  /*12990*/  ISETP.GE.U32.AND P3, PT, R2, 0x7fffffac, PT ;  /* 0x7fffffac0200780c */ /* 0x000fc60003f66070 */
[----:B------:R-:W1:Y:S01]  /*129a0*/  LDC R245, c[0x0][0x230] ;  /* 0x00008c00fff57b82 */ /* 0x000e620000000800 */
[----:B------:R-:W-:Y:S01]  /*129b0*/  VIADD R2, R246, 0xffffffe3 ;  /* 0xffffffe3f6027836 */ /* 0x000fe20000000000 */
[----:B------:R-:W-:Y:S01]  /*129c0*/  ISETP.GE.U32.AND P4, PT, R0, 0x7fffffa8, PT ;  /* 0x7fffffa80000780c */ /* 0x000fe20003f86070 */
[----:B------:R-:W-:-:S05]  /*129d0*/  ULDC UR5, c[0x0][0x230] ;  /* 0x00008c0000057ab9 */ /* 0x000fca0000000800 */
[----:B------:R-:W4:Y:S01]  /*129e0*/  LDC R246, c[0x0][0x230] ;  /* 0x00008c00fff67b82 */ /* 0x000f220000000800 */
[----:B-----5:R-:W-:-:S05]  /*129f0*/  LOP3.LUT R5, R5, 0x3f, RZ, 0xc0, !PT ;  /* 0x0000003f05057812 */ /* 0x020fca00078ec0ff */
[----:B------:R-:W-:-:S04]  /*12a00*/  IMAD.SHL.U32 R247, R5, 0x4, RZ ;  /* 0x0000000405f77824 */ /* 0x000fc800078e00ff */
[----:B------:R-:W-:-:S05]  /*12a10*/  VIADD R252, R247, UR4 ;  /* 0x00000004f7fc7c36 */ /* 0x000fca0008000000 */
[----:B------:R-:W-:Y:S01]  /*12a20*/  @!PT LDS RZ, [RZ] ;  /* 0x00000000fffff984 */ /* 0x000fe20000000800 */
[----:B------:R-:W-:Y:S01]  /*12a30*/  @!PT LDS RZ, [RZ] ;  /* 0x00000000fffff984 */ /* 0x000fe20000000800 */
[----:B------:R-:W-:Y:S01]  /*12a40*/  @!PT LDS RZ, [RZ] ;  /* 0x00000000fffff984 */ /* 0x000fe20000000800 */
[----:B------:R-:W-:Y:S04]  /*12a50*/  LDGSTS.E [R252], desc[UR58][R242.64], !P2 ;  /* 0x00000000f2fc7fae */ /* 0x000fe8000d12187a */
[----:B------:R-:W-:Y:S04]  /*12a60*/  LDGSTS.E [R252+0x100], desc[UR58][R240.64], !P2 ;  /* 0x00100000f0fc7fae */ /* 0x000fe8000d12187a */
[----:B------:R-:W-:Y:S04]  /*12a70*/  LDGSTS.E [R252+0x200], desc[UR58][R238.64], !P2 ;  /* 0x00200000eefc7fae */ /* 0x000fe8000d12187a */
[----:B------:R-:W-:Y:S01]  /*12a80*/  LDGSTS.E [R252+0x300], desc[UR58][R236.64], !P2 ;  /* 0x00300000ecfc7fae */ /* 0x000fe2000d12187a */
[----:B------:R-:W-:Y:S01]  /*12a90*/  ISETP.GE.U32.AND P2, PT, R2, 0x7fffffa4, PT ;  /* 0x7fffffa40200780c */ /* 0x000fe20003f46070 */
[----:B---3--:R-:W-:-:S04]  /*12aa0*/  IMAD.SHL.U32 R0, R244, 0x4, RZ ;  /* 0x00000004f4007824 */ /* 0x008fc800078e00ff */
[----:B------:R-:W-:-:S04]  /*12ab0*/  IMAD.WIDE R12, R0, 0x4, R242 ;  /* 0x00000004000c7825 */ /* 0x000fc800078e02f2 */
[C---:B------:R-:W-:Y:S01]  /*12ac0*/  IMAD.WIDE R10, R0.reuse, 0x4, R240 ;  /* 0x00000004000a7825 */ /* 0x040fe200078e02f0 */
[----:B------:R3:W-:Y:S03]  /*12ad0*/  STL.64 [R1+0xaf0], R12 ;  /* 0x000af00c01007387 */ /* 0x0007e60000100a00 */
[C---:B------:R-:W-:Y:S01]  /*12ae0*/  IMAD.WIDE R8, R0.reuse, 0x4, R238 ;  /* 0x0000000400087825 */ /* 0x040fe200078e02ee */
[----:B------:R3:W-:Y:S03]  /*12af0*/  LDGSTS.E [R252+0x1000], desc[UR58][R12.64], !P5 ;  /* 0x010000000cfc7fae */ /* 0x0007e6000e92187a */
[----:B------:R-:W-:Y:S01]  /*12b00*/  IMAD.WIDE R6, R0, 0x4, R236 ;  /* 0x0000000400067825 */ /* 0x000fe200078e02ec */
[----:B------:R5:W-:Y:S03]  /*12b10*/  STL.64 [R1+0xae8], R10 ;  /* 0x000ae80a01007387 */ /* 0x000be60000100a00 */
[----:B--2---:R-:W-:Y:S01]  /*12b20*/  VIADD R0, R3, 0xffffffdf ;  /* 0xffffffdf03007836 */ /* 0x004fe20000000000 */
[----:B------:R5:W-:Y:S01]  /*12b30*/  LDGSTS.E [R252+0x1100], desc[UR58][R10.64], !P5 ;  /* 0x011000000afc7fae */ /* 0x000be2000e92187a */
[----:B------:R-:W2:Y:S01]  /*12b40*/  LDC R3, c[0x0][0x230] ;  /* 0x00008c00ff037b82 */ /* 0x000ea20000000800 */
[----:B------:R-:W-:-:S02]  /*12b50*/  IMAD.SHL.U32 R2, R244, 0x8, RZ ;  /* 0x00000008f4027824 */ /* 0x000fc400078e00ff */
[----:B------:R1:W-:Y:S02]  /*12b60*/  STL.64 [R1+0xae0], R8 ;  /* 0x000ae00801007387 */ /* 0x0003e40000100a00 */
[C---:B---3--:R-:W-:Y:S02]  /*12b70*/  IMAD.WIDE R12, R2.reuse, 0x4, R242 ;  /* 0x00000004020c7825 */ /* 0x048fe400078e02f2 */
[----:B------:R1:W-:Y:S04]  /*12b80*/  LDGSTS.E [R252+0x1200], desc[UR58][R8.64], !P5 ;  /* 0x0120000008fc7fae */ /* 0x0003e8000e92187a */
[----:B------:R3:W-:Y:S01]  /*12b90*/  STL.64 [R1+0xad8], R6 ;  /* 0x000ad80601007387 */ /* 0x0007e20000100a00 */
[----:B-----5:R-:W-:-:S03]  /*12ba0*/  IMAD.WIDE R10, R2, 0x4, R240 ;  /* 0x00000004020a7825 */ /* 0x020fc600078e02f0 */
[----:B------:R3:W-:Y:S01]  /*12bb0*/  LDGSTS.E [R252+0x1300], desc[UR58][R6.64], !P5 ;  /* 0x0130000006fc7fae */ /* 0x0007e2000e92187a */
[----:B-1----:R-:W-:Y:S01]  /*12bc0*/  IMAD.WIDE R8, R2, 0x4, R238 ;  /* 0x0000000402087825 */ /* 0x002fe200078e02ee */
[----:B------:R-:W-:Y:S02]  /*12bd0*/  ISETP.GE.U32.AND P5, PT, R0, 0x7fffffa0, PT ;  /* 0x7fffffa00000780c */ /* 0x000fe40003fa6070 */
[----:B------:R1:W-:Y:S01]  /*12be0*/  STL.64 [R1+0xa70], R12 ;  /* 0x000a700c01007387 */ /* 0x0003e20000100a00 */
[----:B---3--:R-:W-:-:S03]  /*12bf0*/  IMAD.WIDE R6, R2, 0x4, R236 ;  /* 0x0000000402067825 */ /* 0x008fc600078e02ec */
[----:B------:R1:W-:Y:S01]  /*12c00*/  LDGSTS.E [R252+0x2000], desc[UR58][R12.64], !P1 ;  /* 0x020000000cfc7fae */ /* 0x0003e2000c92187a */
[----:B------:R-:W-:-:S03]  /*12c10*/  VIADD R2, R245, 0xffffffdb ;  /* 0xffffffdbf5027836 */ /* 0x000fc60000000000 */
[----:B------:R3:W-:Y:S01]  /*12c20*/  STL.64 [R1+0xa68], R10 ;  /* 0x000a680a01007387 */ /* 0x0007e20000100a00 */
[----:B------:R-:W5:Y:S01]  /*12c30*/  LDC R245, c[0x0][0x230] ;  /* 0x00008c00fff57b82 */ /* 0x000f620000000800 */
[----:B------:R-:W-:Y:S02]  /*12c40*/  IMAD R0, R244, 0xc, RZ ;  /* 0x0000000cf4007824 */ /* 0x000fe400078e02ff */
[----:B------:R3:W-:Y:S04]  /*12c50*/  LDGSTS.E [R252+0x2100], desc[UR58][R10.64], !P1 ;  /* 0x021000000afc7fae */ /* 0x0007e8000c92187a */
[----:B------:R4:W-:Y:S01]  /*12c60*/  STL.64 [R1+0xa60], R8 ;  /* 0x000a600801007387 */ /* 0x0009e20000100a00 */
[----:B-1----:R-:W-:-:S03]  /*12c70*/  IMAD.WIDE R12, R0, 0x4, R242 ;  /* 0x00000004000c7825 */ /* 0x002fc600078e02f2 */
[----:B------:R4:W-:Y:S04]  /*12c80*/  LDGSTS.E [R252+0x2200], desc[UR58][R8.64], !P1 ;  /* 0x0220000008fc7fae */ /* 0x0009e8000c92187a */
[----:B------:R1:W-:Y:S01]  /*12c90*/  STL.64 [R1+0xa58], R6 ;  /* 0x000a580601007387 */ /* 0x0003e20000100a00 */
[----:B---3--:R-:W-:-:S03]  /*12ca0*/  IMAD.WIDE R10, R0, 0x4, R240 ;  /* 0x00000004000a7825 */ /* 0x008fc600078e02f0 */
[----:B------:R1:W-:Y:S01]  /*12cb0*/  LDGSTS.E [R252+0x2300], desc[UR58][R6.64], !P1 ;  /* 0x0230000006fc7fae */ /* 0x0003e2000c92187a */
[----:B------:R-:W-:Y:S01]  /*12cc0*/  ISETP.GE.U32.AND P1, PT, R2, 0x7fffff9c, PT ;  /* 0x7fffff9c0200780c */ /* 0x000fe20003f26070 */
[----:B----4-:R-:W-:Y:S02]  /*12cd0*/  IMAD.WIDE R8, R0, 0x4, R238 ;  /* 0x0000000400087825 */ /* 0x010fe400078e02ee */
[----:B------:R3:W-:Y:S02]  /*12ce0*/  STL.64 [R1+0x9f0], R12 ;  /* 0x0009f00c01007387 */ /* 0x0007e40000100a00 */
[----:B------:R-:W-:Y:S02]  /*12cf0*/  IMAD.SHL.U32 R2, R244, 0x10, RZ ;  /* 0x00000010f4027824 */ /* 0x000fe400078e00ff */
[----:B------:R3:W-:Y:S01]  /*12d00*/  LDGSTS.E [R252+0x3000], desc[UR58][R12.64], !P0 ;  /* 0x030000000cfc7fae */ /* 0x0007e2000c12187a */
[----:B-1----:R-:W-:-:S03]  /*12d10*/  IMAD.WIDE R6, R0, 0x4, R236 ;  /* 0x0000000400067825 */ /* 0x002fc600078e02ec */
[----:B------:R1:W-:Y:S01]  /*12d20*/  STL.64 [R1+0x9e8], R10 ;  /* 0x0009e80a01007387 */ /* 0x0003e20000100a00 */
[----:B------:R-:W-:-:S03]  /*12d30*/  VIADD R0, R246, 0xffffffd7 ;  /* 0xffffffd7f6007836 */ /* 0x000fc60000000000 */
[----:B------:R1:W-:Y:S01]  /*12d40*/  LDGSTS.E [R252+0x3100], desc[UR58][R10.64], !P0 ;  /* 0x031000000afc7fae */ /* 0x0003e2000c12187a */
[----:B------:R-:W4:Y:S03]  /*12d50*/  LDC R246, c[0x0][0x230] ;  /* 0x00008c00fff67b82 */ /* 0x000f260000000800 */
[----:B------:R2:W-:Y:S01]  /*12d60*/  STL.64 [R1+0x9e0], R8 ;  /* 0x0009e00801007387 */ /* 0x0005e20000100a00 */
[----:B---3--:R-:W-:-:S03]  /*12d70*/  IMAD.WIDE R12, R2, 0x4, R242 ;  /* 0x00000004020c7825 */ /* 0x008fc600078e02f2 */
[----:B------:R2:W-:Y:S04]  /*12d80*/  LDGSTS.E [R252+0x3200], desc[UR58][R8.64], !P0 ;  /* 0x0320000008fc7fae */ /* 0x0005e8000c12187a */
[----:B------:R3:W-:Y:S01]  /*12d90*/  STL.64 [R1+0x9d8], R6 ;  /* 0x0009d80601007387 */ /* 0x0007e20000100a00 */
[----:B-1----:R-:W-:-:S03]  /*12da0*/  IMAD.WIDE R10, R2, 0x4, R240 ;  /* 0x00000004020a7825 */ /* 0x002fc600078e02f0 */
[----:B------:R3:W-:Y:S01]  /*12db0*/  LDGSTS.E [R252+0x3300], desc[UR58][R6.64], !P0 ;  /* 0x0330000006fc7fae */ /* 0x0007e2000c12187a */
[----:B------:R-:W-:Y:S01]  /*12dc0*/  ISETP.GE.U32.AND P0, PT, R0, 0x7fffff98, PT ;  /* 0x7fffff980000780c */ /* 0x000fe20003f06070 */
[----:B--2---:R-:W-:Y:S02]  /*12dd0*/  IMAD.WIDE R8, R2, 0x4, R238 ;  /* 0x0000000402087825 */ /* 0x004fe400078e02ee */
[----:B------:R1:W-:Y:S02]  /*12de0*/  STL.64 [R1+0x970], R12 ;  /* 0x0009700c01007387 */ /* 0x0003e40000100a00 */
[----:B------:R-:W-:Y:S02]  /*12df0*/  IMAD R0, R244, 0x14, RZ ;  /* 0x00000014f4007824 */ /* 0x000fe400078e02ff */
[----:B------:R1:W-:Y:S01]  /*12e00*/  LDGSTS.E [R252+0x4000], desc[UR58][R12.64], !P6 ;  /* 0x040000000cfc7fae */ /* 0x0003e2000f12187a */
[----:B---3--:R-:W-:-:S03]  /*12e10*/  IMAD.WIDE R6, R2, 0x4, R236 ;  /* 0x0000000402067825 */ /* 0x008fc600078e02ec */
[----:B------:R2:W-:Y:S01]  /*12e20*/  STL.64 [R1+0x968], R10 ;  /* 0x0009680a01007387 */ /* 0x0005e20000100a00 */
[----:B------:R-:W-:-:S03]  /*12e30*/  VIADD R2, R3, 0xffffffd3 ;  /* 0xffffffd303027836 */ /* 0x000fc60000000000 */
[----:B------:R2:W-:Y:S01]  /*12e40*/  LDGSTS.E [R252+0x4100], desc[UR58][R10.64], !P6 ;  /* 0x041000000afc7fae */ /* 0x0005e2000f12187a */
[----:B------:R-:W3:Y:S03]  /*12e50*/  LDC R3, c[0x0][0x230] ;  /* 0x00008c00ff037b82 */ /* 0x000ee60000000800 */
[----:B------:R5:W-:Y:S01]  /*12e60*/  STL.64 [R1+0x960], R8 ;  /* 0x0009600801007387 */ /* 0x000be20000100a00 */
[----:B-1----:R-:W-:-:S03]  /*12e70*/  IMAD.WIDE R12, R0, 0x4, R242 ;  /* 0x00000004000c7825 */ /* 0x002fc600078e02f2 */
[----:B------:R5:W-:Y:S04]  /*12e80*/  LDGSTS.E [R252+0x4200], desc[UR58][R8.64], !P6 ;  /* 0x0420000008fc7fae */ /* 0x000be8000f12187a */
[----:B------:R1:W-:Y:S01]  /*12e90*/  STL.64 [R1+0x958], R6 ;  /* 0x0009580601007387 */ /* 0x0003e20000100a00 */
[----:B--2---:R-:W-:-:S03]  /*12ea0*/  IMAD.WIDE R10, R0, 0x4, R240 ;  /* 0x00000004000a7825 */ /* 0x004fc600078e02f0 */
[----:B------:R1:W-:Y:S01]  /*12eb0*/  LDGSTS.E [R252+0x4300], desc[UR58][R6.64], !P6 ;  /* 0x0430000006fc7fae */ /* 0x0003e2000f12187a */
[----:B-----5:R-:W-:Y:S01]  /*12ec0*/  IMAD.WIDE R8, R0, 0x4, R238 ;  /* 0x0000000400087825 */ /* 0x020fe200078e02ee */
[----:B------:R-:W-:Y:S02]  /*12ed0*/  ISETP.GE.U32.AND P6, PT, R2, 0x7fffff94, PT ;  /* 0x7fffff940200780c */ /* 0x000fe40003fc6070 */
[----:B------:R2:W-:Y:S01]  /*12ee0*/  STL.64 [R1+0x8f0], R12 ;  /* 0x0008f00c01007387 */ /* 0x0005e20000100a00 */
[----:B-1----:R-:W-:-:S03]  /*12ef0*/  IMAD.WIDE R6, R0, 0x4, R236 ;  /* 0x0000000400067825 */ /* 0x002fc600078e02ec */
[----:B------:R2:W-:Y:S01]  /*12f00*/  LDGSTS.E [R252+0x5000], desc[UR58][R12.64], !P3 ;  /* 0x050000000cfc7fae */ /* 0x0005e2000d92187a */
[----:B------:R-:W-:-:S03]  /*12f10*/  VIADD R0, R245, 0xffffffcf ;  /* 0xffffffcff5007836 */ /* 0x000fc60000000000 */
[----:B------:R1:W-:Y:S01]  /*12f20*/  STL.64 [R1+0x8e8], R10 ;  /* 0x0008e80a01007387 */ /* 0x0003e20000100a00 */
[----:B------:R-:W5:Y:S01]  /*12f30*/  LDC R245, c[0x0][0x230] ;  /* 0x00008c00fff57b82 */ /* 0x000f620000000800 */
[----:B------:R-:W-:Y:S02]  /*12f40*/  IMAD R2, R244, 0x18, RZ ;  /* 0x00000018f4027824 */ /* 0x000fe400078e02ff */
[----:B------:R1:W-:Y:S04]  /*12f50*/  LDGSTS.E [R252+0x5100], desc[UR58][R10.64], !P3 ;  /* 0x051000000afc7fae */ /* 0x0003e8000d92187a */
[----:B------:R4:W-:Y:S01]  /*12f60*/  STL.64 [R1+0x8e0], R8 ;  /* 0x0008e00801007387 */ /* 0x0009e20000100a00 */
[----:B--2---:R-:W-:-:S03]  /*12f70*/  IMAD.WIDE R12, R2, 0x4, R242 ;  /* 0x00000004020c7825 */ /* 0x004fc600078e02f2 */
[----:B------:R4:W-:Y:S04]  /*12f80*/  LDGSTS.E [R252+0x5200], desc[UR58][R8.64], !P3 ;  /* 0x0520000008fc7fae */ /* 0x0009e8000d92187a */
[----:B------:R2:W-:Y:S01]  /*12f90*/  STL.64 [R1+0x8d8], R6 ;  /* 0x0008d80601007387 */ /* 0x0005e20000100a00 */
[----:B-1----:R-:W-:-:S03]  /*12fa0*/  IMAD.WIDE R10, R2, 0x4, R240 ;  /* 0x00000004020a7825 */ /* 0x002fc600078e02f0 */
[----:B------:R2:W-:Y:S01]  /*12fb0*/  LDGSTS.E [R252+0x5300], desc[UR58][R6.64], !P3 ;  /* 0x0530000006fc7fae */ /* 0x0005e2000d92187a */
[----:B------:R-:W-:Y:S01]  /*12fc0*/  ISETP.GE.U32.AND P3, PT, R0, 0x7fffff90, PT ;  /* 0x7fffff900000780c */ /* 0x000fe20003f66070 */
[----:B----4-:R-:W-:Y:S02]  /*12fd0*/  IMAD.WIDE R8, R2, 0x4, R238 ;  /* 0x0000000402087825 */ /* 0x010fe400078e02ee */
[----:B------:R1:W-:Y:S02]  /*12fe0*/  STL.64 [R1+0x870], R12 ;  /* 0x0008700c01007387 */ /* 0x0003e40000100a00 */
[----:B------:R-:W-:Y:S02]  /*12ff0*/  IMAD R0, R244, 0x1c, RZ ;  /* 0x0000001cf4007824 */ /* 0x000fe400078e02ff */
[----:B------:R1:W-:Y:S01]  /*13000*/  LDGSTS.E [R252+0x6000], desc[UR58][R12.64], !P4 ;  /* 0x060000000cfc7fae */ /* 0x0003e2000e12187a */
[----:B--2---:R-:W-:-:S03]  /*13010*/  IMAD.WIDE R6, R2, 0x4, R236 ;  /* 0x0000000402067825 */ /* 0x004fc600078e02ec */
[----:B------:R2:W-:Y:S01]  /*13020*/  STL.64 [R1+0x868], R10 ;  /* 0x0008680a01007387 */ /* 0x0005e20000100a00 */
[----:B------:R-:W-:-:S03]  /*13030*/  VIADD R2, R246, 0xffffffcb ;  /* 0xffffffcbf6027836 */ /* 0x000fc60000000000 */
[----:B------:R2:W-:Y:S01]  /*13040*/  LDGSTS.E [R252+0x6100], desc[UR58][R10.64], !P4 ;  /* 0x061000000afc7fae */ /* 0x0005e2000e12187a */
[----:B------:R-:W4:Y:S03]  /*13050*/  LDC R246, c[0x0][0x230] ;  /* 0x00008c00fff67b82 */ /* 0x000f260000000800 */
[----:B------:R3:W-:Y:S01]  /*13060*/  STL.64 [R1+0x860], R8 ;  /* 0x0008600801007387 */ /* 0x0007e20000100a00 */
[----:B-1----:R-:W-:-:S03]  /*13070*/  IMAD.WIDE R12, R0, 0x4, R242 ;  /* 0x00000004000c7825 */ /* 0x002fc600078e02f2 */
[----:B------:R3:W-:Y:S04]  /*13080*/  LDGSTS.E [R252+0x6200], desc[UR58][R8.64], !P4 ;  /* 0x0620000008fc7fae */ /* 0x0007e8000e12187a */
[----:B------:R1:W-:Y:S01]  /*13090*/  STL.64 [R1+0x858], R6 ;  /* 0x0008580601007387 */ /* 0x0003e20000100a00 */
[----:B--2---:R-:W-:-:S03]  /*130a0*/  IMAD.WIDE R10, R0, 0x4, R240 ;  /* 0x00000004000a7825 */ /* 0x004fc600078e02f0 */
[----:B------:R1:W-:Y:S01]  /*130b0*/  LDGSTS.E [R252+0x6300], desc[UR58][R6.64], !P4 ;  /* 0x0630000006fc7fae */ /* 0x0003e2000e12187a */
[----:B------:R-:W-:Y:S01]  /*130c0*/  ISETP.GE.U32.AND P4, PT, R2, 0x7fffff8c, PT ;  /* 0x7fffff8c0200780c */ /* 0x000fe20003f86070 */
[----:B---3--:R-:W-:Y:S02]  /*130d0*/  IMAD.WIDE R8, R0, 0x4, R238 ;  /* 0x0000000400087825 */ /* 0x008fe400078e02ee */
[----:B------:R2:W-:Y:S02]  /*130e0*/  STL.64 [R1+0x7f0], R12 ;  /* 0x0007f00c01007387 */ /* 0x0005e40000100a00 */
[----:B------:R-:W-:Y:S02]  /*130f0*/  IMAD.SHL.U32 R2, R244, 0x20, RZ ;  /* 0x00000020f4027824 */ /* 0x000fe400078e00ff */
[----:B------:R2:W-:Y:S01]  /*13100*/  LDGSTS.E [R252+0x7000], desc[UR58][R12.64], !P2 ;  /* 0x070000000cfc7fae */ /* 0x0005e2000d12187a */
[----:B-1----:R-:W-:-:S03]  /*13110*/  IMAD.WIDE R6, R0, 0x4, R236 ;  /* 0x0000000400067825 */ /* 0x002fc600078e02ec */
[----:B------:R1:W-:Y:S01]  /*13120*/  STL.64 [R1+0x7e8], R10 ;  /* 0x0007e80a01007387 */ /* 0x0003e20000100a00 */
[----:B------:R-:W-:-:S03]  /*13130*/  VIADD R0, R3, 0xffffffc7 ;  /* 0xffffffc703007836 */ /* 0x000fc60000000000 */
[----:B------:R1:W-:Y:S01]  /*13140*/  LDGSTS.E [R252+0x7100], desc[UR58][R10.64], !P2 ;  /* 0x071000000afc7fae */ /* 0x0003e2000d12187a */
[----:B------:R-:W3:Y:S03]  /*13150*/  LDC R3, c[0x0][0x230] ;  /* 0x00008c00ff037b82 */ /* 0x000ee60000000800 */
[----:B------:R5:W-:Y:S01]  /*13160*/  STL.64 [R1+0x7e0], R8 ;  /* 0x0007e00801007387 */ /* 0x000be20000100a00 */
[----:B--2---:R-:W-:-:S03]  /*13170*/  IMAD.WIDE R12, R2, 0x4, R242 ;  /* 0x00000004020c7825 */ /* 0x004fc600078e02f2 */
[----:B------:R5:W-:Y:S04]  /*13180*/  LDGSTS.E [R252+0x7200], desc[UR58][R8.64], !P2 ;  /* 0x0720000008fc7fae */ /* 0x000be8000d12187a */
[----:B------:R2:W-:Y:S01]  /*13190*/  STL.64 [R1+0x7d8], R6 ;  /* 0x0007d80601007387 */ /* 0x0005e20000100a00 */
[----:B-1----:R-:W-:-:S03]  /*131a0*/  IMAD.WIDE R10, R2, 0x4, R240 ;  /* 0x00000004020a7825 */ /* 0x002fc600078e02f0 */
[----:B------:R2:W-:Y:S01]  /*131b0*/  LDGSTS.E [R252+0x7300], desc[UR58][R6.64], !P2 ;  /* 0x0730000006fc7fae */ /* 0x0005e2000d12187a */
[----:B------:R-:W-:Y:S01]  /*131c0*/  ISETP.GE.U32.AND P2, PT, R0, 0x7fffff88, PT ;  /* 0x7fffff880000780c */ /* 0x000fe20003f46070 */
[----:B-----5:R-:W-:Y:S02]  /*131d0*/  IMAD.WIDE R8, R2, 0x4, R238 ;  /* 0x0000000402087825 */ /* 0x020fe400078e02ee */
[----:B------:R1:W-:Y:S02]  /*131e0*/  STL.64 [R1+0x770], R12 ;  /* 0x0007700c01007387 */ /* 0x0003e40000100a00 */
[----:B------:R-:W-:Y:S02]  /*131f0*/  IMAD R0, R244, 0x24, RZ ;  /* 0x00000024f4007824 */ /* 0x000fe400078e02ff */
[----:B------:R1:W-:Y:S01]  /*13200*/  LDGSTS.E [R252+0x8000], desc[UR58][R12.64], !P5 ;  /* 0x080000000cfc7fae */ /* 0x0003e2000e92187a */
[----:B--2---:R-:W-:-:S03]  /*13210*/  IMAD.WIDE R6, R2, 0x4, R236 ;  /* 0x0000000402067825 */ /* 0x004fc600078e02ec */
[----:B------:R2:W-:Y:S01]  /*13220*/  STL.64 [R1+0x768], R10 ;  /* 0x0007680a01007387 */ /* 0x0005e20000100a00 */
[----:B------:R-:W-:-:S03]  /*13230*/  VIADD R2, R245, 0xffffffc3 ;  /* 0xffffffc3f5027836 */ /* 0x000fc60000000000 */
[----:B------:R2:W-:Y:S01]  /*13240*/  LDGSTS.E [R252+0x8100], desc[UR58][R10.64], !P5 ;  /* 0x081000000afc7fae */ /* 0x0005e2000e92187a */
[----:B------:R-:W5:Y:S03]  /*13250*/  LDC R245, c[0x0][0x230] ;  /* 0x00008c00fff57b82 */ /* 0x000f660000000800 */
[----:B------:R4:W-:Y:S01]  /*13260*/  STL.64 [R1+0x760], R8 ;  /* 0x0007600801007387 */ /* 0x0009e20000100a00 */
[----:B-1----:R-:W-:-:S03]  /*13270*/  IMAD.WIDE R12, R0, 0x4, R242 ;  /* 0x00000004000c7825 */ /* 0x002fc600078e02f2 */
[----:B------:R4:W-:Y:S04]  /*13280*/  LDGSTS.E [R252+0x8200], desc[UR58][R8.64], !P5 ;  /* 0x0820000008fc7fae */ /* 0x0009e8000e92187a */
[----:B------:R1:W-:Y:S01]  /*13290*/  STL.64 [R1+0x758], R6 ;  /* 0x0007580601007387 */ /* 0x0003e20000100a00 */
[----:B--2---:R-:W-:-:S03]  /*132a0*/  IMAD.WIDE R10, R0, 0x4, R240 ;  /* 0x00000004000a7825 */ /* 0x004fc600078e02f0 */
[----:B------:R1:W-:Y:S01]  /*132b0*/  LDGSTS.E [R252+0x8300], desc[UR58][R6.64], !P5 ;  /* 0x0830000006fc7fae */ /* 0x0003e2000e92187a */
[----:B------:R-:W-:Y:S01]  /*132c0*/  ISETP.GE.U32.AND P5, PT, R2, 0x7fffff84, PT ;  /* 0x7fffff840200780c */ /* 0x000fe20003fa6070 */
[----:B----4-:R-:W-:Y:S02]  /*132d0*/  IMAD.WIDE R8, R0, 0x4, R238 ;  /* 0x0000000400087825 */ /* 0x010fe400078e02ee */
[----:B------:R2:W-:Y:S02]  /*132e0*/  LDGSTS.E [R252+0x9000], desc[UR58][R12.64], !P1 ;  /* 0x090000000cfc7fae */ /* 0x0005e4000c92187a */
[----:B------:R-:W-:Y:S02]  /*132f0*/  IMAD R2, R244, 0x28, RZ ;  /* 0x00000028f4027824 */ /* 0x000fe400078e02ff */
[----:B------:R2:W-:Y:S01]  /*13300*/  STL.64 [R1+0x6f0], R12 ;  /* 0x0006f00c01007387 */ /* 0x0005e20000100a00 */
[----:B-1----:R-:W-:-:S03]  /*13310*/  IMAD.WIDE R6, R0, 0x4, R236 ;  /* 0x0000000400067825 */ /* 0x002fc600078e02ec */
[----:B------:R1:W-:Y:S01]  /*13320*/  LDGSTS.E [R252+0x9100], desc[UR58][R10.64], !P1 ;  /* 0x091000000afc7fae */ /* 0x0003e2000c92187a */
[----:B------:R-:W-:-:S03]  /*13330*/  VIADD R0, R246, 0xfffffffe ;  /* 0xfffffffef6007836 */ /* 0x000fc60000000000 */
[----:B------:R1:W-:Y:S01]  /*13340*/  STL.64 [R1+0x6e8], R10 ;  /* 0x0006e80a01007387 */ /* 0x0003e20000100a00 */
[----:B------:R-:W4:Y:S03]  /*13350*/  LDC R246, c[0x0][0x230] ;  /* 0x00008c00fff67b82 */ /* 0x000f260000000800 */
[----:B------:R3:W-:Y:S01]  /*13360*/  LDGSTS.E [R252+0x9200], desc[UR58][R8.64], !P1 ;  /* 0x0920000008fc7fae */ /* 0x0007e2000c92187a */
[----:B--2---:R-:W-:-:S03]  /*13370*/  IMAD.WIDE R12, R2, 0x4, R242 ;  /* 0x00000004020c7825 */ /* 0x004fc600078e02f2 */
[----:B------:R3:W-:Y:S04]  /*13380*/  STL.64 [R1+0x6e0], R8 ;  /* 0x0006e00801007387 */ /* 0x0007e80000100a00 */
[----:B------:R2:W-:Y:S01]  /*13390*/  LDGSTS.E [R252+0x9300], desc[UR58][R6.64], !P1 ;  /* 0x0930000006fc7fae */ /* 0x0005e2000c92187a */
[----:B------:R-:W-:Y:S01]  /*133a0*/  ISETP.GE.U32.AND P1, PT, R0, 0x7fffffbf, PT ;  /* 0x7fffffbf0000780c */ /* 0x000fe20003f26070 */
[----:B-1----:R-:W-:Y:S02]  /*133b0*/  IMAD.WIDE R10, R2, 0x4, R240 ;  /* 0x00000004020a7825 */ /* 0x002fe400078e02f0 */
[----:B------:R2:W-:Y:S02]  /*133c0*/  STL.64 [R1+0x6d8], R6 ;  /* 0x0006d80601007387 */ /* 0x0005e40000100a00 */
[----:B------:R-:W-:-:S02]  /*133d0*/  IMAD R0, R244, 0x2c, RZ ;  /* 0x0000002cf4007824 */ /* 0x000fc400078e02ff */
[C---:B---3--:R-:W-:Y:S01]  /*133e0*/  IMAD.WIDE R8, R2.reuse, 0x4, R238 ;  /* 0x0000000402087825 */ /* 0x048fe200078e02ee */
[----:B------:R1:W-:Y:S04]  /*133f0*/  STL.64 [R1+0x690], R12 ;  /* 0x0006900c01007387 */ /* 0x0003e80000100a00 */
[----:B------:R1:W-:Y:S01]  /*13400*/  LDGSTS.E [R252+0xa000], desc[UR58][R12.64], !P0 ;  /* 0x0a0000000cfc7fae */ /* 0x0003e2000c12187a */
[----:B--2---:R-:W-:-:S03]  /*13410*/  IMAD.WIDE R6, R2, 0x4, R236 ;  /* 0x0000000402067825 */ /* 0x004fc600078e02ec */
[----:B------:R2:W-:Y:S01]  /*13420*/  STL.64 [R1+0x688], R10 ;  /* 0x0006880a01007387 */ /* 0x0005e20000100a00 */
[----:B------:R-:W-:-:S03]  /*13430*/  VIADD R2, R3, 0xfffffffa ;  /* 0xfffffffa03027836 */ /* 0x000fc60000000000 */
[----:B------:R2:W-:Y:S01]  /*13440*/  LDGSTS.E [R252+0xa100], desc[UR58][R10.64], !P0 ;  /* 0x0a1000000afc7fae */ /* 0x0005e2000c12187a */
[----:B------:R-:W3:Y:S01]  /*13450*/  LDC R3, c[0x0][0x230] ;  /* 0x00008c00ff037b82 */ /* 0x000ee20000000800 */
[C---:B-1----:R-:W-:Y:S02]  /*13460*/  IMAD.WIDE R12, R0.reuse, 0x4, R242 ;  /* 0x00000004000c7825 */ /* 0x042fe400078e02f2 */
[----:B------:R1:W-:Y:S04]  /*13470*/  STL.64 [R1+0x680], R8 ;  /* 0x0006800801007387 */ /* 0x0003e80000100a00 */
[----:B------:R1:W-:Y:S01]  /*13480*/  LDGSTS.E [R252+0xa200], desc[UR58][R8.64], !P0 ;  /* 0x0a20000008fc7fae */ /* 0x0003e2000c12187a */
[----:B--2---:R-:W-:-:S03]  /*13490*/  IMAD.WIDE R10, R0, 0x4, R240 ;  /* 0x00000004000a7825 */ /* 0x004fc600078e02f0 */
[----:B------:R2:W-:Y:S04]  /*134a0*/  STL.64 [R1+0x678], R6 ;  /* 0x0006780601007387 */ /* 0x0005e80000100a00 */
[----:B------:R2:W-:Y:S01]  /*134b0*/  LDGSTS.E [R252+0xa300], desc[UR58][R6.64], !P0 ;  /* 0x0a30000006fc7fae */ /* 0x0005e2000c12187a */
[----:B------:R-:W-:Y:S01]  /*134c0*/  ISETP.GE.U32.AND P0, PT, R2, 0x7fffffbb, PT ;  /* 0x7fffffbb0200780c */ /* 0x000fe20003f06070 */
[----:B------:R-:W-:Y:S02]  /*134d0*/  IMAD R2, R244, 0x30, RZ ;  /* 0x00000030f4027824 */ /* 0x000fe400078e02ff */
[C---:B-1----:R-:W-:Y:S01]  /*134e0*/  IMAD.WIDE R8, R0.reuse, 0x4, R238 ;  /* 0x0000000400087825 */ /* 0x042fe200078e02ee */
[----:B------:R1:W-:Y:S04]  /*134f0*/  LDGSTS.E [R252+0xb000], desc[UR58][R12.64], !P6 ;  /* 0x0b0000000cfc7fae */ /* 0x0003e8000f12187a */
[----:B------:R4:W-:Y:S01]  /*13500*/  LDGSTS.E [R252+0xb100], desc[UR58][R10.64], !P6 ;  /* 0x0b1000000afc7fae */ /* 0x0009e2000f12187a */
[----:B--2---:R-:W-:-:S03]  /*13510*/  IMAD.WIDE R6, R0, 0x4, R236 ;  /* 0x0000000400067825 */ /* 0x004fc600078e02ec */
[----:B------:R1:W-:Y:S01]  /*13520*/  STL.64 [R1+0x630], R12 ;  /* 0x0006300c01007387 */ /* 0x0003e20000100a00 */
[----:B-----5:R-:W-:-:S03]  /*13530*/  VIADD R0, R245, 0xfffffff6 ;  /* 0xfffffff6f5007836 */ /* 0x020fc60000000000 */
[----:B------:R2:W-:Y:S01]  /*13540*/  LDGSTS.E [R252+0xb200], desc[UR58][R8.64], !P6 ;  /* 0x0b20000008fc7fae */ /* 0x0005e2000f12187a */
[----:B------:R-:W5:Y:S03]  /*13550*/  LDC R245, c[0x0][0x230] ;  /* 0x00008c00fff57b82 */ /* 0x000f660000000800 */
[----:B------:R4:W-:Y:S04]  /*13560*/  STL.64 [R1+0x628], R10 ;  /* 0x0006280a01007387 */ /* 0x0009e80000100a00 */
[----:B------:R3:W-:Y:S01]  /*13570*/  LDGSTS.E [R252+0xb300], desc[UR58][R6.64], !P6 ;  /* 0x0b30000006fc7fae */ /* 0x0007e2000f12187a */
[----:B-1----:R-:W-:Y:S01]  /*13580*/  IMAD.WIDE R12, R2, 0x4, R242 ;  /* 0x00000004020c7825 */ /* 0x002fe200078e02f2 */
[----:B------:R-:W-:-:S02]  /*13590*/  ISETP.GE.U32.AND P6, PT, R0, 0x7fffffb7, PT ;  /* 0x7fffffb70000780c */ /* 0x000fc40003fc6070 */
[----:B------:R2:W-:Y:S01]  /*135a0*/  STL.64 [R1+0x620], R8 ;  /* 0x0006200801007387 */ /* 0x0005e20000100a00 */
[----:B------:R-:W-:Y:S02]  /*135b0*/  IMAD R0, R244, 0x34, RZ ;  /* 0x00000034f4007824 */ /* 0x000fe400078e02ff */
[C---:B----4-:R-:W-:Y:S01]  /*135c0*/  IMAD.WIDE R10, R2.reuse, 0x4, R240 ;  /* 0x00000004020a7825 */ /* 0x050fe200078e02f0 */
[----:B------:R3:W-:Y:S04]  /*135d0*/  STL.64 [R1+0x618], R6 ;  /* 0x0006180601007387 */ /* 0x0007e80000100a00 */
[----:B------:R1:W-:Y:S01]  /*135e0*/  STL.64 [R1+0x5d0], R12 ;  /* 0x0005d00c01007387 */ /* 0x0003e20000100a00 */
[----:B--2---:R-:W-:-:S03]  /*135f0*/  IMAD.WIDE R8, R2, 0x4, R238 ;  /* 0x0000000402087825 */ /* 0x004fc600078e02ee */
[----:B------:R1:W-:Y:S01]  /*13600*/  LDGSTS.E [R252+0xc000], desc[UR58][R12.64], !P3 ;  /* 0x0c0000000cfc7fae */ /* 0x0003e2000d92187a */
[----:B---3--:R-:W-:-:S03]  /*13610*/  IMAD.WIDE R6, R2, 0x4, R236 ;  /* 0x0000000402067825 */ /* 0x008fc600078e02ec */
        /* <DEDUP_REMOVED lines=14> */
[----:B------:R1:W-:Y:S01]  /*13700*/  LDGSTS.E [R252+0xd000], desc[UR58][R12.64], !P4 ;  /* 0x0d0000000cfc7fae */ /* 0x0003e2000e12187a */
[----:B--2---:R-:W-:-:S03]  /*13710*/  IMAD.WIDE R6, R0, 0x4, R236 ;  /* 0x0000000400067825 */ /* 0x004fc600078e02ec */
[----:B------:R2:W-:Y:S01]  /*13720*/  STL.64 [R1+0x568], R10 ;  /* 0x0005680a01007387 */ /* 0x0005e20000100a00 */
[----:B------:R-:W-:-:S03]  /*13730*/  IADD3 R0, R3, -0x12, RZ ;  /* 0xffffffee03007810 */ /* 0x000fc60007ffe0ff */
[----:B------:R2:W-:Y:S04]  /*13740*/  LDGSTS.E [R252+0xd100], desc[UR58][R10.64], !P4 ;  /* 0x0d1000000afc7fae */ /* 0x0005e8000e12187a */
        /* <DEDUP_REMOVED lines=15> */
[----:B------:R-:W4:Y:S01]  /*13840*/  LDC R248, c[0x0][0x230] ;  /* 0x00008c00fff87b82 */ /* 0x000f220000000800 */
[----:B-----5:R-:W-:Y:S02]  /*13850*/  VIADD R3, R245, 0xffffffe6 ;  /* 0xffffffe6f5037836 */ /* 0x020fe40000000000 */
[----:B------:R5:W-:Y:S01]  /*13860*/  LDGSTS.E [R252+0xe200], desc[UR58][R8.64], !P2 ;  /* 0x0e20000008fc7fae */ /* 0x000be2000d12187a */
[----:B--2---:R-:W-:-:S03]  /*13870*/  IMAD.WIDE R12, R0, 0x4, R242 ;  /* 0x00000004000c7825 */ /* 0x004fc600078e02f2 */
[----:B------:R5:W-:Y:S01]  /*13880*/  STL.64 [R1+0x500], R8 ;  /* 0x0005000801007387 */ /* 0x000be20000100a00 */
[----:B------:R-:W2:Y:S03]  /*13890*/  LDC R245, c[0x0][0x230] ;  /* 0x00008c00fff57b82 */ /* 0x000ea60000000800 */
[----:B------:R3:W-:Y:S01]  /*138a0*/  LDGSTS.E [R252+0xe300], desc[UR58][R6.64], !P2 ;  /* 0x0e30000006fc7fae */ /* 0x0007e2000d12187a */
[----:B-1----:R-:W-:Y:S01]  /*138b0*/  IMAD.WIDE R10, R0, 0x4, R240 ;  /* 0x00000004000a7825 */ /* 0x002fe200078e02f0 */
[----:B------:R-:W-:Y:S02]  /*138c0*/  ISETP.GE.U32.AND P2, PT, R2, 0x7fffffab, PT ;  /* 0x7fffffab0200780c */ /* 0x000fe40003f46070 */
[----:B------:R3:W-:Y:S01]  /*138d0*/  STL.64 [R1+0x4f8], R6 ;  /* 0x0004f80601007387 */ /* 0x0007e20000100a00 */
[----:B------:R-:W-:Y:S01]  /*138e0*/  LOP3.LUT R2, R247, 0x20, RZ, 0x3c, !PT ;  /* 0x00000020f7027812 */ /* 0x000fe200078e3cff */
[----:B-----5:R-:W-:-:S02]  /*138f0*/  IMAD.WIDE R8, R0, 0x4, R238 ;  /* 0x0000000400087825 */ /* 0x020fc400078e02ee */
[----:B------:R1:W-:Y:S04]  /*13900*/  LDGSTS.E [R252+0xf000], desc[UR58][R12.64], !P5 ;  /* 0x0f0000000cfc7fae */ /* 0x0003e8000e92187a */
[----:B------:R5:W-:Y:S01]  /*13910*/  LDGSTS.E [R252+0xf100], desc[UR58][R10.64], !P5 ;  /* 0x0f1000000afc7fae */ /* 0x000be2000e92187a */
[----:B---3--:R-:W-:-:S03]  /*13920*/  IMAD.WIDE R6, R0, 0x4, R236 ;  /* 0x0000000400067825 */ /* 0x008fc600078e02ec */
[----:B------:R1:W-:Y:S01]  /*13930*/  STL.64 [R1+0x4b0], R12 ;  /* 0x0004b00c01007387 */ /* 0x0003e20000100a00 */
[----:B------:R-:W-:-:S03]  /*13940*/  VIADD R2, R2, UR4 ;  /* 0x0000000402027c36 */ /* 0x000fc60008000000 */
[----:B------:R3:W-:Y:S01]  /*13950*/  LDGSTS.E [R252+0xf200], desc[UR58][R8.64], !P5 ;  /* 0x0f20000008fc7fae */ /* 0x0007e2000e92187a */
[----:B------:R-:W-:-:S03]  /*13960*/  IMAD R0, R244, 0x5, RZ ;  /* 0x00000005f4007824 */ /* 0x000fc600078e02ff */
[----:B------:R5:W-:Y:S04]  /*13970*/  STL.64 [R1+0x4a8], R10 ;  /* 0x0004a80a01007387 */ /* 0x000be80000100a00 */
[----:B------:R4:W-:Y:S01]  /*13980*/  LDGSTS.E [R252+0xf300], desc[UR58][R6.64], !P5 ;  /* 0x0f30000006fc7fae */ /* 0x0009e2000e92187a */
[----:B-1----:R-:W-:Y:S01]  /*13990*/  IMAD.WIDE R12, R244, 0x4, R242 ;  /* 0x00000004f40c7825 */ /* 0x002fe200078e02f2 */
[----:B------:R-:W-:Y:S02]  /*139a0*/  ISETP.GE.U32.AND P5, PT, R3, 0x7fffffa7, PT ;  /* 0x7fffffa70300780c */ /* 0x000fe40003fa6070 */
[----:B------:R3:W-:Y:S01]  /*139b0*/  STL.64 [R1+0x4a0], R8 ;  /* 0x0004a00801007387 */ /* 0x0007e20000100a00 */
[----:B------:R-:W-:Y:S02]  /*139c0*/  VIADD R3, R246, 0xffffffe2 ;  /* 0xffffffe2f6037836 */ /* 0x000fe40000000000 */
[----:B------:R-:W1:Y:S01]  /*139d0*/  LDC R246, c[0x0][0x230] ;  /* 0x00008c00fff67b82 */ /* 0x000e620000000800 */
[C---:B-----5:R-:W-:Y:S01]  /*139e0*/  IMAD.WIDE R10, R244.reuse, 0x4, R240 ;  /* 0x00000004f40a7825 */ /* 0x060fe200078e02f0 */
[----:B------:R4:W-:Y:S04]  /*139f0*/  STL.64 [R1+0x498], R6 ;  /* 0x0004980601007387 */ /* 0x0009e80000100a00 */
[----:B------:R5:W-:Y:S01]  /*13a00*/  STL.64 [R1+0xb50], R12 ;  /* 0x000b500c01007387 */ /* 0x000be20000100a00 */
[----:B---3--:R-:W-:-:S03]  /*13a10*/  IMAD.WIDE R8, R244, 0x4, R238 ;  /* 0x00000004f4087825 */ /* 0x008fc600078e02ee */
[----:B------:R5:W-:Y:S01]  /*13a20*/  LDGSTS.E [R2+0x400], desc[UR58][R12.64], !P1 ;  /* 0x004000000c027fae */ /* 0x000be2000c92187a */
[----:B----4-:R-:W-:-:S03]  /*13a30*/  IMAD.WIDE R6, R244, 0x4, R236 ;  /* 0x00000004f4067825 */ /* 0x010fc600078e02ec */
[----:B------:R3:W-:Y:S04]  /*13a40*/  STL.64 [R1+0xb48], R10 ;  /* 0x000b480a01007387 */ /* 0x0007e80000100a00 */
[----:B------:R3:W-:Y:S01]  /*13a50*/  LDGSTS.E [R2+0x500], desc[UR58][R10.64], !P1 ;  /* 0x005000000a027fae */ /* 0x0007e2000c92187a */
[----:B-----5:R-:W-:-:S03]  /*13a60*/  IMAD.WIDE R12, R0, 0x4, R242 ;  /* 0x00000004000c7825 */ /* 0x020fc600078e02f2 */
[----:B------:R4:W-:Y:S04]  /*13a70*/  STL.64 [R1+0xb40], R8 ;  /* 0x000b400801007387 */ /* 0x0009e80000100a00 */
[----:B------:R4:W-:Y:S01]  /*13a80*/  LDGSTS.E [R2+0x600], desc[UR58][R8.64], !P1 ;  /* 0x0060000008027fae */ /* 0x0009e2000c92187a */
[----:B---3--:R-:W-:-:S03]  /*13a90*/  IMAD.WIDE R10, R0, 0x4, R240 ;  /* 0x00000004000a7825 */ /* 0x008fc600078e02f0 */
[----:B------:R3:W-:Y:S04]  /*13aa0*/  STL.64 [R1+0xb38], R6 ;  /* 0x000b380601007387 */ /* 0x0007e80000100a00 */
[----:B------:R3:W-:Y:S01]  /*13ab0*/  LDGSTS.E [R2+0x700], desc[UR58][R6.64], !P1 ;  /* 0x0070000006027fae */ /* 0x0007e2000c92187a */
[----:B------:R-:W-:Y:S01]  /*13ac0*/  ISETP.GE.U32.AND P1, PT, R3, 0x7fffffa3, PT ;  /* 0x7fffffa30300780c */ /* 0x000fe20003f26070 */
[----:B----4-:R-:W-:Y:S02]  /*13ad0*/  IMAD.WIDE R8, R0, 0x4, R238 ;  /* 0x0000000400087825 */ /* 0x010fe400078e02ee */
[----:B------:R4:W-:Y:S02]  /*13ae0*/  STL.64 [R1+0xad0], R12 ;  /* 0x000ad00c01007387 */ /* 0x0009e40000100a00 */
[----:B------:R-:W-:-:S02]  /*13af0*/  IMAD R3, R244, 0x9, RZ ;  /* 0x00000009f4037824 */ /* 0x000fc400078e02ff */
[----:B------:R4:W-:Y:S01]  /*13b00*/  LDGSTS.E [R2+0x1400], desc[UR58][R12.64], !P0 ;  /* 0x014000000c027fae */ /* 0x0009e2000c12187a */
[----:B---3--:R-:W-:-:S03]  /*13b10*/  IMAD.WIDE R6, R0, 0x4, R236 ;  /* 0x0000000400067825 */ /* 0x008fc600078e02ec */
[----:B------:R3:W-:Y:S01]  /*13b20*/  STL.64 [R1+0xac8], R10 ;  /* 0x000ac80a01007387 */ /* 0x0007e20000100a00 */
[----:B------:R-:W-:-:S03]  /*13b30*/  VIADD R0, R248, 0xffffffde ;  /* 0xffffffdef8007836 */ /* 0x000fc60000000000 */
[----:B------:R3:W-:Y:S01]  /*13b40*/  LDGSTS.E [R2+0x1500], desc[UR58][R10.64], !P0 ;  /* 0x015000000a027fae */ /* 0x0007e2000c12187a */
[----:B------:R-:W5:Y:S03]  /*13b50*/  LDC R248, c[0x0][0x230] ;  /* 0x00008c00fff87b82 */ /* 0x000f660000000800 */
[----:B------:R2:W-:Y:S01]  /*13b60*/  STL.64 [R1+0xac0], R8 ;  /* 0x000ac00801007387 */ /* 0x0005e20000100a00 */
[----:B----4-:R-:W-:-:S03]  /*13b70*/  IMAD.WIDE R12, R3, 0x4, R242 ;  /* 0x00000004030c7825 */ /* 0x010fc600078e02f2 */
[----:B------:R2:W-:Y:S04]  /*13b80*/  LDGSTS.E [R2+0x1600], desc[UR58][R8.64], !P0 ;  /* 0x0160000008027fae */ /* 0x0005e8000c12187a */
[----:B------:R4:W-:Y:S01]  /*13b90*/  STL.64 [R1+0xab8], R6 ;  /* 0x000ab80601007387 */ /* 0x0009e20000100a00 */
[----:B---3--:R-:W-:-:S03]  /*13ba0*/  IMAD.WIDE R10, R3, 0x4, R240 ;  /* 0x00000004030a7825 */ /* 0x008fc600078e02f0 */
[----:B------:R4:W-:Y:S01]  /*13bb0*/  LDGSTS.E [R2+0x1700], desc[UR58][R6.64], !P0 ;  /* 0x0170000006027fae */ /* 0x0009e2000c12187a */
[C---:B--2---:R-:W-:Y:S01]  /*13bc0*/  IMAD.WIDE R8, R3.reuse, 0x4, R238 ;  /* 0x0000000403087825 */ /* 0x044fe200078e02ee */
[----:B------:R-:W-:Y:S02]  /*13bd0*/  ISETP.GE.U32.AND P0, PT, R0, 0x7fffff9f, PT ;  /* 0x7fffff9f0000780c */ /* 0x000fe40003f06070 */
[----:B------:R2:W-:Y:S01]  /*13be0*/  STL.64 [R1+0xa50], R12 ;  /* 0x000a500c01007387 */ /* 0x0005e20000100a00 */
[----:B----4-:R-:W-:-:S03]  /*13bf0*/  IMAD.WIDE R6, R3, 0x4, R236 ;  /* 0x0000000403067825 */ /* 0x010fc600078e02ec */
[----:B------:R2:W-:Y:S01]  /*13c00*/  LDGSTS.E [R2+0x2400], desc[UR58][R12.64], !P6 ;  /* 0x024000000c027fae */ /* 0x0005e2000f12187a */
[----:B------:R-:W-:Y:S02]  /*13c10*/  VIADD R3, R245, 0xffffffda ;  /* 0xffffffdaf5037836 */ /* 0x000fe40000000000 */
[----:B------:R-:W-:Y:S01]  /*13c20*/  IMAD R0, R244, 0xd, RZ ;  /* 0x0000000df4007824 */ /* 0x000fe200078e02ff */
[----:B------:R-:W3:Y:S01]  /*13c30*/  LDC R245, c[0x0][0x230] ;  /* 0x00008c00fff57b82 */ /* 0x000ee20000000800 */
[----:B------:R4:W-:Y:S04]  /*13c40*/  STL.64 [R1+0xa48], R10 ;  /* 0x000a480a01007387 */ /* 0x0009e80000100a00 */
[----:B------:R4:W-:Y:S01]  /*13c50*/  LDGSTS.E [R2+0x2500], desc[UR58][R10.64], !P6 ;  /* 0x025000000a027fae */ /* 0x0009e2000f12187a */
[----:B--2---:R-:W-:-:S03]  /*13c60*/  IMAD.WIDE R12, R0, 0x4, R242 ;  /* 0x00000004000c7825 */ /* 0x004fc600078e02f2 */
[----:B------:R2:W-:Y:S04]  /*13c70*/  STL.64 [R1+0xa40], R8 ;  /* 0x000a400801007387 */ /* 0x0005e80000100a00 */
[----:B------:R2:W-:Y:S04]  /*13c80*/  LDGSTS.E [R2+0x2600], desc[UR58][R8.64], !P6 ;  /* 0x0260000008027fae */ /* 0x0005e8000f12187a */
[----:B------:R1:W-:Y:S01]  /*13c90*/  STL.64 [R1+0xa38], R6 ;  /* 0x000a380601007387 */ /* 0x0003e20000100a00 */
[----:B----4-:R-:W-:-:S03]  /*13ca0*/  IMAD.WIDE R10, R0, 0x4, R240 ;  /* 0x00000004000a7825 */ /* 0x010fc600078e02f0 */
[----:B------:R1:W-:Y:S01]  /*13cb0*/  LDGSTS.E [R2+0x2700], desc[UR58][R6.64], !P6 ;  /* 0x0270000006027fae */ /* 0x0003e2000f12187a */
[----:B------:R-:W-:Y:S01]  /*13cc0*/  ISETP.GE.U32.AND P6, PT, R3, 0x7fffff9b, PT ;  /* 0x7fffff9b0300780c */ /* 0x000fe20003fc6070 */
[----:B------:R-:W-:Y:S02]  /*13cd0*/  IMAD R3, R244, 0x11, RZ ;  /* 0x00000011f4037824 */ /* 0x000fe400078e02ff */
[C---:B--2---:R-:W-:Y:S01]  /*13ce0*/  IMAD.WIDE R8, R0.reuse, 0x4, R238 ;  /* 0x0000000400087825 */ /* 0x044fe200078e02ee */
[----:B------:R2:W-:Y:S04]  /*13cf0*/  STL.64 [R1+0x9d0], R12 ;  /* 0x0009d00c01007387 */ /* 0x0005e80000100a00 */
[----:B------:R2:W-:Y:S01]  /*13d00*/  LDGSTS.E [R2+0x3400], desc[UR58][R12.64], !P3 ;  /* 0x034000000c027fae */ /* 0x0005e2000d92187a */
[----:B-1----:R-:W-:-:S03]  /*13d10*/  IMAD.WIDE R6, R0, 0x4, R236 ;  /* 0x0000000400067825 */ /* 0x002fc600078e02ec */
[----:B------:R1:W-:Y:S01]  /*13d20*/  STL.64 [R1+0x9c8], R10 ;  /* 0x0009c80a01007387 */ /* 0x0003e20000100a00 */
[----:B------:R-:W-:-:S03]  /*13d30*/  VIADD R0, R246, 0xffffffd6 ;  /* 0xffffffd6f6007836 */ /* 0x000fc60000000000 */
[----:B------:R1:W-:Y:S01]  /*13d40*/  LDGSTS.E [R2+0x3500], desc[UR58][R10.64], !P3 ;  /* 0x035000000a027fae */ /* 0x0003e2000d92187a */
[----:B------:R-:W4:Y:S01]  /*13d50*/  LDC R246, c[0x0][0x230] ;  /* 0x00008c00fff67b82 */ /* 0x000f220000000800 */
[C---:B--2---:R-:W-:Y:S02]  /*13d60*/  IMAD.WIDE R12, R3.reuse, 0x4, R242 ;  /* 0x00000004030c7825 */ /* 0x044fe400078e02f2 */
[----:B------:R2:W-:Y:S04]  /*13d70*/  STL.64 [R1+0x9c0], R8 ;  /* 0x0009c00801007387 */ /* 0x0005e80000100a00 */
[----:B------:R2:W-:Y:S01]  /*13d80*/  LDGSTS.E [R2+0x3600], desc[UR58][R8.64], !P3 ;  /* 0x0360000008027fae */ /* 0x0005e2000d92187a */
[----:B-1----:R-:W-:-:S03]  /*13d90*/  IMAD.WIDE R10, R3, 0x4, R240 ;  /* 0x00000004030a7825 */ /* 0x002fc600078e02f0 */
[----:B------:R1:W-:Y:S04]  /*13da0*/  STL.64 [R1+0x9b8], R6 ;  /* 0x0009b80601007387 */ /* 0x0003e80000100a00 */
[----:B------:R1:W-:Y:S01]  /*13db0*/  LDGSTS.E [R2+0x3700], desc[UR58][R6.64], !P3 ;  /* 0x0370000006027fae */ /* 0x0003e2000d92187a */
[----:B------:R-:W-:Y:S01]  /*13dc0*/  ISETP.GE.U32.AND P3, PT, R0, 0x7fffff97, PT ;  /* 0x7fffff970000780c */ /* 0x000fe20003f66070 */
[----:B--2---:R-:W-:Y:S02]  /*13dd0*/  IMAD.WIDE R8, R3, 0x4, R238 ;  /* 0x0000000403087825 */ /* 0x004fe400078e02ee */
[----:B------:R2:W-:Y:S02]  /*13de0*/  STL.64 [R1+0x950], R12 ;  /* 0x0009500c01007387 */ /* 0x0005e40000100a00 */
[----:B------:R-:W-:-:S02]  /*13df0*/  IMAD R0, R244, 0x15, RZ ;  /* 0x00000015f4007824 */ /* 0x000fc400078e02ff */
[----:B------:R2:W-:Y:S01]  /*13e00*/  LDGSTS.E [R2+0x4400], desc[UR58][R12.64], !P4 ;  /* 0x044000000c027fae */ /* 0x0005e2000e12187a */
[----:B-1----:R-:W-:-:S03]  /*13e10*/  IMAD.WIDE R6, R3, 0x4, R236 ;  /* 0x0000000403067825 */ /* 0x002fc600078e02ec */
[----:B------:R1:W-:Y:S01]  /*13e20*/  STL.64 [R1+0x948], R10 ;  /* 0x0009480a01007387 */ /* 0x0003e20000100a00 */
[----:B-----5:R-:W-:-:S03]  /*13e30*/  VIADD R3, R248, 0xffffffd2 ;  /* 0xffffffd2f8037836 */ /* 0x020fc60000000000 */
[----:B------:R1:W-:Y:S01]  /*13e40*/  LDGSTS.E [R2+0x4500], desc[UR58][R10.64], !P4 ;  /* 0x045000000a027fae */ /* 0x0003e2000e12187a */
[----:B------:R-:W5:Y:S03]  /*13e50*/  LDC R248, c[0x0][0x230] ;  /* 0x00008c00fff87b82 */ /* 0x000f660000000800 */
[----:B------:R3:W-:Y:S01]  /*13e60*/  STL.64 [R1+0x940], R8 ;  /* 0x0009400801007387 */ /* 0x0007e20000100a00 */
[----:B--2---:R-:W-:-:S03]  /*13e70*/  IMAD.WIDE R12, R0, 0x4, R242 ;  /* 0x00000004000c7825 */ /* 0x004fc600078e02f2 */
[----:B------:R3:W-:Y:S04]  /*13e80*/  LDGSTS.E [R2+0x4600], desc[UR58][R8.64], !P4 ;  /* 0x0460000008027fae */ /* 0x0007e8000e12187a */
[----:B------:R2:W-:Y:S01]  /*13e90*/  STL.64 [R1+0x938], R6 ;  /* 0x0009380601007387 */ /* 0x0005e20000100a00 */
[----:B-1----:R-:W-:-:S03]  /*13ea0*/  IMAD.WIDE R10, R0, 0x4, R240 ;  /* 0x00000004000a7825 */ /* 0x002fc600078e02f0 */
[----:B------:R2:W-:Y:S01]  /*13eb0*/  LDGSTS.E [R2+0x4700], desc[UR58][R6.64], !P4 ;  /* 0x0470000006027fae */ /* 0x0005e2000e12187a */
[C---:B---3--:R-:W-:Y:S01]  /*13ec0*/  IMAD.WIDE R8, R0.reuse, 0x4, R238 ;  /* 0x0000000400087825 */ /* 0x048fe200078e02ee */
[----:B------:R-:W-:Y:S02]  /*13ed0*/  ISETP.GE.U32.AND P4, PT, R3, 0x7fffff93, PT ;  /* 0x7fffff930300780c */ /* 0x000fe40003f86070 */
[----:B------:R1:W-:Y:S01]  /*13ee0*/  STL.64 [R1+0x8d0], R12 ;  /* 0x0008d00c01007387 */ /* 0x0003e20000100a00 */
[----:B--2---:R-:W-:-:S03]  /*13ef0*/  IMAD.WIDE R6, R0, 0x4, R236 ;  /* 0x0000000400067825 */ /* 0x004fc600078e02ec */
[----:B------:R1:W-:Y:S01]  /*13f00*/  LDGSTS.E [R2+0x5400], desc[UR58][R12.64], !P2 ;  /* 0x054000000c027fae */ /* 0x0003e2000d12187a */
[----:B------:R-:W-:Y:S02]  /*13f10*/  VIADD R0, R245, 0xffffffce ;  /* 0xffffffcef5007836 */ /* 0x000fe40000000000 */
[----:B------:R-:W-:Y:S01]  /*13f20*/  IMAD R3, R244, 0x19, RZ ;  /* 0x00000019f4037824 */ /* 0x000fe200078e02ff */
[----:B------:R-:W2:Y:S01]  /*13f30*/  LDC R245, c[0x0][0x230] ;  /* 0x00008c00fff57b82 */ /* 0x000ea20000000800 */
[----:B------:R3:W-:Y:S04]  /*13f40*/  STL.64 [R1+0x8c8], R10 ;  /* 0x0008c80a01007387 */ /* 0x0007e80000100a00 */
[----:B------:R3:W-:Y:S01]  /*13f50*/  LDGSTS.E [R2+0x5500], desc[UR58][R10.64], !P2 ;  /* 0x055000000a027fae */ /* 0x0007e2000d12187a */
[----:B-1----:R-:W-:-:S03]  /*13f60*/  IMAD.WIDE R12, R3, 0x4, R242 ;  /* 0x00000004030c7825 */ /* 0x002fc600078e02f2 */
[----:B------:R1:W-:Y:S04]  /*13f70*/  STL.64 [R1+0x8c0], R8 ;  /* 0x0008c00801007387 */ /* 0x0003e80000100a00 */
[----:B------:R1:W-:Y:S04]  /*13f80*/  LDGSTS.E [R2+0x5600], desc[UR58][R8.64], !P2 ;  /* 0x0560000008027fae */ /* 0x0003e8000d12187a */
[----:B------:R4:W-:Y:S01]  /*13f90*/  STL.64 [R1+0x8b8], R6 ;  /* 0x0008b80601007387 */ /* 0x0009e20000100a00 */
[----:B---3--:R-:W-:-:S03]  /*13fa0*/  IMAD.WIDE R10, R3, 0x4, R240 ;  /* 0x00000004030a7825 */ /* 0x008fc600078e02f0 */
[----:B------:R4:W-:Y:S01]  /*13fb0*/  LDGSTS.E [R2+0x5700], desc[UR58][R6.64], !P2 ;  /* 0x0570000006027fae */ /* 0x0009e2000d12187a */
[----:B------:R-:W-:Y:S01]  /*13fc0*/  ISETP.GE.U32.AND P2, PT, R0, 0x7fffff8f, PT ;  /* 0x7fffff8f0000780c */ /* 0x000fe20003f46070 */
[----:B------:R-:W-:Y:S02]  /*13fd0*/  IMAD R0, R244, 0x1d, RZ ;  /* 0x0000001df4007824 */ /* 0x000fe400078e02ff */
[C---:B-1----:R-:W-:Y:S01]  /*13fe0*/  IMAD.WIDE R8, R3.reuse, 0x4, R238 ;  /* 0x0000000403087825 */ /* 0x042fe200078e02ee */
[----:B------:R1:W-:Y:S04]  /*13ff0*/  STL.64 [R1+0x850], R12 ;  /* 0x0008500c01007387 */ /* 0x0003e80000100a00 */
[----:B------:R1:W-:Y:S01]  /*14000*/  LDGSTS.E [R2+0x6400], desc[UR58][R12.64], !P5 ;  /* 0x064000000c027fae */ /* 0x0003e2000e92187a */
[----:B----4-:R-:W-:-:S03]  /*14010*/  IMAD.WIDE R6, R3, 0x4, R236 ;  /* 0x0000000403067825 */ /* 0x010fc600078e02ec */
[----:B------:R3:W-:Y:S01]  /*14020*/  STL.64 [R1+0x848], R10 ;  /* 0x0008480a01007387 */ /* 0x0007e20000100a00 */
[----:B------:R-:W-:-:S03]  /*14030*/  VIADD R3, R246, 0xffffffca ;  /* 0xffffffcaf6037836 */ /* 0x000fc60000000000 */
[----:B------:R3:W-:Y:S01]  /*14040*/  LDGSTS.E [R2+0x6500], desc[UR58][R10.64], !P5 ;  /* 0x065000000a027fae */ /* 0x0007e2000e92187a */
[----:B------:R-:W4:Y:S01]  /*14050*/  LDC R246, c[0x0][0x230] ;  /* 0x00008c00fff67b82 */ /* 0x000f220000000800 */
[C---:B-1----:R-:W-:Y:S02]  /*14060*/  IMAD.WIDE R12, R0.reuse, 0x4, R242 ;  /* 0x00000004000c7825 */ /* 0x042fe400078e02f2 */
[----:B------:R1:W-:Y:S04]  /*14070*/  STL.64 [R1+0x840], R8 ;  /* 0x0008400801007387 */ /* 0x0003e80000100a00 */
[----:B------:R1:W-:Y:S01]  /*14080*/  LDGSTS.E [R2+0x6600], desc[UR58][R8.64], !P5 ;  /* 0x0660000008027fae */ /* 0x0003e2000e92187a */
[----:B---3--:R-:W-:-:S03]  /*14090*/  IMAD.WIDE R10, R0, 0x4, R240 ;  /* 0x00000004000a7825 */ /* 0x008fc600078e02f0 */
[----:B------:R3:W-:Y:S04]  /*140a0*/  STL.64 [R1+0x838], R6 ;  /* 0x0008380601007387 */ /* 0x0007e80000100a00 */
[----:B------:R3:W-:Y:S01]  /*140b0*/  LDGSTS.E [R2+0x6700], desc[UR58][R6.64], !P5 ;  /* 0x0670000006027fae */ /* 0x0007e2000e92187a */
[----:B------:R-:W-:Y:S01]  /*140c0*/  ISETP.GE.U32.AND P5, PT, R3, 0x7fffff8b, PT ;  /* 0x7fffff8b0300780c */ /* 0x000fe20003fa6070 */
[----:B-1----:R-:W-:Y:S02]  /*140d0*/  IMAD.WIDE R8, R0, 0x4, R238 ;  /* 0x0000000400087825 */ /* 0x002fe400078e02ee */
[----:B------:R1:W-:Y:S02]  /*140e0*/  STL.64 [R1+0x7d0], R12 ;  /* 0x0007d00c01007387 */ /* 0x0003e40000100a00 */
[----:B------:R-:W-:-:S02]  /*140f0*/  IMAD R3, R244, 0x21, RZ ;  /* 0x00000021f4037824 */ /* 0x000fc400078e02ff */
[----:B------:R1:W-:Y:S01]  /*14100*/  LDGSTS.E [R2+0x7400], desc[UR58][R12.64], !P1 ;  /* 0x074000000c027fae */ /* 0x0003e2000c92187a */
[----:B---3--:R-:W-:-:S03]  /*14110*/  IMAD.WIDE R6, R0, 0x4, R236 ;  /* 0x0000000400067825 */ /* 0x008fc600078e02ec */
[----:B------:R3:W-:Y:S01]  /*14120*/  STL.64 [R1+0x7c8], R10 ;  /* 0x0007c80a01007387 */ /* 0x0007e20000100a00 */
[----:B-----5:R-:W-:-:S03]  /*14130*/  VIADD R0, R248, 0xffffffc6 ;  /* 0xffffffc6f8007836 */ /* 0x020fc60000000000 */
[----:B------:R3:W-:Y:S01]  /*14140*/  LDGSTS.E [R2+0x7500], desc[UR58][R10.64], !P1 ;  /* 0x075000000a027fae */ /* 0x0007e2000c92187a */
[----:B------:R-:W5:Y:S03]  /*14150*/  LDC R248, c[0x0][0x230] ;  /* 0x00008c00fff87b82 */ /* 0x000f660000000800 */
[----:B------:R2:W-:Y:S01]  /*14160*/  STL.64 [R1+0x7c0], R8 ;  /* 0x0007c00801007387 */ /* 0x0005e20000100a00 */
[----:B-1----:R-:W-:-:S03]  /*14170*/  IMAD.WIDE R12, R3, 0x4, R242 ;  /* 0x00000004030c7825 */ /* 0x002fc600078e02f2 */
[----:B------:R2:W-:Y:S04]  /*14180*/  LDGSTS.E [R2+0x7600], desc[UR58][R8.64], !P1 ;  /* 0x0760000008027fae */ /* 0x0005e8000c92187a */
[----:B------:R1:W-:Y:S01]  /*14190*/  STL.64 [R1+0x7b8], R6 ;  /* 0x0007b80601007387 */ /* 0x0003e20000100a00 */
[----:B---3--:R-:W-:-:S03]  /*141a0*/  IMAD.WIDE R10, R3, 0x4, R240 ;  /* 0x00000004030a7825 */ /* 0x008fc600078e02f0 */
[----:B------:R1:W-:Y:S01]  /*141b0*/  LDGSTS.E [R2+0x7700], desc[UR58][R6.64], !P1 ;  /* 0x0770000006027fae */ /* 0x0003e2000c92187a */
[C---:B--2---:R-:W-:Y:S01]  /*141c0*/  IMAD.WIDE R8, R3.reuse, 0x4, R238 ;  /* 0x0000000403087825 */ /* 0x044fe200078e02ee */
[----:B------:R-:W-:Y:S02]  /*141d0*/  ISETP.GE.U32.AND P1, PT, R0, 0x7fffff87, PT ;  /* 0x7fffff870000780c */ /* 0x000fe40003f26070 */
[----:B------:R2:W-:Y:S01]  /*141e0*/  STL.64 [R1+0x750], R12 ;  /* 0x0007500c01007387 */ /* 0x0005e20000100a00 */
[----:B-1----:R-:W-:-:S03]  /*141f0*/  IMAD.WIDE R6, R3, 0x4, R236 ;  /* 0x0000000403067825 */ /* 0x002fc600078e02ec */
[----:B------:R2:W-:Y:S01]  /*14200*/  LDGSTS.E [R2+0x8400], desc[UR58][R12.64], !P0 ;  /* 0x084000000c027fae */ /* 0x0005e2000c12187a */
[----:B------:R-:W-:Y:S02]  /*14210*/  VIADD R3, R245, 0xffffffc2 ;  /* 0xffffffc2f5037836 */ /* 0x000fe40000000000 */
[----:B------:R-:W-:Y:S01]  /*14220*/  IMAD R0, R244, 0x25, RZ ;  /* 0x00000025f4007824 */ /* 0x000fe200078e02ff */
[----:B------:R-:W1:Y:S01]  /*14230*/  LDC R245, c[0x0][0x230] ;  /* 0x00008c00fff57b82 */ /* 0x000e620000000800 */
[----:B------:R3:W-:Y:S04]  /*14240*/  STL.64 [R1+0x748], R10 ;  /* 0x0007480a01007387 */ /* 0x0007e80000100a00 */
[----:B------:R3:W-:Y:S01]  /*14250*/  LDGSTS.E [R2+0x8500], desc[UR58][R10.64], !P0 ;  /* 0x085000000a027fae */ /* 0x0007e2000c12187a */
[----:B--2---:R-:W-:-:S03]  /*14260*/  IMAD.WIDE R12, R0, 0x4, R242 ;  /* 0x00000004000c7825 */ /* 0x004fc600078e02f2 */
[----:B------:R2:W-:Y:S04]  /*14270*/  STL.64 [R1+0x740], R8 ;  /* 0x0007400801007387 */ /* 0x0005e80000100a00 */
[----:B------:R2:W-:Y:S04]  /*14280*/  LDGSTS.E [R2+0x8600], desc[UR58][R8.64], !P0 ;  /* 0x0860000008027fae */ /* 0x0005e8000c12187a */
[----:B------:R4:W-:Y:S01]  /*14290*/  STL.64 [R1+0x738], R6 ;  /* 0x0007380601007387 */ /* 0x0009e20000100a00 */
[----:B---3--:R-:W-:-:S03]  /*142a0*/  IMAD.WIDE R10, R0, 0x4, R240 ;  /* 0x00000004000a7825 */ /* 0x008fc600078e02f0 */
[----:B------:R4:W-:Y:S01]  /*142b0*/  LDGSTS.E [R2+0x8700], desc[UR58][R6.64], !P0 ;  /* 0x0870000006027fae */ /* 0x0009e2000c12187a */
[----:B------:R-:W-:Y:S01]  /*142c0*/  ISETP.GE.U32.AND P0, PT, R3, 0x7fffff83, PT ;  /* 0x7fffff830300780c */ /* 0x000fe20003f06070 */
[----:B------:R-:W-:Y:S02]  /*142d0*/  IMAD R3, R244, 0x29, RZ ;  /* 0x00000029f4037824 */ /* 0x000fe400078e02ff */
[C---:B--2---:R-:W-:Y:S01]  /*142e0*/  IMAD.WIDE R8, R0.reuse, 0x4, R238 ;  /* 0x0000000400087825 */ /* 0x044fe200078e02ee */
[----:B------:R2:W-:Y:S04]  /*142f0*/  STL.64 [R1+0x6d0], R12 ;  /* 0x0006d00c01007387 */ /* 0x0005e80000100a00 */
[----:B------:R2:W-:Y:S01]  /*14300*/  LDGSTS.E [R2+0x9400], desc[UR58][R12.64], !P6 ;  /* 0x094000000c027fae */ /* 0x0005e2000f12187a */
[----:B----4-:R-:W-:-:S03]  /*14310*/  IMAD.WIDE R6, R0, 0x4, R236 ;  /* 0x0000000400067825 */ /* 0x010fc600078e02ec */
[----:B------:R3:W-:Y:S01]  /*14320*/  STL.64 [R1+0x6c8], R10 ;  /* 0x0006c80a01007387 */ /* 0x0007e20000100a00 */
[----:B------:R-:W-:-:S03]  /*14330*/  VIADD R0, R246, 0xfffffffd ;  /* 0xfffffffdf6007836 */ /* 0x000fc60000000000 */
[----:B------:R3:W-:Y:S01]  /*14340*/  LDGSTS.E [R2+0x9500], desc[UR58][R10.64], !P6 ;  /* 0x095000000a027fae */ /* 0x0007e2000f12187a */
[----:B------:R-:W4:Y:S01]  /*14350*/  LDC R246, c[0x0][0x230] ;  /* 0x00008c00fff67b82 */ /* 0x000f220000000800 */
[C---:B--2---:R-:W-:Y:S02]  /*14360*/  IMAD.WIDE R12, R3.reuse, 0x4, R242 ;  /* 0x00000004030c7825 */ /* 0x044fe400078e02f2 */
[----:B------:R2:W-:Y:S04]  /*14370*/  STL.64 [R1+0x6c0], R8 ;  /* 0x0006c00801007387 */ /* 0x0005e80000100a00 */
[----:B------:R2:W-:Y:S01]  /*14380*/  LDGSTS.E [R2+0x9600], desc[UR58][R8.64], !P6 ;  /* 0x0960000008027fae */ /* 0x0005e2000f12187a */
[----:B---3--:R-:W-:-:S03]  /*14390*/  IMAD.WIDE R10, R3, 0x4, R240 ;  /* 0x00000004030a7825 */ /* 0x008fc600078e02f0 */
[----:B------:R3:W-:Y:S04]  /*143a0*/  STL.64 [R1+0x6b8], R6 ;  /* 0x0006b80601007387 */ /* 0x0007e80000100a00 */
[----:B------:R3:W-:Y:S01]  /*143b0*/  LDGSTS.E [R2+0x9700], desc[UR58][R6.64], !P6 ;  /* 0x0970000006027fae */ /* 0x0007e2000f12187a */
[----:B------:R-:W-:Y:S01]  /*143c0*/  ISETP.GE.U32.AND P6, PT, R0, 0x7fffffbe, PT ;  /* 0x7fffffbe0000780c */ /* 0x000fe20003fc6070 */
[----:B--2---:R-:W-:Y:S02]  /*143d0*/  IMAD.WIDE R8, R3, 0x4, R238 ;  /* 0x0000000403087825 */ /* 0x004fe400078e02ee */
        /* <DEDUP_REMOVED lines=12> */
[----:B---3--:R-:W-:-:S03]  /*144a0*/  IMAD.WIDE R10, R0, 0x4, R240 ;  /* 0x00000004000a7825 */ /* 0x008fc600078e02f0 */
[----:B------:R2:W-:Y:S01]  /*144b0*/  LDGSTS.E [R2+0xa700], desc[UR58][R6.64], !P3 ;  /* 0x0a70000006027fae */ /* 0x0005e2000d92187a */
[----:B------:R-:W-:Y:S01]  /*144c0*/  ISETP.GE.U32.AND P3, PT, R3, 0x7fffffba, PT ;  /* 0x7fffffba0300780c */ /* 0x000fe20003f66070 */
[----:B-1----:R-:W-:Y:S02]  /*144d0*/  IMAD.WIDE R8, R0, 0x4, R238 ;  /* 0x0000000400087825 */ /* 0x002fe400078e02ee */
[----:B------:R1:W-:Y:S02]  /*144e0*/  STL.64 [R1+0x610], R12 ;  /* 0x0006100c01007387 */ /* 0x0003e40000100a00 */
[----:B------:R-:W-:Y:S02]  /*144f0*/  IMAD R3, R244, 0x31, RZ ;  /* 0x00000031f4037824 */ /* 0x000fe400078e02ff */
        /* <DEDUP_REMOVED lines=19> */
[----:B----4-:R-:W-:-:S03]  /*14630*/  VIADD R3, R246, 0xfffffff1 ;  /* 0xfffffff1f6037836 */ /* 0x010fc60000000000 */
[----:B------:R2:W-:Y:S01]  /*14640*/  LDGSTS.E [R2+0xc600], desc[UR58][R8.64], !P2 ;  /* 0x0c60000008027fae */ /* 0x0005e2000d12187a */
[----:B------:R-:W4:Y:S03]  /*14650*/  LDC R246, c[0x0][0x230] ;  /* 0x00008c00fff67b82 */ /* 0x000f260000000800 */
[----:B------:R5:W-:Y:S04]  /*14660*/  STL.64 [R1+0x5a8], R10 ;  /* 0x0005a80a01007387 */ /* 0x000be80000100a00 */
[----:B------:R3:W-:Y:S01]  /*14670*/  LDGSTS.E [R2+0xc700], desc[UR58][R6.64], !P2 ;  /* 0x0c70000006027fae */ /* 0x0007e2000d12187a */
[----:B-1----:R-:W-:Y:S01]  /*14680*/  IMAD.WIDE R12, R0, 0x4, R242 ;  /* 0x00000004000c7825 */ /* 0x002fe200078e02f2 */
[----:B------:R-:W-:-:S02]  /*14690*/  ISETP.GE.U32.AND P2, PT, R3, 0x7fffffb2, PT ;  /* 0x7fffffb20300780c */ /* 0x000fc40003f46070 */
[----:B------:R2:W-:Y:S01]  /*146a0*/  STL.64 [R1+0x5a0], R8 ;  /* 0x0005a00801007387 */ /* 0x0005e20000100a00 */
[----:B------:R-:W-:Y:S02]  /*146b0*/  IMAD R3, R244, 0x39, RZ ;  /* 0x00000039f4037824 */ /* 0x000fe400078e02ff */
[C---:B-----5:R-:W-:Y:S01]  /*146c0*/  IMAD.WIDE R10, R0.reuse, 0x4, R240 ;  /* 0x00000004000a7825 */ /* 0x060fe200078e02f0 */
        /* <DEDUP_REMOVED lines=17> */
[----:B------:R1:W-:Y:S02]  /*147e0*/  LDGSTS.E [R2+0xe400], desc[UR58][R12.64], !P1 ;  /* 0x0e4000000c027fae */ /* 0x0003e4000c92187a */
[----:B------:R-:W-:-:S02]  /*147f0*/  VIADD R0, R245, 0xffffffe9 ;  /* 0xffffffe9f5007836 */ /* 0x000fc40000000000 */
[----:B------:R5:W-:Y:S01]  /*14800*/  LDGSTS.E [R2+0xe500], desc[UR58][R10.64], !P1 ;  /* 0x0e5000000a027fae */ /* 0x000be2000c92187a */
[----:B--2---:R-:W-:-:S03]  /*14810*/  IMAD.WIDE R6, R3, 0x4, R236 ;  /* 0x0000000403067825 */ /* 0x004fc600078e02ec */
[----:B------:R2:W-:Y:S04]  /*14820*/  LDGSTS.E [R2+0xe600], desc[UR58][R8.64], !P1 ;  /* 0x0e60000008027fae */ /* 0x0005e8000c92187a */
[----:B------:R3:W-:Y:S01]  /*14830*/  LDGSTS.E [R2+0xe700], desc[UR58][R6.64], !P1 ;  /* 0x0e70000006027fae */ /* 0x0007e2000c92187a */
[----:B------:R-:W-:Y:S01]  /*14840*/  ISETP.GE.U32.AND P1, PT, R0, 0x7fffffaa, PT ;  /* 0x7fffffaa0000780c */ /* 0x000fe20003f26070 */
[----:B------:R-:W-:Y:S02]  /*14850*/  IMAD R0, R244, 0x3d, RZ ;  /* 0x0000003df4007824 */ /* 0x000fe400078e02ff */
[----:B------:R1:W-:Y:S04]  /*14860*/  STL.64 [R1+0x4f0], R12 ;  /* 0x0004f00c01007387 */ /* 0x0003e80000100a00 */
[----:B------:R5:W-:Y:S01]  /*14870*/  STL.64 [R1+0x4e8], R10 ;  /* 0x0004e80a01007387 */ /* 0x000be20000100a00 */
[----:B----4-:R-:W-:-:S03]  /*14880*/  IADD3 R246, R246, -0x1b, RZ ;  /* 0xffffffe5f6f67810 */ /* 0x010fc60007ffe0ff */
[----:B------:R2:W-:Y:S01]  /*14890*/  STL.64 [R1+0x4e0], R8 ;  /* 0x0004e00801007387 */ /* 0x0005e20000100a00 */
[----:B-1----:R-:W-:-:S03]  /*148a0*/  IMAD.WIDE R12, R0, 0x4, R242 ;  /* 0x00000004000c7825 */ /* 0x002fc600078e02f2 */
[----:B------:R3:W-:Y:S01]  /*148b0*/  STL.64 [R1+0x4d8], R6 ;  /* 0x0004d80601007387 */ /* 0x0007e20000100a00 */
[----:B-----5:R-:W-:-:S03]  /*148c0*/  IMAD.WIDE R10, R0, 0x4, R240 ;  /* 0x00000004000a7825 */ /* 0x020fc600078e02f0 */
[----:B------:R1:W-:Y:S01]  /*148d0*/  LDGSTS.E [R2+0xf400], desc[UR58][R12.64], !P0 ;  /* 0x0f4000000c027fae */ /* 0x0003e2000c12187a */
[----:B--2---:R-:W-:-:S03]  /*148e0*/  IMAD.WIDE R8, R0, 0x4, R238 ;  /* 0x0000000400087825 */ /* 0x004fc600078e02ee */
[----:B------:R2:W-:Y:S01]  /*148f0*/  LDGSTS.E [R2+0xf500], desc[UR58][R10.64], !P0 ;  /* 0x0f5000000a027fae */ /* 0x0005e2000c12187a */
[----:B---3--:R-:W-:-:S03]  /*14900*/  IMAD.WIDE R6, R0, 0x4, R236 ;  /* 0x0000000400067825 */ /* 0x008fc600078e02ec */
[----:B------:R1:W-:Y:S01]  /*14910*/  STL.64 [R1+0x490], R12 ;  /* 0x0004900c01007387 */ /* 0x0003e20000100a00 */
[----:B------:R-:W-:Y:S01]  /*14920*/  LOP3.LUT R3, R247, 0x40, RZ, 0x3c, !PT ;  /* 0x00000040f7037812 */ /* 0x000fe200078e3cff */
[----:B------:R-:W-:Y:S02]  /*14930*/  IMAD.SHL.U32 R245, R244, 0x2, RZ ;  /* 0x00000002f4f57824 */ /* 0x000fe400078e00ff */
[----:B------:R3:W-:Y:S04]  /*14940*/  LDGSTS.E [R2+0xf600], desc[UR58][R8.64], !P0 ;  /* 0x0f60000008027fae */ /* 0x0007e8000c12187a */
[----:B------:R2:W-:Y:S04]  /*14950*/  STL.64 [R1+0x488], R10 ;  /* 0x0004880a01007387 */ /* 0x0005e80000100a00 */
[----:B------:R4:W-:Y:S01]  /*14960*/  LDGSTS.E [R2+0xf700], desc[UR58][R6.64], !P0 ;  /* 0x0f70000006027fae */ /* 0x0009e2000c12187a */
[----:B------:R-:W-:Y:S01]  /*14970*/  ISETP.GE.U32.AND P0, PT, R246, 0x7fffffa6, PT ;  /* 0x7fffffa6f600780c */ /* 0x000fe20003f06070 */
[C---:B-1----:R-:W-:Y:S01]  /*14980*/  IMAD.WIDE R12, R245.reuse, 0x4, R242 ;  /* 0x00000004f50c7825 */ /* 0x042fe200078e02f2 */
[----:B------:R-:W1:Y:S01]  /*14990*/  LDC R246, c[0x0][0x230] ;  /* 0x00008c00fff67b82 */ /* 0x000e620000000800 */
[----:B------:R3:W-:Y:S04]  /*149a0*/  STL.64 [R1+0x480], R8 ;  /* 0x0004800801007387 */ /* 0x0007e80000100a00 */
[----:B------:R4:W-:Y:S01]  /*149b0*/  STL.64 [R1+0x478], R6 ;  /* 0x0004780601007387 */ /* 0x0009e20000100a00 */
[----:B--2---:R-:W-:-:S04]  /*149c0*/  IMAD.WIDE R10, R245, 0x4, R240 ;  /* 0x00000004f50a7825 */ /* 0x004fc800078e02f0 */
[----:B------:R-:W-:Y:S02]  /*149d0*/  VIADD R3, R3, UR4 ;  /* 0x0000000403037c36 */ /* 0x000fe40008000000 */
[----:B---3--:R-:W-:-:S04]  /*149e0*/  IMAD.WIDE R8, R245, 0x4, R238 ;  /* 0x00000004f5087825 */ /* 0x008fc800078e02ee */
[----:B----4-:R-:W-:Y:S01]  /*149f0*/  IMAD.WIDE R6, R245, 0x4, R236 ;  /* 0x00000004f5067825 */ /* 0x010fe200078e02ec */
[----:B------:R2:W-:Y:S03]  /*14a00*/  STL.64 [R1+0xb30], R12 ;  /* 0x000b300c01007387 */ /* 0x0005e60000100a00 */
[----:B------:R-:W-:Y:S01]  /*14a10*/  VIADD R245, R248, 0xffffffe1 ;  /* 0xffffffe1f8f57836 */ /* 0x000fe20000000000 */
[----:B------:R2:W-:Y:S01]  /*14a20*/  LDGSTS.E [R3+0x800], desc[UR58][R12.64], !P6 ;  /* 0x008000000c037fae */ /* 0x0005e2000f12187a */
[----:B------:R-:W3:Y:S01]  /*14a30*/  LDC R248, c[0x0][0x230] ;  /* 0x00008c00fff87b82 */ /* 0x000ee20000000800 */
[----:B------:R-:W-:Y:S02]  /*14a40*/  IMAD R0, R244, 0x6, RZ ;  /* 0x00000006f4007824 */ /* 0x000fe400078e02ff */
[----:B------:R4:W-:Y:S04]  /*14a50*/  STL.64 [R1+0xb28], R10 ;  /* 0x000b280a01007387 */ /* 0x0009e80000100a00 */
[----:B------:R4:W-:Y:S04]  /*14a60*/  LDGSTS.E [R3+0x900], desc[UR58][R10.64], !P6 ;  /* 0x009000000a037fae */ /* 0x0009e8000f12187a */
[----:B------:R5:W-:Y:S01]  /*14a70*/  STL.64 [R1+0xb20], R8 ;  /* 0x000b200801007387 */ /* 0x000be20000100a00 */
[----:B--2---:R-:W-:-:S03]  /*14a80*/  IMAD.WIDE R12, R0, 0x4, R242 ;  /* 0x00000004000c7825 */ /* 0x004fc600078e02f2 */
[----:B------:R5:W-:Y:S04]  /*14a90*/  LDGSTS.E [R3+0xa00], desc[UR58][R8.64], !P6 ;  /* 0x00a0000008037fae */ /* 0x000be8000f12187a */
[----:B------:R2:W-:Y:S01]  /*14aa0*/  STL.64 [R1+0xb18], R6 ;  /* 0x000b180601007387 */ /* 0x0005e20000100a00 */
[----:B----4-:R-:W-:-:S03]  /*14ab0*/  IMAD.WIDE R10, R0, 0x4, R240 ;  /* 0x00000004000a7825 */ /* 0x010fc600078e02f0 */
[----:B------:R2:W-:Y:S01]  /*14ac0*/  LDGSTS.E [R3+0xb00], desc[UR58][R6.64], !P6 ;  /* 0x00b0000006037fae */ /* 0x0005e2000f12187a */
[----:B------:R-:W-:Y:S01]  /*14ad0*/  ISETP.GE.U32.AND P6, PT, R245, 0x7fffffa2, PT ;  /* 0x7fffffa2f500780c */ /* 0x000fe20003fc6070 */
[----:B------:R-:W-:Y:S02]  /*14ae0*/  IMAD R245, R244, 0xa, RZ ;  /* 0x0000000af4f57824 */ /* 0x000fe400078e02ff */
[C---:B-----5:R-:W-:Y:S01]  /*14af0*/  IMAD.WIDE R8, R0.reuse, 0x4, R238 ;  /* 0x0000000400087825 */ /* 0x060fe200078e02ee */
[----:B------:R4:W-:Y:S04]  /*14b00*/  STL.64 [R1+0xab0], R12 ;  /* 0x000ab00c01007387 */ /* 0x0009e80000100a00 */
[----:B------:R4:W-:Y:S01]  /*14b10*/  LDGSTS.E [R3+0x1800], desc[UR58][R12.64], !P3 ;  /* 0x018000000c037fae */ /* 0x0009e2000d92187a */
[----:B--2---:R-:W-:-:S03]  /*14b20*/  IMAD.WIDE R6, R0, 0x4, R236 ;  /* 0x0000000400067825 */ /* 0x004fc600078e02ec */
[----:B------:R2:W-:Y:S01]  /*14b30*/  STL.64 [R1+0xaa8], R10 ;  /* 0x000aa80a01007387 */ /* 0x0005e20000100a00 */
[----:B------:R-:W-:-:S03]  /*14b40*/  VIADD R0, R249, 0xffffffdd ;  /* 0xffffffddf9007836 */ /* 0x000fc60000000000 */
[----:B------:R2:W-:Y:S01]  /*14b50*/  LDGSTS.E [R3+0x1900], desc[UR58][R10.64], !P3 ;  /* 0x019000000a037fae */ /* 0x0005e2000d92187a */
[----:B------:R-:W5:Y:S01]  /*14b60*/  LDC R249, c[0x0][0x230] ;  /* 0x00008c00fff97b82 */ /* 0x000f620000000800 */
[C---:B----4-:R-:W-:Y:S02]  /*14b70*/  IMAD.WIDE R12, R245.reuse, 0x4, R242 ;  /* 0x00000004f50c7825 */ /* 0x050fe400078e02f2 */
[----:B------:R4:W-:Y:S04]  /*14b80*/  STL.64 [R1+0xaa0], R8 ;  /* 0x000aa00801007387 */ /* 0x0009e80000100a00 */
[----:B------:R4:W-:Y:S01]  /*14b90*/  LDGSTS.E [R3+0x1a00], desc[UR58][R8.64], !P3 ;  /* 0x01a0000008037fae */ /* 0x0009e2000d92187a */
[----:B--2---:R-:W-:-:S03]  /*14ba0*/  IMAD.WIDE R10, R245, 0x4, R240 ;  /* 0x00000004f50a7825 */ /* 0x004fc600078e02f0 */
[----:B------:R2:W-:Y:S04]  /*14bb0*/  STL.64 [R1+0xa98], R6 ;  /* 0x000a980601007387 */ /* 0x0005e80000100a00 */
[----:B------:R2:W-:Y:S01]  /*14bc0*/  LDGSTS.E [R3+0x1b00], desc[UR58][R6.64], !P3 ;  /* 0x01b0000006037fae */ /* 0x0005e2000d92187a */
[----:B------:R-:W-:Y:S01]  /*14bd0*/  ISETP.GE.U32.AND P3, PT, R0, 0x7fffff9e, PT ;  /* 0x7fffff9e0000780c */ /* 0x000fe20003f66070 */
[----:B----4-:R-:W-:Y:S02]  /*14be0*/  IMAD.WIDE R8, R245, 0x4, R238 ;  /* 0x00000004f5087825 */ /* 0x010fe400078e02ee */
[----:B------:R4:W-:Y:S02]  /*14bf0*/  STL.64 [R1+0xa30], R12 ;  /* 0x000a300c01007387 */ /* 0x0009e40000100a00 */
[----:B------:R-:W-:-:S02]  /*14c00*/  IMAD R0, R244, 0xe, RZ ;  /* 0x0000000ef4007824 */ /* 0x000fc400078e02ff */
[----:B------:R4:W-:Y:S01]  /*14c10*/  LDGSTS.E [R3+0x2800], desc[UR58][R12.64], !P4 ;  /* 0x028000000c037fae */ /* 0x0009e2000e12187a */
[----:B--2---:R-:W-:-:S03]  /*14c20*/  IMAD.WIDE R6, R245, 0x4, R236 ;  /* 0x00000004f5067825 */ /* 0x004fc600078e02ec */
[----:B------:R2:W-:Y:S01]  /*14c30*/  STL.64 [R1+0xa28], R10 ;  /* 0x000a280a01007387 */ /* 0x0005e20000100a00 */
[----:B-1----:R-:W-:-:S03]  /*14c40*/  VIADD R245, R246, 0xffffffd9 ;  /* 0xffffffd9f6f57836 */ /* 0x002fc60000000000 */
[----:B------:R2:W-:Y:S01]  /*14c50*/  LDGSTS.E [R3+0x2900], desc[UR58][R10.64], !P4 ;  /* 0x029000000a037fae */ /* 0x0005e2000e12187a */
[----:B------:R-:W1:Y:S03]  /*14c60*/  LDC R246, c[0x0][0x230] ;  /* 0x00008c00fff67b82 */ /* 0x000e660000000800 */
[----:B------:R3:W-:Y:S01]  /*14c70*/  STL.64 [R1+0xa20], R8 ;  /* 0x000a200801007387 */ /* 0x0007e20000100a00 */
[----:B----4-:R-:W-:-:S03]  /*14c80*/  IMAD.WIDE R12, R0, 0x4, R242 ;  /* 0x00000004000c7825 */ /* 0x010fc600078e02f2 */
[----:B------:R3:W-:Y:S04]  /*14c90*/  LDGSTS.E [R3+0x2a00], desc[UR58][R8.64], !P4 ;  /* 0x02a0000008037fae */ /* 0x0007e8000e12187a */
[----:B------:R4:W-:Y:S01]  /*14ca0*/  STL.64 [R1+0xa18], R6 ;  /* 0x000a180601007387 */ /* 0x0009e20000100a00 */
[----:B--2---:R-:W-:-:S03]  /*14cb0*/  IMAD.WIDE R10, R0, 0x4, R240 ;  /* 0x00000004000a7825 */ /* 0x004fc600078e02f0 */
[----:B------:R4:W-:Y:S01]  /*14cc0*/  LDGSTS.E [R3+0x2b00], desc[UR58][R6.64], !P4 ;  /* 0x02b0000006037fae */ /* 0x0009e2000e12187a */
[C---:B---3--:R-:W-:Y:S01]  /*14cd0*/  IMAD.WIDE R8, R0.reuse, 0x4, R238 ;  /* 0x0000000400087825 */ /* 0x048fe200078e02ee */
        /* <DEDUP_REMOVED lines=20> */
[----:B-----5:R-:W-:-:S03]  /*14e20*/  IMAD.WIDE R6, R245, 0x4, R236 ;  /* 0x00000004f5067825 */ /* 0x020fc600078e02ec */
[----:B------:R4:W-:Y:S01]  /*14e30*/  STL.64 [R1+0x928], R10 ;  /* 0x0009280a01007387 */ /* 0x0009e20000100a00 */
[----:B------:R-:W-:-:S03]  /*14e40*/  VIADD R245, R249, 0xffffffd1 ;  /* 0xffffffd1f9f57836 */ /* 0x000fc60000000000 */
[----:B------:R4:W-:Y:S01]  /*14e50*/  LDGSTS.E [R3+0x4900], desc[UR58][R10.64], !P5 ;  /* 0x049000000a037fae */ /* 0x0009e2000e92187a */
[----:B------:R-:W5:Y:S01]  /*14e60*/  LDC R249, c[0x0][0x230] ;  /* 0x00008c00fff97b82 */ /* 0x000f620000000800 */
[C---:B--2---:R-:W-:Y:S02]  /*14e70*/  IMAD.WIDE R12, R0.reuse, 0x4, R242 ;  /* 0x00000004000c7825 */ /* 0x044fe400078e02f2 */
[----:B------:R2:W-:Y:S04]  /*14e80*/  STL.64 [R1+0x920], R8 ;  /* 0x0009200801007387 */ /* 0x0005e80000100a00 */
[----:B------:R2:W-:Y:S01]  /*14e90*/  LDGSTS.E [R3+0x4a00], desc[UR58][R8.64], !P5 ;  /* 0x04a0000008037fae */ /* 0x0005e2000e92187a */
[----:B----4-:R-:W-:-:S03]  /*14ea0*/  IMAD.WIDE R10, R0, 0x4, R240 ;  /* 0x00000004000a7825 */ /* 0x010fc600078e02f0 */
[----:B------:R4:W-:Y:S04]  /*14eb0*/  STL.64 [R1+0x918], R6 ;  /* 0x0009180601007387 */ /* 0x0009e80000100a00 */
[----:B------:R4:W-:Y:S01]  /*14ec0*/  LDGSTS.E [R3+0x4b00], desc[UR58][R6.64], !P5 ;  /* 0x04b0000006037fae */ /* 0x0009e2000e92187a */
[----:B------:R-:W-:Y:S01]  /*14ed0*/  ISETP.GE.U32.AND P5, PT, R245, 0x7fffff92, PT ;  /* 0x7fffff92f500780c */ /* 0x000fe20003fa6070 */
[----:B--2---:R-:W-:Y:S02]  /*14ee0*/  IMAD.WIDE R8, R0, 0x4, R238 ;  /* 0x0000000400087825 */ /* 0x004fe400078e02ee */
[----:B------:R2:W-:Y:S02]  /*14ef0*/  STL.64 [R1+0x8b0], R12 ;  /* 0x0008b00c01007387 */ /* 0x0005e40000100a00 */
[----:B------:R-:W-:-:S02]  /*14f00*/  IMAD R245, R244, 0x1a, RZ ;  /* 0x0000001af4f57824 */ /* 0x000fc400078e02ff */
[----:B------:R2:W-:Y:S01]  /*14f10*/  LDGSTS.E [R3+0x5800], desc[UR58][R12.64], !P1 ;  /* 0x058000000c037fae */ /* 0x0005e2000c92187a */
[----:B----4-:R-:W-:-:S03]  /*14f20*/  IMAD.WIDE R6, R0, 0x4, R236 ;  /* 0x0000000400067825 */ /* 0x010fc600078e02ec */
[----:B------:R4:W-:Y:S01]  /*14f30*/  STL.64 [R1+0x8a8], R10 ;  /* 0x0008a80a01007387 */ /* 0x0009e20000100a00 */
[----:B-1----:R-:W-:-:S03]  /*14f40*/  VIADD R0, R246, 0xffffffcd ;  /* 0xffffffcdf6007836 */ /* 0x002fc60000000000 */
[----:B------:R4:W-:Y:S01]  /*14f50*/  LDGSTS.E [R3+0x5900], desc[UR58][R10.64], !P1 ;  /* 0x059000000a037fae */ /* 0x0009e2000c92187a */
[----:B------:R-:W1:Y:S03]  /*14f60*/  LDC R246, c[0x0][0x230] ;  /* 0x00008c00fff67b82 */ /* 0x000e660000000800 */
[----:B------:R3:W-:Y:S01]  /*14f70*/  STL.64 [R1+0x8a0], R8 ;  /* 0x0008a00801007387 */ /* 0x0007e20000100a00 */
[----:B--2---:R-:W-:-:S03]  /*14f80*/  IMAD.WIDE R12, R245, 0x4, R242 ;  /* 0x00000004f50c7825 */ /* 0x004fc600078e02f2 */
[----:B------:R3:W-:Y:S04]  /*14f90*/  LDGSTS.E [R3+0x5a00], desc[UR58][R8.64], !P1 ;  /* 0x05a0000008037fae */ /* 0x0007e8000c92187a */
[----:B------:R2:W-:Y:S01]  /*14fa0*/  STL.64 [R1+0x898], R6 ;  /* 0x0008980601007387 */ /* 0x0005e20000100a00 */
[----:B----4-:R-:W-:-:S03]  /*14fb0*/  IMAD.WIDE R10, R245, 0x4, R240 ;  /* 0x00000004f50a7825 */ /* 0x010fc600078e02f0 */
        /* <DEDUP_REMOVED lines=11> */
[----:B---3--:R-:W-:-:S03]  /*15070*/  IMAD.WIDE R12, R0, 0x4, R242 ;  /* 0x00000004000c7825 */ /* 0x008fc600078e02f2 */
[----:B------:R3:W-:Y:S04]  /*15080*/  STL.64 [R1+0x820], R8 ;  /* 0x0008200801007387 */ /* 0x0007e80000100a00 */
[----:B------:R3:W-:Y:S04]  /*15090*/  LDGSTS.E [R3+0x6a00], desc[UR58][R8.64], !P0 ;  /* 0x06a0000008037fae */ /* 0x0007e8000c12187a */
[----:B------:R5:W-:Y:S01]  /*150a0*/  STL.64 [R1+0x818], R6 ;  /* 0x0008180601007387 */ /* 0x000be20000100a00 */
[----:B----4-:R-:W-:-:S03]  /*150b0*/  IMAD.WIDE R10, R0, 0x4, R240 ;  /* 0x00000004000a7825 */ /* 0x010fc600078e02f0 */
[----:B------:R5:W-:Y:S01]  /*150c0*/  LDGSTS.E [R3+0x6b00], desc[UR58][R6.64], !P0 ;  /* 0x06b0000006037fae */ /* 0x000be2000c12187a */
[----:B------:R-:W-:Y:S01]  /*150d0*/  ISETP.GE.U32.AND P0, PT, R245, 0x7fffff8a, PT ;  /* 0x7fffff8af500780c */ /* 0x000fe20003f06070 */
[----:B------:R-:W-:Y:S02]  /*150e0*/  IMAD R245, R244, 0x22, RZ ;  /* 0x00000022f4f57824 */ /* 0x000fe400078e02ff */
[C---:B---3--:R-:W-:Y:S01]  /*150f0*/  IMAD.WIDE R8, R0.reuse, 0x4, R238 ;  /* 0x0000000400087825 */ /* 0x048fe200078e02ee */
[----:B------:R3:W-:Y:S04]  /*15100*/  STL.64 [R1+0x7b0], R12 ;  /* 0x0007b00c01007387 */ /* 0x0007e80000100a00 */
[----:B------:R3:W-:Y:S01]  /*15110*/  LDGSTS.E [R3+0x7800], desc[UR58][R12.64], !P6 ;  /* 0x078000000c037fae */ /* 0x0007e2000f12187a */
[----:B-----5:R-:W-:-:S03]  /*15120*/  IMAD.WIDE R6, R0, 0x4, R236 ;  /* 0x0000000400067825 */ /* 0x020fc600078e02ec */
[----:B------:R4:W-:Y:S01]  /*15130*/  STL.64 [R1+0x7a8], R10 ;  /* 0x0007a80a01007387 */ /* 0x0009e20000100a00 */
[----:B------:R-:W-:-:S03]  /*15140*/  VIADD R0, R249, 0xffffffc5 ;  /* 0xffffffc5f9007836 */ /* 0x000fc60000000000 */
[----:B------:R4:W-:Y:S01]  /*15150*/  LDGSTS.E [R3+0x7900], desc[UR58][R10.64], !P6 ;  /* 0x079000000a037fae */ /* 0x0009e2000f12187a */
[----:B------:R-:W5:Y:S01]  /*15160*/  LDC R249, c[0x0][0x230] ;  /* 0x00008c00fff97b82 */ /* 0x000f620000000800 */
[C---:B---3--:R-:W-:Y:S02]  /*15170*/  IMAD.WIDE R12, R245.reuse, 0x4, R242 ;  /* 0x00000004f50c7825 */ /* 0x048fe400078e02f2 */
[----:B------:R3:W-:Y:S04]  /*15180*/  STL.64 [R1+0x7a0], R8 ;  /* 0x0007a00801007387 */ /* 0x0007e80000100a00 */
[----:B------:R3:W-:Y:S01]  /*15190*/  LDGSTS.E [R3+0x7a00], desc[UR58][R8.64], !P6 ;  /* 0x07a0000008037fae */ /* 0x0007e2000f12187a */
[----:B----4-:R-:W-:-:S03]  /*151a0*/  IMAD.WIDE R10, R245, 0x4, R240 ;  /* 0x00000004f50a7825 */ /* 0x010fc600078e02f0 */
[----:B------:R4:W-:Y:S04]  /*151b0*/  STL.64 [R1+0x798], R6 ;  /* 0x0007980601007387 */ /* 0x0009e80000100a00 */
[----:B------:R4:W-:Y:S01]  /*151c0*/  LDGSTS.E [R3+0x7b00], desc[UR58][R6.64], !P6 ;  /* 0x07b0000006037fae */ /* 0x0009e2000f12187a */
[----:B------:R-:W-:Y:S01]  /*151d0*/  ISETP.GE.U32.AND P6, PT, R0, 0x7fffff86, PT ;  /* 0x7fffff860000780c */ /* 0x000fe20003fc6070 */
[----:B---3--:R-:W-:Y:S02]  /*151e0*/  IMAD.WIDE R8, R245, 0x4, R238 ;  /* 0x00000004f5087825 */ /* 0x008fe400078e02ee */
        /* <DEDUP_REMOVED lines=9> */
[----:B---3--:R-:W-:-:S03]  /*15280*/  IMAD.WIDE R12, R0, 0x4, R242 ;  /* 0x00000004000c7825 */ /* 0x008fc600078e02f2 */
[----:B------:R2:W-:Y:S04]  /*15290*/  LDGSTS.E [R3+0x8a00], desc[UR58][R8.64], !P3 ;  /* 0x08a0000008037fae */ /* 0x0005e8000d92187a */
[----:B------:R3:W-:Y:S01]  /*152a0*/  STL.64 [R1+0x718], R6 ;  /* 0x0007180601007387 */ /* 0x0007e20000100a00 */
[----:B----4-:R-:W-:-:S03]  /*152b0*/  IMAD.WIDE R10, R0, 0x4, R240 ;  /* 0x00000004000a7825 */ /* 0x010fc600078e02f0 */
[----:B------:R3:W-:Y:S01]  /*152c0*/  LDGSTS.E [R3+0x8b00], desc[UR58][R6.64], !P3 ;  /* 0x08b0000006037fae */ /* 0x0007e2000d92187a */
[C---:B--2---:R-:W-:Y:S01]  /*152d0*/  IMAD.WIDE R8, R0.reuse, 0x4, R238 ;  /* 0x0000000400087825 */ /* 0x044fe200078e02ee */
[----:B------:R-:W-:Y:S02]  /*152e0*/  ISETP.GE.U32.AND P3, PT, R245, 0x7fffff82, PT ;  /* 0x7fffff82f500780c */ /* 0x000fe40003f66070 */
[----:B------:R2:W-:Y:S01]  /*152f0*/  STL.64 [R1+0x6b0], R12 ;  /* 0x0006b00c01007387 */ /* 0x0005e20000100a00 */
[----:B---3--:R-:W-:-:S03]  /*15300*/  IMAD.WIDE R6, R0, 0x4, R236 ;  /* 0x0000000400067825 */ /* 0x008fc600078e02ec */
        /* <DEDUP_REMOVED lines=44> */
[----:B------:R-:W-:Y:S01]  /*155d0*/  ISETP.GE.U32.AND P5, PT, R0, 0x7fffffb5, PT ;  /* 0x7fffffb50000780c */ /* 0x000fe20003fa6070 */
[C---:B---3--:R-:W-:Y:S02]  /*155e0*/  IMAD.WIDE R8, R245.reuse, 0x4, R238 ;  /* 0x00000004f5087825 */ /* 0x048fe400078e02ee */
[----:B------:R3:W-:Y:S02]  /*155f0*/  STL.64 [R1+0x590], R12 ;  /* 0x0005900c01007387 */ /* 0x0007e40000100a00 */
[----:B------:R-:W-:Y:S02]  /*15600*/  IMAD R0, R244, 0x36, RZ ;  /* 0x00000036f4007824 */ /* 0x000fe400078e02ff */
[----:B------:R3:W-:Y:S01]  /*15610*/  LDGSTS.E [R3+0xc800], desc[UR58][R12.64], !P1 ;  /* 0x0c8000000c037fae */ /* 0x0007e2000c92187a */
[----:B--2---:R-:W-:-:S03]  /*15620*/  IMAD.WIDE R6, R245, 0x4, R236 ;  /* 0x00000004f5067825 */ /* 0x004fc600078e02ec */
[----:B------:R2:W-:Y:S01]  /*15630*/  STL.64 [R1+0x588], R10 ;  /* 0x0005880a01007387 */ /* 0x0005e20000100a00 */
[----:B------:R-:W-:-:S03]  /*15640*/  VIADD R245, R248, 0xfffffff0 ;  /* 0xfffffff0f8f57836 */ /* 0x000fc60000000000 */
[----:B------:R2:W-:Y:S01]  /*15650*/  LDGSTS.E [R3+0xc900], desc[UR58][R10.64], !P1 ;  /* 0x0c9000000a037fae */ /* 0x0005e2000c92187a */
[----:B------:R-:W4:Y:S01]  /*15660*/  LDC R248, c[0x0][0x230] ;  /* 0x00008c00fff87b82 */ /* 0x000f220000000800 */
[C---:B---3--:R-:W-:Y:S02]  /*15670*/  IMAD.WIDE R12, R0.reuse, 0x4, R242 ;  /* 0x00000004000c7825 */ /* 0x048fe400078e02f2 */
[----:B------:R3:W-:Y:S04]  /*15680*/  STL.64 [R1+0x580], R8 ;  /* 0x0005800801007387 */ /* 0x0007e80000100a00 */
[----:B------:R3:W-:Y:S01]  /*15690*/  LDGSTS.E [R3+0xca00], desc[UR58][R8.64], !P1 ;  /* 0x0ca0000008037fae */ /* 0x0007e2000c92187a */
[----:B--2---:R-:W-:-:S03]  /*156a0*/  IMAD.WIDE R10, R0, 0x4, R240 ;  /* 0x00000004000a7825 */ /* 0x004fc600078e02f0 */
[----:B------:R2:W-:Y:S04]  /*156b0*/  STL.64 [R1+0x578], R6 ;  /* 0x0005780601007387 */ /* 0x0005e80000100a00 */
[----:B------:R2:W-:Y:S01]  /*156c0*/  LDGSTS.E [R3+0xcb00], desc[UR58][R6.64], !P1 ;  /* 0x0cb0000006037fae */ /* 0x0005e2000c92187a */
[----:B------:R-:W-:Y:S01]  /*156d0*/  ISETP.GE.U32.AND P1, PT, R245, 0x7fffffb1, PT ;  /* 0x7fffffb1f500780c */ /* 0x000fe20003f26070 */
[----:B------:R-:W-:Y:S02]  /*156e0*/  IMAD R245, R244, 0x3a, RZ ;  /* 0x0000003af4f57824 */ /* 0x000fe400078e02ff */
[C---:B---3--:R-:W-:Y:S01]  /*156f0*/  IMAD.WIDE R8, R0.reuse, 0x4, R238 ;  /* 0x0000000400087825 */ /* 0x048fe200078e02ee */
        /* <DEDUP_REMOVED lines=9> */
[----:B---3--:R-:W-:Y:S01]  /*15790*/  IMAD.WIDE R12, R245, 0x4, R242 ;  /* 0x00000004f50c7825 */ /* 0x008fe200078e02f2 */
[----:B------:R-:W-:-:S02]  /*157a0*/  ISETP.GE.U32.AND P0, PT, R0, 0x7fffffad, PT ;  /* 0x7fffffad0000780c */ /* 0x000fc40003f06070 */
[----:B------:R2:W-:Y:S01]  /*157b0*/  STL.64 [R1+0x520], R8 ;  /* 0x0005200801007387 */ /* 0x0005e20000100a00 */
[----:B------:R-:W-:Y:S02]  /*157c0*/  IMAD R0, R244, 0x3e, RZ ;  /* 0x0000003ef4007824 */ /* 0x000fe400078e02ff */
[C---:B-1----:R-:W-:Y:S01]  /*157d0*/  IMAD.WIDE R10, R245.reuse, 0x4, R240 ;  /* 0x00000004f50a7825 */ /* 0x042fe200078e02f0 */
[----:B------:R4:W-:Y:S04]  /*157e0*/  STL.64 [R1+0x518], R6 ;  /* 0x0005180601007387 */ /* 0x0009e80000100a00 */
[----:B------:R1:W-:Y:S01]  /*157f0*/  STL.64 [R1+0x4d0], R12 ;  /* 0x0004d00c01007387 */ /* 0x0003e20000100a00 */
[----:B--2---:R-:W-:-:S03]  /*15800*/  IMAD.WIDE R8, R245, 0x4, R238 ;  /* 0x00000004f5087825 */ /* 0x004fc600078e02ee */
[----:B------:R1:W-:Y:S01]  /*15810*/  LDGSTS.E [R3+0xe800], desc[UR58][R12.64], !P6 ;  /* 0x0e8000000c037fae */ /* 0x0003e2000f12187a */
[----:B----4-:R-:W-:-:S03]  /*15820*/  IMAD.WIDE R6, R245, 0x4, R236 ;  /* 0x00000004f5067825 */ /* 0x010fc600078e02ec */
[----:B------:R2:W-:Y:S04]  /*15830*/  STL.64 [R1+0x4c8], R10 ;  /* 0x0004c80a01007387 */ /* 0x0005e80000100a00 */
[----:B------:R2:W-:Y:S01]  /*15840*/  LDGSTS.E [R3+0xe900], desc[UR58][R10.64], !P6 ;  /* 0x0e9000000a037fae */ /* 0x0005e2000f12187a */
[----:B-1----:R-:W-:-:S03]  /*15850*/  IMAD.WIDE R12, R0, 0x4, R242 ;  /* 0x00000004000c7825 */ /* 0x002fc600078e02f2 */
[----:B------:R1:W-:Y:S04]  /*15860*/  STL.64 [R1+0x4c0], R8 ;  /* 0x0004c00801007387 */ /* 0x0003e80000100a00 */
[----:B------:R1:W-:Y:S01]  /*15870*/  LDGSTS.E [R3+0xea00], desc[UR58][R8.64], !P6 ;  /* 0x0ea0000008037fae */ /* 0x0003e2000f12187a */
[----:B--2---:R-:W-:-:S03]  /*15880*/  IMAD.WIDE R10, R0, 0x4, R240 ;  /* 0x00000004000a7825 */ /* 0x004fc600078e02f0 */
[----:B------:R2:W-:Y:S04]  /*15890*/  STL.64 [R1+0x4b8], R6 ;  /* 0x0004b80601007387 */ /* 0x0005e80000100a00 */
[----:B------:R2:W-:Y:S01]  /*158a0*/  LDGSTS.E [R3+0xeb00], desc[UR58][R6.64], !P6 ;  /* 0x0eb0000006037fae */ /* 0x0005e2000f12187a */
[----:B-1----:R-:W-:-:S03]  /*158b0*/  IMAD.WIDE R8, R0, 0x4, R238 ;  /* 0x0000000400087825 */ /* 0x002fc600078e02ee */
[----:B------:R1:W-:Y:S04]  /*158c0*/  LDGSTS.E [R3+0xf800], desc[UR58][R12.64], !P3 ;  /* 0x0f8000000c037fae */ /* 0x0003e8000d92187a */
[----:B------:R3:W-:Y:S01]  /*158d0*/  LDGSTS.E [R3+0xf900], desc[UR58][R10.64], !P3 ;  /* 0x0f9000000a037fae */ /* 0x0007e2000d92187a */
[----:B--2---:R-:W-:-:S03]  /*158e0*/  IMAD.WIDE R6, R0, 0x4, R236 ;  /* 0x0000000400067825 */ /* 0x004fc600078e02ec */
[----:B------:R2:W-:Y:S01]  /*158f0*/  LDGSTS.E [R3+0xfa00], desc[UR58][R8.64], !P3 ;  /* 0x0fa0000008037fae */ /* 0x0005e2000d92187a */
[----:B------:R-:W-:-:S03]  /*15900*/  VIADD R0, R248, 0xffffffe4 ;  /* 0xffffffe4f8007836 */ /* 0x000fc60000000000 */
[----:B------:R4:W-:Y:S01]  /*15910*/  LDGSTS.E [R3+0xfb00], desc[UR58][R6.64], !P3 ;  /* 0x0fb0000006037fae */ /* 0x0009e2000d92187a */
[----:B------:R-:W5:Y:S01]  /*15920*/  LDC R248, c[0x0][0x230] ;  /* 0x00008c00fff87b82 */ /* 0x000f620000000800 */
[----:B------:R-:W-:Y:S01]  /*15930*/  VIADD R245, R246, 0xffffffe8 ;  /* 0xffffffe8f6f57836 */ /* 0x000fe20000000000 */
[----:B------:R-:W-:Y:S02]  /*15940*/  LOP3.LUT R246, R247, 0x60, RZ, 0x3c, !PT ;  /* 0x00000060f7f67812 */ /* 0x000fe400078e3cff */
[----:B------:R-:W-:Y:S01]  /*15950*/  ISETP.GE.U32.AND P3, PT, R0, 0x7fffffa5, PT ;  /* 0x7fffffa50000780c */ /* 0x000fe20003f66070 */
[----:B------:R-:W-:Y:S01]  /*15960*/  IMAD R0, R244, 0x3, RZ ;  /* 0x00000003f4007824 */ /* 0x000fe200078e02ff */
[----:B------:R1:W-:Y:S01]  /*15970*/  STL.64 [R1+0x470], R12 ;  /* 0x0004700c01007387 */ /* 0x0003e20000100a00 */
[----:B------:R-:W-:-:S03]  /*15980*/  VIADD R246, R246, UR4 ;  /* 0x00000004f6f67c36 */ /* 0x000fc60008000000 */
[----:B------:R3:W-:Y:S01]  /*15990*/  STL.64 [R1+0x468], R10 ;  /* 0x0004680a01007387 */ /* 0x0007e20000100a00 */
[----:B------:R-:W-:-:S03]  /*159a0*/  ISETP.GE.U32.AND P6, PT, R245, 0x7fffffa9, PT ;  /* 0x7fffffa9f500780c */ /* 0x000fc60003fc6070 */
[----:B------:R2:W-:Y:S01]  /*159b0*/  STL.64 [R1+0x460], R8 ;  /* 0x0004600801007387 */ /* 0x0005e20000100a00 */
[----:B------:R-:W-:-:S03]  /*159c0*/  IMAD R245, R244, 0x7, RZ ;  /* 0x00000007f4f57824 */ /* 0x000fc600078e02ff */
[----:B------:R4:W-:Y:S01]  /*159d0*/  STL.64 [R1+0x458], R6 ;  /* 0x0004580601007387 */ /* 0x0009e20000100a00 */
[----:B-1----:R-:W-:-:S04]  /*159e0*/  IMAD.WIDE R12, R0, 0x4, R242 ;  /* 0x00000004000c7825 */ /* 0x002fc800078e02f2 */
[----:B---3--:R-:W-:-:S04]  /*159f0*/  IMAD.WIDE R10, R0, 0x4, R240 ;  /* 0x00000004000a7825 */ /* 0x008fc800078e02f0 */
[----:B--2---:R-:W-:-:S04]  /*15a00*/  IMAD.WIDE R8, R0, 0x4, R238 ;  /* 0x0000000400087825 */ /* 0x004fc800078e02ee */
[----:B----4-:R-:W-:Y:S01]  /*15a10*/  IMAD.WIDE R6, R0, 0x4, R236 ;  /* 0x0000000400067825 */ /* 0x010fe200078e02ec */
[----:B------:R1:W-:Y:S03]  /*15a20*/  STL.64 [R1+0xb10], R12 ;  /* 0x000b100c01007387 */ /* 0x0003e60000100a00 */
[----:B-----5:R-:W-:Y:S01]  /*15a30*/  VIADD R0, R249, 0xffffffe0 ;  /* 0xffffffe0f9007836 */ /* 0x020fe20000000000 */
[----:B------:R1:W-:Y:S01]  /*15a40*/  LDGSTS.E [R246+0xc00], desc[UR58][R12.64], !P4 ;  /* 0x00c000000cf67fae */ /* 0x0003e2000e12187a */
[----:B------:R-:W2:Y:S03]  /*15a50*/  LDC R249, c[0x0][0x230] ;  /* 0x00008c00fff97b82 */ /* 0x000ea60000000800 */
[----:B------:R3:W-:Y:S04]  /*15a60*/  STL.64 [R1+0xb08], R10 ;  /* 0x000b080a01007387 */ /* 0x0007e80000100a00 */
[----:B------:R3:W-:Y:S01]  /*15a70*/  LDGSTS.E [R246+0xd00], desc[UR58][R10.64], !P4 ;  /* 0x00d000000af67fae */ /* 0x0007e2000e12187a */
[----:B-1----:R-:W-:-:S03]  /*15a80*/  IMAD.WIDE R12, R245, 0x4, R242 ;  /* 0x00000004f50c7825 */ /* 0x002fc600078e02f2 */
        /* <DEDUP_REMOVED lines=10> */
[----:B---3--:R-:W-:Y:S01]  /*15b30*/  IMAD.WIDE R6, R245, 0x4, R236 ;  /* 0x00000004f5067825 */ /* 0x008fe200078e02ec */
[----:B------:R-:W-:Y:S02]  /*15b40*/  IADD3 R245, R4, -0x24, RZ ;  /* 0xffffffdc04f57810 */ /* 0x000fe40007ffe0ff */
[----:B------:R3:W-:Y:S01]  /*15b50*/  STL.64 [R1+0xa88], R10 ;  /* 0x000a880a01007387 */ /* 0x0007e20000100a00 */
[----:B------:R-:W4:Y:S03]  /*15b60*/  LDC R4, c[0x0][0x230] ;  /* 0x00008c00ff047b82 */ /* 0x000f260000000800 */
        /* <DEDUP_REMOVED lines=8> */
[----:B-----5:R-:W-:Y:S02]  /*15bf0*/  IMAD.WIDE R8, R0, 0x4, R238 ;  /* 0x0000000400087825 */ /* 0x020fe400078e02ee */
[----:B------:R3:W-:Y:S02]  /*15c00*/  STL.64 [R1+0xa10], R12 ;  /* 0x000a100c01007387 */ /* 0x0007e40000100a00 */
[----:B------:R-:W-:Y:S02]  /*15c10*/  IMAD R245, R244, 0xf, RZ ;  /* 0x0000000ff4f57824 */ /* 0x000fe400078e02ff */
[----:B------:R3:W-:Y:S01]  /*15c20*/  LDGSTS.E [R246+0x2c00], desc[UR58][R12.64], !P5 ;  /* 0x02c000000cf67fae */ /* 0x0007e2000e92187a */
[----:B-1----:R-:W-:-:S03]  /*15c30*/  IMAD.WIDE R6, R0, 0x4, R236 ;  /* 0x0000000400067825 */ /* 0x002fc600078e02ec */
[----:B------:R1:W-:Y:S01]  /*15c40*/  STL.64 [R1+0xa08], R10 ;  /* 0x000a080a01007387 */ /* 0x0003e20000100a00 */
[----:B------:R-:W-:-:S03]  /*15c50*/  VIADD R0, R248, 0xffffffd8 ;  /* 0xffffffd8f8007836 */ /* 0x000fc60000000000 */
[----:B------:R1:W-:Y:S01]  /*15c60*/  LDGSTS.E [R246+0x2d00], desc[UR58][R10.64], !P5 ;  /* 0x02d000000af67fae */ /* 0x0003e2000e92187a */
[----:B------:R-:W5:Y:S01]  /*15c70*/  LDC R248, c[0x0][0x230] ;  /* 0x00008c00fff87b82 */ /* 0x000f620000000800 */
[C---:B---3--:R-:W-:Y:S02]  /*15c80*/  IMAD.WIDE R12, R245.reuse, 0x4, R242 ;  /* 0x00000004f50c7825 */ /* 0x048fe400078e02f2 */
[----:B------:R3:W-:Y:S04]  /*15c90*/  STL.64 [R1+0xa00], R8 ;  /* 0x000a000801007387 */ /* 0x0007e80000100a00 */
[----:B------:R3:W-:Y:S01]  /*15ca0*/  LDGSTS.E [R246+0x2e00], desc[UR58][R8.64], !P5 ;  /* 0x02e0000008f67fae */ /* 0x0007e2000e92187a */
[----:B-1----:R-:W-:-:S03]  /*15cb0*/  IMAD.WIDE R10, R245, 0x4, R240 ;  /* 0x00000004f50a7825 */ /* 0x002fc600078e02f0 */
[----:B------:R1:W-:Y:S04]  /*15cc0*/  STL.64 [R1+0x9f8], R6 ;  /* 0x0009f80601007387 */ /* 0x0003e80000100a00 */
[----:B------:R1:W-:Y:S01]  /*15cd0*/  LDGSTS.E [R246+0x2f00], desc[UR58][R6.64], !P5 ;  /* 0x02f0000006f67fae */ /* 0x0003e2000e92187a */
[----:B------:R-:W-:Y:S01]  /*15ce0*/  ISETP.GE.U32.AND P5, PT, R0, 0x7fffff99, PT ;  /* 0x7fffff990000780c */ /* 0x000fe20003fa6070 */
[----:B------:R-:W-:Y:S02]  /*15cf0*/  IMAD R0, R244, 0x13, RZ ;  /* 0x00000013f4007824 */ /* 0x000fe400078e02ff */
[C---:B---3--:R-:W-:Y:S01]  /*15d00*/  IMAD.WIDE R8, R245.reuse, 0x4, R238 ;  /* 0x00000004f5087825 */ /* 0x048fe200078e02ee */
[----:B------:R3:W-:Y:S04]  /*15d10*/  LDGSTS.E [R246+0x3c00], desc[UR58][R12.64], !P1 ;  /* 0x03c000000cf67fae */ /* 0x0007e8000c92187a */
[----:B------:R4:W-:Y:S01]  /*15d20*/  LDGSTS.E [R246+0x3d00], desc[UR58][R10.64], !P1 ;  /* 0x03d000000af67fae */ /* 0x0009e2000c92187a */
[----:B-1----:R-:W-:-:S03]  /*15d30*/  IMAD.WIDE R6, R245, 0x4, R236 ;  /* 0x00000004f5067825 */ /* 0x002fc600078e02ec */
[----:B------:R3:W-:Y:S01]  /*15d40*/  STL.64 [R1+0x990], R12 ;  /* 0x0009900c01007387 */ /* 0x0007e20000100a00 */
[----:B--2---:R-:W-:-:S03]  /*15d50*/  VIADD R245, R249, 0xffffffd4 ;  /* 0xffffffd4f9f57836 */ /* 0x004fc60000000000 */
[----:B------:R1:W-:Y:S01]  /*15d60*/  LDGSTS.E [R246+0x3e00], desc[UR58][R8.64], !P1 ;  /* 0x03e0000008f67fae */ /* 0x0003e2000c92187a */
[----:B------:R-:W2:Y:S03]  /*15d70*/  LDC R249, c[0x0][0x230] ;  /* 0x00008c00fff97b82 */ /* 0x000ea60000000800 */
[----:B------:R4:W-:Y:S04]  /*15d80*/  STL.64 [R1+0x988], R10 ;  /* 0x0009880a01007387 */ /* 0x0009e80000100a00 */
[----:B------:R5:W-:Y:S01]  /*15d90*/  LDGSTS.E [R246+0x3f00], desc[UR58][R6.64], !P1 ;  /* 0x03f0000006f67fae */ /* 0x000be2000c92187a */
[----:B---3--:R-:W-:Y:S01]  /*15da0*/  IMAD.WIDE R12, R0, 0x4, R242 ;  /* 0x00000004000c7825 */ /* 0x008fe200078e02f2 */
[----:B------:R-:W-:-:S02]  /*15db0*/  ISETP.GE.U32.AND P1, PT, R245, 0x7fffff95, PT ;  /* 0x7fffff95f500780c */ /* 0x000fc40003f26070 */
[----:B------:R1:W-:Y:S01]  /*15dc0*/  STL.64 [R1+0x980], R8 ;  /* 0x0009800801007387 */ /* 0x0003e20000100a00 */
[----:B------:R-:W-:Y:S02]  /*15dd0*/  IMAD R245, R244, 0x17, RZ ;  /* 0x00000017f4f57824 */ /* 0x000fe400078e02ff */
[C---:B----4-:R-:W-:Y:S01]  /*15de0*/  IMAD.WIDE R10, R0.reuse, 0x4, R240 ;  /* 0x00000004000a7825 */ /* 0x050fe200078e02f0 */
[----:B------:R5:W-:Y:S04]  /*15df0*/  STL.64 [R1+0x978], R6 ;  /* 0x0009780601007387 */ /* 0x000be80000100a00 */
[----:B------:R3:W-:Y:S01]  /*15e00*/  STL.64 [R1+0x910], R12 ;  /* 0x0009100c01007387 */ /* 0x0007e20000100a00 */
[----:B-1----:R-:W-:-:S03]  /*15e10*/  IMAD.WIDE R8, R0, 0x4, R238 ;  /* 0x0000000400087825 */ /* 0x002fc600078e02ee */
[----:B------:R3:W-:Y:S01]  /*15e20*/  LDGSTS.E [R246+0x4c00], desc[UR58][R12.64], !P0 ;  /* 0x04c000000cf67fae */ /* 0x0007e2000c12187a */
[----:B-----5:R-:W-:-:S03]  /*15e30*/  IMAD.WIDE R6, R0, 0x4, R236 ;  /* 0x0000000400067825 */ /* 0x020fc600078e02ec */
[----:B------:R1:W-:Y:S01]  /*15e40*/  STL.64 [R1+0x908], R10 ;  /* 0x0009080a01007387 */ /* 0x0003e20000100a00 */
[----:B------:R-:W-:-:S03]  /*15e50*/  VIADD R0, R4, 0xffffffd0 ;  /* 0xffffffd004007836 */ /* 0x000fc60000000000 */
[----:B------:R1:W-:Y:S01]  /*15e60*/  LDGSTS.E [R246+0x4d00], desc[UR58][R10.64], !P0 ;  /* 0x04d000000af67fae */ /* 0x0003e2000c12187a */
[----:B------:R-:W4:Y:S01]  /*15e70*/  LDC R4, c[0x0][0x230] ;  /* 0x00008c00ff047b82 */ /* 0x000f220000000800 */
[C---:B---3--:R-:W-:Y:S02]  /*15e80*/  IMAD.WIDE R12, R245.reuse, 0x4, R242 ;  /* 0x00000004f50c7825 */ /* 0x048fe400078e02f2 */
[----:B------:R3:W-:Y:S04]  /*15e90*/  STL.64 [R1+0x900], R8 ;  /* 0x0009000801007387 */ /* 0x0007e80000100a00 */
[----:B------:R3:W-:Y:S01]  /*15ea0*/  LDGSTS.E [R246+0x4e00], desc[UR58][R8.64], !P0 ;  /* 0x04e0000008f67fae */ /* 0x0007e2000c12187a */
[----:B-1----:R-:W-:-:S03]  /*15eb0*/  IMAD.WIDE R10, R245, 0x4, R240 ;  /* 0x00000004f50a7825 */ /* 0x002fc600078e02f0 */
[----:B------:R1:W-:Y:S04]  /*15ec0*/  STL.64 [R1+0x8f8], R6 ;  /* 0x0008f80601007387 */ /* 0x0003e80000100a00 */
[----:B------:R1:W-:Y:S01]  /*15ed0*/  LDGSTS.E [R246+0x4f00], desc[UR58][R6.64], !P0 ;  /* 0x04f0000006f67fae */ /* 0x0003e2000c12187a */
[----:B------:R-:W-:Y:S01]  /*15ee0*/  ISETP.GE.U32.AND P0, PT, R0, 0x7fffff91, PT ;  /* 0x7fffff910000780c */ /* 0x000fe20003f06070 */
[----:B---3--:R-:W-:Y:S02]  /*15ef0*/  IMAD.WIDE R8, R245, 0x4, R238 ;  /* 0x00000004f5087825 */ /* 0x008fe400078e02ee */
[----:B------:R3:W-:Y:S02]  /*15f00*/  LDGSTS.E [R246+0x5c00], desc[UR58][R12.64], !P6 ;  /* 0x05c000000cf67fae */ /* 0x0007e4000f12187a */
[----:B------:R-:W-:-:S02]  /*15f10*/  VIADD R0, R248, 0xffffffcc ;  /* 0xffffffccf8007836 */ /* 0x000fc40000000000 */
[----:B------:R5:W-:Y:S01]  /*15f20*/  LDGSTS.E [R246+0x5d00], desc[UR58][R10.64], !P6 ;  /* 0x05d000000af67fae */ /* 0x000be2000f12187a */
[----:B------:R-:W4:Y:S01]  /*15f30*/  LDC R248, c[0x0][0x230] ;  /* 0x00008c00fff87b82 */ /* 0x000f220000000800 */
[----:B-1----:R-:W-:Y:S02]  /*15f40*/  IMAD.WIDE R6, R245, 0x4, R236 ;  /* 0x00000004f5067825 */ /* 0x002fe400078e02ec */
[----:B------:R1:W-:Y:S04]  /*15f50*/  LDGSTS.E [R246+0x5e00], desc[UR58][R8.64], !P6 ;  /* 0x05e0000008f67fae */ /* 0x0003e8000f12187a */
[----:B------:R2:W-:Y:S01]  /*15f60*/  LDGSTS.E [R246+0x5f00], desc[UR58][R6.64], !P6 ;  /* 0x05f0000006f67fae */ /* 0x0005e2000f12187a */
[----:B------:R-:W-:Y:S01]  /*15f70*/  ISETP.GE.U32.AND P6, PT, R0, 0x7fffff8d, PT ;  /* 0x7fffff8d0000780c */ /* 0x000fe20003fc6070 */
[----:B------:R-:W-:-:S02]  /*15f80*/  IMAD R0, R244, 0x1b, RZ ;  /* 0x0000001bf4007824 */ /* 0x000fc400078e02ff */
[----:B------:R3:W-:Y:S01]  /*15f90*/  STL.64 [R1+0x890], R12 ;  /* 0x0008900c01007387 */ /* 0x0007e20000100a00 */
[----:B------:R-:W-:-:S03]  /*15fa0*/  IMAD R245, R244, 0x1f, RZ ;  /* 0x0000001ff4f57824 */ /* 0x000fc600078e02ff */
[----:B------:R5:W-:Y:S04]  /*15fb0*/  STL.64 [R1+0x888], R10 ;  /* 0x0008880a01007387 */ /* 0x000be80000100a00 */
[----:B------:R1:W-:Y:S01]  /*15fc0*/  STL.64 [R1+0x880], R8 ;  /* 0x0008800801007387 */ /* 0x0003e20000100a00 */
[----:B---3--:R-:W-:-:S03]  /*15fd0*/  IMAD.WIDE R12, R0, 0x4, R242 ;  /* 0x00000004000c7825 */ /* 0x008fc600078e02f2 */
[----:B------:R2:W-:Y:S01]  /*15fe0*/  STL.64 [R1+0x878], R6 ;  /* 0x0008780601007387 */ /* 0x0005e20000100a00 */
[----:B-----5:R-:W-:-:S03]  /*15ff0*/  IMAD.WIDE R10, R0, 0x4, R240 ;  /* 0x00000004000a7825 */ /* 0x020fc600078e02f0 */
[----:B------:R3:W-:Y:S01]  /*16000*/  STL.64 [R1+0x810], R12 ;  /* 0x0008100c01007387 */ /* 0x0007e20000100a00 */
[----:B-1----:R-:W-:-:S03]  /*16010*/  IMAD.WIDE R8, R0, 0x4, R238 ;  /* 0x0000000400087825 */ /* 0x002fc600078e02ee */
[----:B------:R3:W-:Y:S01]  /*16020*/  LDGSTS.E [R246+0x6c00], desc[UR58][R12.64], !P3 ;  /* 0x06c000000cf67fae */ /* 0x0007e2000d92187a */
[----:B--2---:R-:W-:-:S03]  /*16030*/  IMAD.WIDE R6, R0, 0x4, R236 ;  /* 0x0000000400067825 */ /* 0x004fc600078e02ec */
[----:B------:R1:W-:Y:S01]  /*16040*/  STL.64 [R1+0x808], R10 ;  /* 0x0008080a01007387 */ /* 0x0003e20000100a00 */
[----:B------:R-:W-:-:S03]  /*16050*/  VIADD R0, R249, 0xffffffc8 ;  /* 0xffffffc8f9007836 */ /* 0x000fc60000000000 */
[----:B------:R1:W-:Y:S01]  /*16060*/  LDGSTS.E [R246+0x6d00], desc[UR58][R10.64], !P3 ;  /* 0x06d000000af67fae */ /* 0x0003e2000d92187a */
[----:B---3--:R-:W-:-:S03]  /*16070*/  IMAD.WIDE R12, R245, 0x4, R242 ;  /* 0x00000004f50c7825 */ /* 0x008fc600078e02f2 */
[----:B------:R2:W-:Y:S04]  /*16080*/  STL.64 [R1+0x800], R8 ;  /* 0x0008000801007387 */ /* 0x0005e80000100a00 */
[----:B------:R2:W-:Y:S01]  /*16090*/  LDGSTS.E [R246+0x6e00], desc[UR58][R8.64], !P3 ;  /* 0x06e0000008f67fae */ /* 0x0005e2000d92187a */
[----:B-1----:R-:W-:-:S03]  /*160a0*/  IMAD.WIDE R10, R245, 0x4, R240 ;  /* 0x00000004f50a7825 */ /* 0x002fc600078e02f0 */
[----:B------:R1:W-:Y:S04]  /*160b0*/  STL.64 [R1+0x7f8], R6 ;  /* 0x0007f80601007387 */ /* 0x0003e80000100a00 */
[----:B------:R1:W-:Y:S01]  /*160c0*/  LDGSTS.E [R246+0x6f00], desc[UR58][R6.64], !P3 ;  /* 0x06f0000006f67fae */ /* 0x0003e2000d92187a */
[----:B------:R-:W-:Y:S01]  /*160d0*/  ISETP.GE.U32.AND P3, PT, R0, 0x7fffff89, PT ;  /* 0x7fffff890000780c */ /* 0x000fe20003f66070 */
[----:B--2---:R-:W-:Y:S02]  /*160e0*/  IMAD.WIDE R8, R245, 0x4, R238 ;  /* 0x00000004f5087825 */ /* 0x004fe400078e02ee */
[----:B------:R2:W-:Y:S02]  /*160f0*/  LDGSTS.E [R246+0x7c00], desc[UR58][R12.64], !P4 ;  /* 0x07c000000cf67fae */ /* 0x0005e4000e12187a */
[----:B------:R-:W-:-:S02]  /*16100*/  VIADD R0, R14, 0xffffffc4 ;  /* 0xffffffc40e007836 */ /* 0x000fc40000000000 */
[----:B------:R3:W-:Y:S01]  /*16110*/  LDGSTS.E [R246+0x7d00], desc[UR58][R10.64], !P4 ;  /* 0x07d000000af67fae */ /* 0x0007e2000e12187a */
[----:B-1----:R-:W-:-:S03]  /*16120*/  IMAD.WIDE R6, R245, 0x4, R236 ;  /* 0x00000004f5067825 */ /* 0x002fc600078e02ec */
[----:B------:R1:W-:Y:S04]  /*16130*/  LDGSTS.E [R246+0x7e00], desc[UR58][R8.64], !P4 ;  /* 0x07e0000008f67fae */ /* 0x0003e8000e12187a */
[----:B------:R5:W-:Y:S01]  /*16140*/  LDGSTS.E [R246+0x7f00], desc[UR58][R6.64], !P4 ;  /* 0x07f0000006f67fae */ /* 0x000be2000e12187a */
[----:B------:R-:W-:Y:S01]  /*16150*/  ISETP.GE.U32.AND P4, PT, R0, 0x7fffff85, PT ;  /* 0x7fffff850000780c */ /* 0x000fe20003f86070 */
[C---:B------:R-:W-:Y:S02]  /*16160*/  IMAD R0, R244.reuse, 0x23, RZ ;  /* 0x00000023f4007824 */ /* 0x040fe400078e02ff */
[----:B------:R-:W-:Y:S02]  /*16170*/  IMAD R245, R244, 0x27, RZ ;  /* 0x00000027f4f57824 */ /* 0x000fe400078e02ff */
[C---:B------:R-:W-:Y:S01]  /*16180*/  IMAD.WIDE R18, R0.reuse, 0x4, R242 ;  /* 0x0000000400127825 */ /* 0x040fe200078e02f2 */
[----:B------:R2:W-:Y:S03]  /*16190*/  STL.64 [R1+0x790], R12 ;  /* 0x0007900c01007387 */ /* 0x0005e60000100a00 */
[C---:B------:R-:W-:Y:S01]  /*161a0*/  IMAD.WIDE R16, R0.reuse, 0x4, R240 ;  /* 0x0000000400107825 */ /* 0x040fe200078e02f0 */
[----:B------:R3:W-:Y:S03]  /*161b0*/  STL.64 [R1+0x788], R10 ;  /* 0x0007880a01007387 */ /* 0x0007e60000100a00 */
[C---:B------:R-:W-:Y:S01]  /*161c0*/  IMAD.WIDE R14, R0.reuse, 0x4, R238 ;  /* 0x00000004000e7825 */ /* 0x040fe200078e02ee */
[----:B------:R1:W-:Y:S03]  /*161d0*/  STL.64 [R1+0x780], R8 ;  /* 0x0007800801007387 */ /* 0x0003e60000100a00 */
[----:B--2---:R-:W-:Y:S01]  /*161e0*/  IMAD.WIDE R12, R0, 0x4, R236 ;  /* 0x00000004000c7825 */ /* 0x004fe200078e02ec */
[----:B------:R-:W-:Y:S03]  /*161f0*/  LDGSTS.E [R246+0x8c00], desc[UR58][R18.64], !P2 ;  /* 0x08c0000012f67fae */ /* 0x000fe6000d12187a */
[C---:B---3--:R-:W-:Y:S01]  /*16200*/  IMAD.WIDE R10, R245.reuse, 0x4, R242 ;  /* 0x00000004f50a7825 */ /* 0x048fe200078e02f2 */
[----:B------:R5:W-:Y:S03]  /*16210*/  STL.64 [R1+0x778], R6 ;  /* 0x0007780601007387 */ /* 0x000be60000100a00 */
[C---:B------:R-:W-:Y:S01]  /*16220*/  IMAD.WIDE R250, R245.reuse, 0x4, R240 ;  /* 0x00000004f5fa7825 */ /* 0x040fe200078e02f0 */
[----:B------:R-:W-:Y:S03]  /*16230*/  LDGSTS.E [R246+0x8d00], desc[UR58][R16.64], !P2 ;  /* 0x08d0000010f67fae */ /* 0x000fe6000d12187a */
[C---:B-1----:R-:W-:Y:S01]  /*16240*/  IMAD.WIDE R8, R245.reuse, 0x4, R238 ;  /* 0x00000004f5087825 */ /* 0x042fe200078e02ee */
[----:B------:R-:W-:Y:S03]  /*16250*/  LDGSTS.E [R246+0x8e00], desc[UR58][R14.64], !P2 ;  /* 0x08e000000ef67fae */ /* 0x000fe6000d12187a */
[----:B----4-:R-:W-:Y:S01]  /*16260*/  VIADD R248, R248, 0xffffffc0 ;  /* 0xffffffc0f8f87836 */ /* 0x010fe20000000000 */
[----:B------:R-:W-:Y:S01]  /*16270*/  LDGSTS.E [R246+0x8f00], desc[UR58][R12.64], !P2 ;  /* 0x08f000000cf67fae */ /* 0x000fe2000d12187a */
[----:B-----5:R-:W-:-:S03]  /*16280*/  IMAD.WIDE R6, R245, 0x4, R236 ;  /* 0x00000004f5067825 */ /* 0x020fc600078e02ec */
[----:B------:R-:W-:Y:S01]  /*16290*/  LDGSTS.E [R246+0x9c00], desc[UR58][R10.64], !P5 ;  /* 0x09c000000af67fae */ /* 0x000fe2000e92187a */
[----:B------:R-:W-:Y:S01]  /*162a0*/  VIADD R4, R4, 0x3f ;  /* 0x0000003f04047836 */ /* 0x000fe20000000000 */
[----:B------:R-:W-:Y:S02]  /*162b0*/  ISETP.GE.AND P2, PT, R5, R248, PT ;  /* 0x000000f80500720c */ /* 0x000fe40003f46270 */
[----:B------:R1:W-:Y:S04]  /*162c0*/  LDGSTS.E [R246+0x9d00], desc[UR58][R250.64], !P5 ;  /* 0x09d00000faf67fae */ /* 0x0003e8000e92187a */
[----:B------:R2:W-:Y:S04]  /*162d0*/  LDGSTS.E [R246+0x9e00], desc[UR58][R8.64], !P5 ;  /* 0x09e0000008f67fae */ /* 0x0005e8000e92187a */
[----:B------:R3:W-:Y:S01]  /*162e0*/  LDGSTS.E [R246+0x9f00], desc[UR58][R6.64], !P5 ;  /* 0x09f0000006f67fae */ /* 0x0007e2000e92187a */
[----:B------:R-:W-:-:S02]  /*162f0*/  ISETP.GT.AND P5, PT, R4, 0x3f, PT ;  /* 0x0000003f0400780c */ /* 0x000fc40003fa4270 */
[----:B------:R-:W-:Y:S01]  /*16300*/  SEL R245, RZ, 0x4, P2 ;  /* 0x00000004fff57807 */ /* 0x000fe20001000000 */
[----:B------:R4:W-:Y:S01]  /*16310*/  STL.64 [R1+0x710], R18 ;  /* 0x0007101201007387 */ /* 0x0009e20000100a00 */
[----:B------:R-:W-:Y:S02]  /*16320*/  ISETP.GE.AND P2, PT, R5, UR5, PT ;  /* 0x0000000505007c0c */ /* 0x000fe4000bf46270 */
[----:B------:R-:W-:Y:S01]  /*16330*/  SEL R0, RZ, 0x4, !P5 ;  /* 0x00000004ff007807 */ /* 0x000fe20006800000 */
[----:B------:R-:W-:Y:S01]  /*16340*/  STL.64 [R1+0xc30], R10 ;  /* 0x000c300a01007387 */ /* 0x000fe20000100a00 */
[----:B------:R-:W-:-:S03]  /*16350*/  ISETP.GE.U32.AND P5, PT, R248, 0x7fffff81, PT ;  /* 0x7fffff81f800780c */ /* 0x000fc60003fa6070 */
[----:B------:R5:W-:Y:S01]  /*16360*/  STL.64 [R1+0x708], R16 ;  /* 0x0007081001007387 */ /* 0x000be20000100a00 */
[----:B------:R-:W-:Y:S01]  /*16370*/  IMAD R249, R244, 0x2b, RZ ;  /* 0x0000002bf4f97824 */ /* 0x000fe200078e02ff */
[----:B------:R-:W-:Y:S02]  /*16380*/  SEL R248, R0, RZ, !P2 ;  /* 0x000000ff00f87207 */ /* 0x000fe40005000000 */
[----:B------:R1:W-:Y:S01]  /*16390*/  STL.64 [R1+0x700], R14 ;  /* 0x0007000e01007387 */ /* 0x0003e20000100a00 */
[----:B------:R-:W-:-:S03]  /*163a0*/  ISETP.GT.AND P2, PT, R4, 0x7f, PT ;  /* 0x0000007f0400780c */ /* 0x000fc60003f44270 */
[----:B------:R-:W-:Y:S04]  /*163b0*/  STL.64 [R1+0x6f8], R12 ;  /* 0x0006f80c01007387 */ /* 0x000fe80000100a00 */
[----:B----4-:R-:W4:Y:S04]  /*163c0*/  LDL.LU.64 R18, [R1+0x29c8] ;  /* 0x0029c80001127983 */ /* 0x010f280000300a00 */
[----:B------:R2:W-:Y:S01]  /*163d0*/  STL.64 [R1+0xc28], R250 ;  /* 0x000c28fa01007387 */ /* 0x0005e20000100a00 */
[----:B------:R-:W-:-:S03]  /*163e0*/  SEL R0, R245, RZ, P2 ;  /* 0x000000fff5007207 */ /* 0x000fc60001000000 */
[----:B-----5:R-:W5:Y:S01]  /*163f0*/  LDL.LU.64 R16, [R1+0x29c0] ;  /* 0x0029c00001107983 */ /* 0x020f620000300a00 */
[----:B------:R-:W-:-:S03]  /*16400*/  IMAD R245, R244, 0x2f, RZ ;  /* 0x0000002ff4f57824 */ /* 0x000fc600078e02ff */
[----:B------:R3:W-:Y:S01]  /*16410*/  STL.64 [R1+0xc20], R8 ;  /* 0x000c200801007387 */ /* 0x0007e20000100a00 */
[----:B------:R-:W-:-:S03]  /*16420*/  IMAD.WIDE R4, R249, 0x4, R236 ;  /* 0x00000004f9047825 */ /* 0x000fc600078e02ec */
[----:B-1----:R-:W4:Y:S01]  /*16430*/  LDL.LU.64 R14, [R1+0x29b8] ;  /* 0x0029b800010e7983 */ /* 0x002f220000300a00 */
[----:B--2---:R-:W-:-:S03]  /*16440*/  IMAD.WIDE R250, R249, 0x4, R242 ;  /* 0x00000004f9fa7825 */ /* 0x004fc600078e02f2 */
[----:B------:R1:W-:Y:S01]  /*16450*/  STL.64 [R1+0xc18], R6 ;  /* 0x000c180601007387 */ /* 0x0003e20000100a00 */
[----:B---3--:R-:W-:-:S03]  /*16460*/  IMAD.WIDE R8, R249, 0x4, R240 ;  /* 0x00000004f9087825 */ /* 0x008fc600078e02f0 */
[----:B------:R-:W2:Y:S04]  /*16470*/  LDL.LU.64 R12, [R1+0x29b0] ;  /* 0x0029b000010c7983 */ /* 0x000ea80000300a00 */
[----:B------:R-:W3:Y:S01]  /*16480*/  LDL.LU.64 R10, [R1+0x29a8] ;  /* 0x0029a800010a7983 */ /* 0x000ee20000300a00 */
[----:B-1----:R-:W-:-:S03]  /*16490*/  IMAD.WIDE R6, R249, 0x4, R238 ;  /* 0x00000004f9067825 */ /* 0x002fc600078e02ee */
[----:B------:R1:W-:Y:S01]  /*164a0*/  STL.64 [R1+0xc10], R250 ;  /* 0x000c10fa01007387 */ /* 0x0003e20000100a00 */
[----:B------:R-:W1:Y:S03]  /*164b0*/  LDC R249, c[0x0][0x230] ;  /* 0x00008c00fff97b82 */ /* 0x000e660000000800 */
[----:B------:R1:W-:Y:S04]  /*164c0*/  LDGSTS.E [R246+0xac00], desc[UR58][R250.64], !P1 ;  /* 0x0ac00000faf67fae */ /* 0x0003e8000c92187a */
[----:B------:R1:W-:Y:S04]  /*164d0*/  STL.64 [R1+0xc08], R8 ;  /* 0x000c080801007387 */ /* 0x0003e80000100a00 */
[----:B------:R1:W-:Y:S02]  /*164e0*/  LDGSTS.E [R246+0xad00], desc[UR58][R8.64], !P1 ;  /* 0x0ad0000008f67fae */ /* 0x0003e4000c92187a */
[----:B-1----:R-:W-:-:S02]  /*164f0*/  IMAD.WIDE R250, R245, 0x4, R242 ;  /* 0x00000004f5fa7825 */ /* 0x002fc400078e02f2 */
[----:B------:R1:W-:Y:S04]  /*16500*/  STL.64 [R1+0xc00], R6 ;  /* 0x000c000601007387 */ /* 0x0003e80000100a00 */
[----:B------:R1:W-:Y:S01]  /*16510*/  LDGSTS.E [R246+0xae00], desc[UR58][R6.64], !P1 ;  /* 0x0ae0000006f67fae */ /* 0x0003e2000c92187a */
[----:B------:R-:W-:-:S03]  /*16520*/  IMAD.WIDE R8, R245, 0x4, R240 ;  /* 0x00000004f5087825 */ /* 0x000fc600078e02f0 */
[----:B------:R1:W-:Y:S04]  /*16530*/  STL.64 [R1+0xbf8], R4 ;  /* 0x000bf80401007387 */ /* 0x0003e80000100a00 */
[----:B------:R1:W-:Y:S01]  /*16540*/  LDGSTS.E [R246+0xaf00], desc[UR58][R4.64], !P1 ;  /* 0x0af0000004f67fae */ /* 0x0003e2000c92187a */
[----:B------:R-:W-:Y:S01]  /*16550*/  ISETP.NE.U32.AND P1, PT, R0, RZ, PT ;  /* 0x000000ff0000720c */ /* 0x000fe20003f25070 */
[----:B------:R-:W-:Y:S02]  /*16560*/  IMAD R0, R244, 0x33, RZ ;  /* 0x00000033f4007824 */ /* 0x000fe400078e02ff */
[C---:B-1----:R-:W-:Y:S01]  /*16570*/  IMAD.WIDE R6, R245.reuse, 0x4, R238 ;  /* 0x00000004f5067825 */ /* 0x042fe200078e02ee */
[----:B------:R1:W-:Y:S04]  /*16580*/  STL.64 [R1+0xbf0], R250 ;  /* 0x000bf0fa01007387 */ /* 0x0003e80000100a00 */
[----:B------:R1:W-:Y:S01]  /*16590*/  LDGSTS.E [R246+0xbc00], desc[UR58][R250.64], !P0 ;  /* 0x0bc00000faf67fae */ /* 0x0003e2000c12187a */
[----:B------:R-:W-:-:S03]  /*165a0*/  IMAD.WIDE R4, R245, 0x4, R236 ;  /* 0x00000004f5047825 */ /* 0x000fc600078e02ec */
[----:B------:R1:W-:Y:S04]  /*165b0*/  STL.64 [R1+0xbe8], R8 ;  /* 0x000be80801007387 */ /* 0x0003e80000100a00 */
[----:B------:R1:W-:Y:S04]  /*165c0*/  LDGSTS.E [R246+0xbd00], desc[UR58][R8.64], !P0 ;  /* 0x0bd0000008f67fae */ /* 0x0003e8000c12187a */
[----:B------:R1:W-:Y:S02]  /*165d0*/  STL.64 [R1+0xbe0], R6 ;  /* 0x000be00601007387 */ /* 0x0003e40000100a00 */
[----:B-1----:R-:W-:-:S02]  /*165e0*/  IMAD.WIDE R250, R0, 0x4, R242 ;  /* 0x0000000400fa7825 */ /* 0x002fc400078e02f2 */
[----:B------:R1:W-:Y:S04]  /*165f0*/  LDGSTS.E [R246+0xbe00], desc[UR58][R6.64], !P0 ;  /* 0x0be0000006f67fae */ /* 0x0003e8000c12187a */
[----:B------:R1:W-:Y:S01]  /*16600*/  STL.64 [R1+0xbd8], R4 ;  /* 0x000bd80401007387 */ /* 0x0003e20000100a00 */
[----:B------:R-:W-:-:S03]  /*16610*/  IMAD.WIDE R8, R0, 0x4, R240 ;  /* 0x0000000400087825 */ /* 0x000fc600078e02f0 */
[----:B------:R1:W-:Y:S02]  /*16620*/  LDGSTS.E [R246+0xbf00], desc[UR58][R4.64], !P0 ;  /* 0x0bf0000004f67fae */ /* 0x0003e4000c12187a */
[----:B-1----:R-:W-:Y:S01]  /*16630*/  IMAD.WIDE R6, R0, 0x4, R238 ;  /* 0x0000000400067825 */ /* 0x002fe200078e02ee */
[----:B------:R-:W-:-:S03]  /*16640*/  ISETP.NE.U32.AND P2, PT, R248, RZ, PT ;  /* 0x000000fff800720c */ /* 0x000fc60003f45070 */
[----:B------:R-:W-:Y:S01]  /*16650*/  VIADD R245, R249, 0xffffffbf ;  /* 0xffffffbff9f57836 */ /* 0x000fe20000000000 */
[----:B------:R-:W1:Y:S01]  /*16660*/  LDC R248, c[0x0][0x230] ;  /* 0x00008c00fff87b82 */ /* 0x000e620000000800 */
[----:B------:R1:W-:Y:S01]  /*16670*/  STL.64 [R1+0xbd0], R250 ;  /* 0x000bd0fa01007387 */ /* 0x0003e20000100a00 */
[----:B------:R-:W-:-:S03]  /*16680*/  IMAD.WIDE R4, R0, 0x4, R236 ;  /* 0x0000000400047825 */ /* 0x000fc600078e02ec */
[----:B------:R1:W-:Y:S03]  /*16690*/  LDGSTS.E [R246+0xcc00], desc[UR58][R250.64], !P6 ;  /* 0x0cc00000faf67fae */ /* 0x0003e6000f12187a */
[----:B------:R-:W1:Y:S01]  /*166a0*/  LDC R0, c[0x0][0x230] ;  /* 0x00008c00ff007b82 */ /* 0x000e620000000800 */
[----:B------:R-:W-:Y:S01]  /*166b0*/  ISETP.GE.U32.AND P0, PT, R245, 0x7fffff80, PT ;  /* 0x7fffff80f500780c */ /* 0x000fe20003f06070 */
[----:B------:R-:W-:Y:S01]  /*166c0*/  IMAD R245, R244, 0x37, RZ ;  /* 0x00000037f4f57824 */ /* 0x000fe200078e02ff */
[----:B------:R1:W-:Y:S04]  /*166d0*/  STL.64 [R1+0xbc8], R8 ;  /* 0x000bc80801007387 */ /* 0x0003e80000100a00 */
[----:B------:R1:W-:Y:S01]  /*166e0*/  LDGSTS.E [R246+0xcd00], desc[UR58][R8.64], !P6 ;  /* 0x0cd0000008f67fae */ /* 0x0003e2000f12187a */
[----:B------:R-:W1:Y:S02]  /*166f0*/  LDC R249, c[0x0][0x230] ;  /* 0x00008c00fff97b82 */ /* 0x000e640000000800 */
[C---:B-1----:R-:W-:Y:S01]  /*16700*/  IMAD.WIDE R250, R245.reuse, 0x4, R242 ;  /* 0x00000004f5fa7825 */ /* 0x042fe200078e02f2 */
[----:B------:R1:W-:Y:S04]  /*16710*/  STL.64 [R1+0xbc0], R6 ;  /* 0x000bc00601007387 */ /* 0x0003e80000100a00 */
[----:B------:R1:W-:Y:S01]  /*16720*/  LDGSTS.E [R246+0xce00], desc[UR58][R6.64], !P6 ;  /* 0x0ce0000006f67fae */ /* 0x0003e2000f12187a */
[----:B------:R-:W-:-:S03]  /*16730*/  IMAD.WIDE R8, R245, 0x4, R240 ;  /* 0x00000004f5087825 */ /* 0x000fc600078e02f0 */
[----:B------:R1:W-:Y:S01]  /*16740*/  STL.64 [R1+0xbb8], R4 ;  /* 0x000bb80401007387 */ /* 0x0003e20000100a00 */
[----:B------:R-:W-:-:S03]  /*16750*/  VIADD R0, R0, 0xffffffbb ;  /* 0xffffffbb00007836 */ /* 0x000fc60000000000 */
[----:B------:R1:W-:Y:S02]  /*16760*/  LDGSTS.E [R246+0xcf00], desc[UR58][R4.64], !P6 ;  /* 0x0cf0000004f67fae */ /* 0x0003e4000f12187a */
[C---:B-1----:R-:W-:Y:S01]  /*16770*/  IMAD.WIDE R6, R245.reuse, 0x4, R238 ;  /* 0x00000004f5067825 */ /* 0x042fe200078e02ee */
[----:B------:R-:W-:Y:S01]  /*16780*/  ISETP.GE.U32.AND P6, PT, R0, 0x7fffff7c, PT ;  /* 0x7fffff7c0000780c */ /* 0x000fe20003fc6070 */
[----:B------:R1:W-:Y:S02]  /*16790*/  LDGSTS.E [R246+0xdc00], desc[UR58][R250.64], !P3 ;  /* 0x0dc00000faf67fae */ /* 0x0003e4000d92187a */
[----:B------:R-:W-:Y:S02]  /*167a0*/  VIADD R0, R248, 0xffffffb7 ;  /* 0xffffffb7f8007836 */ /* 0x000fe40000000000 */
[----:B------:R1:W-:Y:S01]  /*167b0*/  LDGSTS.E [R246+0xdd00], desc[UR58][R8.64], !P3 ;  /* 0x0dd0000008f67fae */ /* 0x0003e2000d92187a */
[----:B------:R-:W-:-:S03]  /*167c0*/  IMAD.WIDE R4, R245, 0x4, R236 ;  /* 0x00000004f5047825 */ /* 0x000fc600078e02ec */
[----:B------:R1:W-:Y:S04]  /*167d0*/  LDGSTS.E [R246+0xde00], desc[UR58][R6.64], !P3 ;  /* 0x0de0000006f67fae */ /* 0x0003e8000d92187a */
[----:B------:R1:W-:Y:S01]  /*167e0*/  LDGSTS.E [R246+0xdf00], desc[UR58][R4.64], !P3 ;  /* 0x0df0000004f67fae */ /* 0x0003e2000d92187a */
[----:B------:R-:W-:Y:S01]  /*167f0*/  ISETP.GE.U32.AND P3, PT, R0, 0x7fffff78, PT ;  /* 0x7fffff780000780c */ /* 0x000fe20003f66070 */
[C---:B------:R-:W-:Y:S02]  /*16800*/  IMAD R0, R244.reuse, 0x3b, RZ ;  /* 0x0000003bf4007824 */ /* 0x040fe400078e02ff */
[----:B------:R1:W-:Y:S04]  /*16810*/  STL.64 [R1+0xbb0], R250 ;  /* 0x000bb0fa01007387 */ /* 0x0003e80000100a00 */
[----:B------:R1:W-:Y:S01]  /*16820*/  STL.64 [R1+0xba8], R8 ;  /* 0x000ba80801007387 */ /* 0x0003e20000100a00 */
[----:B------:R-:W-:-:S02]  /*16830*/  IMAD R248, R244, 0x3f, RZ ;  /* 0x0000003ff4f87824 */ /* 0x000fc400078e02ff */
[----:B------:R-:W5:Y:S01]  /*16840*/  LDC.64 R244, c[0x0][0x238] ;  /* 0x00008e00fff47b82 */ /* 0x000f620000000a00 */
[----:B------:R1:W-:Y:S02]  /*16850*/  STL.64 [R1+0xba0], R6 ;  /* 0x000ba00601007387 */ /* 0x0003e40000100a00 */
[----:B-1----:R-:W-:-:S04]  /*16860*/  IMAD.WIDE R250, R0, 0x4, R240 ;  /* 0x0000000400fa7825 */ /* 0x002fc800078e02f0 */
[C---:B------:R-:W-:Y:S01]  /*16870*/  IMAD.WIDE R8, R0.reuse, 0x4, R242 ;  /* 0x0000000400087825 */ /* 0x040fe200078e02f2 */
[----:B------:R1:W-:Y:S03]  /*16880*/  STL.64 [R1+0xb98], R4 ;  /* 0x000b980401007387 */ /* 0x0003e60000100a00 */
[C---:B------:R-:W-:Y:S01]  /*16890*/  IMAD.WIDE R6, R0.reuse, 0x4, R238 ;  /* 0x0000000400067825 */ /* 0x040fe200078e02ee */
[----:B------:R1:W-:Y:S04]  /*168a0*/  STL.64 [R1+0xb90], R8 ;  /* 0x000b900801007387 */ /* 0x0003e80000100a00 */
[----:B------:R1:W-:Y:S02]  /*168b0*/  STL.64 [R1+0xb88], R250 ;  /* 0x000b88fa01007387 */ /* 0x0003e40000100a00 */
[----:B-1----:R-:W-:-:S02]  /*168c0*/  IMAD.WIDE R4, R0, 0x4, R236 ;  /* 0x0000000400047825 */ /* 0x002fc400078e02ec */
[----:B------:R-:W-:Y:S04]  /*168d0*/  LDGSTS.E [R246+0xec00], desc[UR58][R8.64], !P4 ;  /* 0x0ec0000008f67fae */ /* 0x000fe8000e12187a */
[----:B------:R1:W-:Y:S04]  /*168e0*/  LDGSTS.E [R246+0xed00], desc[UR58][R250.64], !P4 ;  /* 0x0ed00000faf67fae */ /* 0x0003e8000e12187a */
[----:B------:R1:W-:Y:S04]  /*168f0*/  LDGSTS.E [R246+0xee00], desc[UR58][R6.64], !P4 ;  /* 0x0ee0000006f67fae */ /* 0x0003e8000e12187a */
[----:B------:R-:W2:Y:S04]  /*16900*/  LDL.LU.64 R8, [R1+0x29a0] ;  /* 0x0029a00001087983 */ /* 0x000ea80000300a00 */
[----:B------:R1:W-:Y:S02]  /*16910*/  STL.64 [R1+0xb80], R6 ;  /* 0x000b800601007387 */ /* 0x0003e40000100a00 */
[----:B-1----:R-:W-:-:S02]  /*16920*/  IMAD.WIDE R250, R248, 0x4, R240 ;  /* 0x00000004f8fa7825 */ /* 0x002fc400078e02f0 */
[----:B------:R1:W-:Y:S02]  /*16930*/  STL.64 [R1+0xb78], R4 ;  /* 0x000b780401007387 */ /* 0x0003e40000100a00 */
[----:B------:R-:W-:Y:S02]  /*16940*/  VIADD R0, R249, 0xffffffb3 ;  /* 0xffffffb3f9007836 */ /* 0x000fe40000000000 */
[----:B------:R1:W-:Y:S01]  /*16950*/  LDGSTS.E [R246+0xef00], desc[UR58][R4.64], !P4 ;  /* 0x0ef0000004f67fae */ /* 0x0003e2000e12187a */
[----:B------:R-:W-:-:S05]  /*16960*/  IMAD.WIDE R6, R248, 0x4, R242 ;  /* 0x00000004f8067825 */ /* 0x000fca00078e02f2 */
[----:B------:R1:W-:Y:S02]  /*16970*/  STL.64 [R1+0xb70], R6 ;  /* 0x000b700601007387 */ /* 0x0003e40000100a00 */
[C---:B-1----:R-:W-:Y:S02]  /*16980*/  IMAD.WIDE R4, R248.reuse, 0x4, R238 ;  /* 0x00000004f8047825 */ /* 0x042fe400078e02ee */
[----:B------:R1:W-:Y:S02]  /*16990*/  STL.64 [R1+0xb68], R250 ;  /* 0x000b68fa01007387 */ /* 0x0003e40000100a00 */
[----:B------:R-:W-:Y:S02]  /*169a0*/  IMAD.WIDE R248, R248, 0x4, R236 ;  /* 0x00000004f8f87825 */ /* 0x000fe400078e02ec */
[----:B------:R-:W-:Y:S04]  /*169b0*/  LDGSTS.E [R246+0xfc00], desc[UR58][R6.64], !P5 ;  /* 0x0fc0000006f67fae */ /* 0x000fe8000e92187a */
[----:B------:R-:W-:Y:S04]  /*169c0*/  LDGSTS.E [R246+0xfd00], desc[UR58][R250.64], !P5 ;  /* 0x0fd00000faf67fae */ /* 0x000fe8000e92187a */
[----:B------:R-:W-:Y:S04]  /*169d0*/  LDGSTS.E [R246+0xfe00], desc[UR58][R4.64], !P5 ;  /* 0x0fe0000004f67fae */ /* 0x000fe8000e92187a */
[----:B------:R-:W3:Y:S04]  /*169e0*/  LDL.LU.64 R6, [R1+0x2998] ;  /* 0x0029980001067983 */ /* 0x000ee80000300a00 */
[----:B------:R1:W-:Y:S04]  /*169f0*/  STL.64 [R1+0xb60], R4 ;  /* 0x000b600401007387 */ /* 0x0003e80000100a00 */
[----:B-1----:R-:W2:Y:S04]  /*16a00*/  LDL.LU.64 R250, [R1+0x2990] ;  /* 0x0029900001fa7983 */ /* 0x002ea80000300a00 */
[----:B------:R-:W-:Y:S04]  /*16a10*/  STL.64 [R1+0xb58], R248 ;  /* 0x000b58f801007387 */ /* 0x000fe80000100a00 */
[----:B------:R-:W4:Y:S01]  /*16a20*/  LDL.LU.64 R4, [R1+0x2988] ;  /* 0x0029880001047983 */ /* 0x000f220000300a00 */
[----:B------:R-:W-:-:S02]  /*16a30*/  ISETP.GE.U32.AND P4, PT, R0, 0x7fffff74, PT ;  /* 0x7fffff740000780c */ /* 0x000fc40003f86070 */
[----:B------:R-:W1:Y:S01]  /*16a40*/  LDC R0, c[0x0][0x230] ;  /* 0x00008c00ff007b82 */ /* 0x000e620000000800 */
[----:B------:R4:W-:Y:S01]  /*16a50*/  LDGSTS.E [R246+0xff00], desc[UR58][R248.64], !P5 ;  /* 0x0ff00000f8f67fae */ /* 0x0009e2000e92187a */
[----:B-1----:R-:W-:-:S05]  /*16a60*/  VIADD R0, R0, 0xffffffaf ;  /* 0xffffffaf00007836 */ /* 0x002fca0000000000 */
[----:B------:R-:W-:Y:S01]  /*16a70*/  ISETP.GE.U32.AND P5, PT, R0, 0x7fffff70, PT ;  /* 0x7fffff700000780c */ /* 0x000fe20003fa6070 */
[----:B-----5:R-:W-:Y:S01]  /*16a80*/  IMAD.SHL.U32 R0, R244, 0x40, RZ ;  /* 0x00000040f4007824 */ /* 0x020fe200078e00ff */
[----:B------:R1:W-:Y:S04]  /*16a90*/  STL.64 [R1+0x2b60], R28 ;  /* 0x002b601c01007387 */ /* 0x0003e80000100a00 */
[----:B------:R-:W0:Y:S04]  /*16aa0*/  LDGDEPBAR ;  /* 0x00000000000079af */ /* 0x000e280000000000 */
[----:B-1----:R-:W5:Y:S04]  /*16ab0*/  LDL.64 R28, [R1+0x10] ;  /* 0x00001000011c7983 */ /* 0x002f680000100a00 */
[----:B------:R1:W-:Y:S04]  /*16ac0*/  STL.64 [R1+0x2b58], R44 ;  /* 0x002b582c01007387 */ /* 0x0003e80000100a00 */
[----:B-1----:R-:W3:Y:S04]  /*16ad0*/  LDL.64 R44, [R1+0x50] ;  /* 0x00005000012c7983 */ /* 0x002ee80000100a00 */
[----:B------:R1:W-:Y:S04]  /*16ae0*/  STL.64 [R1+0x2b50], R60 ;  /* 0x002b503c01007387 */ /* 0x0003e80000100a00 */
[----:B-1----:R-:W2:Y:S04]  /*16af0*/  LDL.64 R60, [R1+0x90] ;  /* 0x00009000013c7983 */ /* 0x002ea80000100a00 */
[----:B------:R1:W-:Y:S04]  /*16b00*/  STL.64 [R1+0x2b48], R76 ;  /* 0x002b484c01007387 */ /* 0x0003e80000100a00 */
        /* <DEDUP_REMOVED lines=19> */
[----:B----4-:R1:W-:Y:S04]  /*16c40*/  STL.64 [R1+0x2af8], R4 ;  /* 0x002af80401007387 */ /* 0x0103e80000100a00 */
[----:B-1----:R-:W4:Y:S04]  /*16c50*/  LDL.64 R4, [R1+0x350] ;  /* 0x0003500001047983 */ /* 0x002f280000100a00 */
[----:B------:R1:W-:Y:S04]  /*16c60*/  STL.64 [R1+0x2af0], R242 ;  /* 0x002af0f201007387 */ /* 0x0003e80000100a00 */
[----:B-1----:R-:W3:Y:S04]  /*16c70*/  LDL.64 R242, [R1+0x390] ;  /* 0x0003900001f27983 */ /* 0x002ee80000100a00 */
[----:B------:R1:W-:Y:S04]  /*16c80*/  STL.64 [R1+0x2ae8], R240 ;  /* 0x002ae8f001007387 */ /* 0x0003e80000100a00 */
[----:B-1----:R-:W2:Y:S04]  /*16c90*/  LDL.64 R240, [R1+0x3d0] ;  /* 0x0003d00001f07983 */ /* 0x002ea80000100a00 */
[----:B------:R1:W-:Y:S04]  /*16ca0*/  STL.64 [R1+0x2ae0], R238 ;  /* 0x002ae0ee01007387 */ /* 0x0003e80000100a00 */
[----:B-1----:R-:W5:Y:S04]  /*16cb0*/  LDL.64 R238, [R1+0x410] ;  /* 0x0004100001ee7983 */ /* 0x002f680000100a00 */
[----:B------:R1:W-:Y:S04]  /*16cc0*/  STL.64 [R1+0x2ad8], R236 ;  /* 0x002ad8ec01007387 */ /* 0x0003e80000100a00 */
[----:B-1----:R-:W4:Y:S01]  /*16cd0*/  LDL.64 R236, [R1+0x450] ;  /* 0x0004500001ec7983 */ /* 0x002f220000100a00 */
[----:B------:R-:W-:-:S02]  /*16ce0*/  LOP3.LUT R244, R247, 0x10, RZ, 0x3c, !PT ;  /* 0x00000010f7f47812 */ /* 0x000fc400078e3cff */
[C---:B------:R-:W-:Y:S02]  /*16cf0*/  LOP3.LUT R248, R247.reuse, 0x30, RZ, 0x3c, !PT ;  /* 0x00000030f7f87812 */ /* 0x040fe400078e3cff */
[----:B------:R-:W-:Y:S01]  /*16d00*/  LOP3.LUT R249, R247, 0x70, RZ, 0x3c, !PT ;  /* 0x00000070f7f97812 */ /* 0x000fe200078e3cff */
[----:B------:R-:W-:Y:S02]  /*16d10*/  VIADD R244, R244, UR4 ;  /* 0x00000004f4f47c36 */ /* 0x000fe40008000000 */
[----:B------:R-:W-:Y:S02]  /*16d20*/  VIADD R247, R248, UR4 ;  /* 0x00000004f8f77c36 */ /* 0x000fe40008000000 */
[----:B------:R-:W1:Y:S01]  /*16d30*/  S2R R248, SR_TID.X ;  /* 0x0000000000f87919 */ /* 0x000e620000002100 */
[----:B------:R-:W-:Y:S01]  /*16d40*/  VIADD R249, R249, UR4 ;  /* 0x00000004f9f97c36 */ /* 0x000fe20008000000 */
[----:B-1----:R-:W-:-:S05]  /*16d50*/  LOP3.LUT R248, R248, 0x3f, RZ, 0xc0, !PT ;  /* 0x0000003ff8f87812 */ /* 0x002fca00078ec0ff */
[----:B------:R-:W-:-:S05]  /*16d60*/  IMAD.SHL.U32 R248, R248, 0x4, RZ ;  /* 0x00000004f8f87824 */ /* 0x000fca00078e00ff */
[----:B------:R-:W-:-:S05]  /*16d70*/  LOP3.LUT R248, R248, 0x50, RZ, 0x3c, !PT ;  /* 0x00000050f8f87812 */ /* 0x000fca00078e3cff */
[----:B------:R-:W-:Y:S01]  /*16d80*/  VIADD R248, R248, UR4 ;  /* 0x00000004f8f87c36 */ /* 0x000fe20008000000 */
[----:B----4-:R-:W-:Y:S04]  /*16d90*/  LDGSTS.E [R252+0x20000], desc[UR58][R236.64], P2 ;  /* 0x20000000ecfc7fae */ /* 0x010fe8000912187a */
[----:B-----5:R-:W-:Y:S04]  /*16da0*/  LDGSTS.E [R252+0x20800], desc[UR58][R238.64], P2 ;  /* 0x20800000eefc7fae */ /* 0x020fe8000912187a */
[----:B--2---:R-:W-:Y:S04]  /*16db0*/  LDGSTS.E [R252+0x21000], desc[UR58][R240.64], P2 ;  /* 0x21000000f0fc7fae */ /* 0x004fe8000912187a */
[----:B---3--:R-:W-:Y:S04]  /*16dc0*/  LDGSTS.E [R252+0x21800], desc[UR58][R242.64], P2 ;  /* 0x21800000f2fc7fae */ /* 0x008fe8000912187a */
[----:B------:R-:W-:Y:S04]  /*16dd0*/  LDGSTS.E [R252+0x22000], desc[UR58][R4.64], P2 ;  /* 0x2200000004fc7fae */ /* 0x000fe8000912187a */
        /* <DEDUP_REMOVED lines=13> */
[----:B------:R-:W2:Y:S04]  /*16eb0*/  LDL.64 R60, [R1+0x3c8] ;  /* 0x0003c800013c7983 */ /* 0x000ea80000100a00 */
[----:B------:R-:W3:Y:S04]  /*16ec0*/  LDL.64 R44, [R1+0x408] ;  /* 0x00040800012c7983 */ /* 0x000ee80000100a00 */
[----:B------:R-:W4:Y:S04]  /*16ed0*/  LDL.64 R28, [R1+0x448] ;  /* 0x00044800011c7983 */ /* 0x000f280000100a00 */
[----:B------:R-:W5:Y:S04]  /*16ee0*/  LDL.64 R76, [R1+0x388] ;  /* 0x00038800014c7983 */ /* 0x000f680000100a00 */
        /* <DEDUP_REMOVED lines=28> */
[----:B----4-:R-:W-:Y:S04]  /*170b0*/  LDGSTS.E [R244+0x20100], desc[UR58][R28.64], P2 ;  /* 0x201000001cf47fae */ /* 0x010fe8000912187a */
[----:B---3--:R-:W-:Y:S04]  /*170c0*/  LDGSTS.E [R244+0x20900], desc[UR58][R44.64], P2 ;  /* 0x209000002cf47fae */ /* 0x008fe8000912187a */
[----:B--2---:R-:W-:Y:S04]  /*170d0*/  LDGSTS.E [R244+0x21100], desc[UR58][R60.64], P2 ;  /* 0x211000003cf47fae */ /* 0x004fe8000912187a */
[----:B-----5:R-:W-:Y:S04]  /*170e0*/  LDGSTS.E [R244+0x21900], desc[UR58][R76.64], P2 ;  /* 0x219000004cf47fae */ /* 0x020fe8000912187a */
[----:B------:R-:W2:Y:S04]  /*170f0*/  LDL.LU.64 R28, [R1+0x2b60] ;  /* 0x002b6000011c7983 */ /* 0x000ea80000300a00 */
[----:B------:R-:W-:Y:S04]  /*17100*/  LDGSTS.E [R244+0x22100], desc[UR58][R92.64], P2 ;  /* 0x221000005cf47fae */ /* 0x000fe8000912187a */
[----:B------:R-:W3:Y:S04]  /*17110*/  LDL.LU.64 R44, [R1+0x2b58] ;  /* 0x002b5800012c7983 */ /* 0x000ee80000300a00 */
[----:B------:R-:W-:Y:S04]  /*17120*/  LDGSTS.E [R244+0x22900], desc[UR58][R108.64], P2 ;  /* 0x229000006cf47fae */ /* 0x000fe8000912187a */
[----:B------:R-:W4:Y:S04]  /*17130*/  LDL.LU.64 R60, [R1+0x2b50] ;  /* 0x002b5000013c7983 */ /* 0x000f280000300a00 */
[----:B------:R-:W-:Y:S04]  /*17140*/  LDGSTS.E [R244+0x23100], desc[UR58][R124.64], P2 ;  /* 0x231000007cf47fae */ /* 0x000fe8000912187a */
[----:B------:R-:W5:Y:S04]  /*17150*/  LDL.LU.64 R76, [R1+0x2b48] ;  /* 0x002b4800014c7983 */ /* 0x000f680000300a00 */
        /* <DEDUP_REMOVED lines=21> */
[----:B------:R-:W2:Y:S04]  /*172b0*/  LDL.64 R240, [R1+0x400] ;  /* 0x0004000001f07983 */ /* 0x000ea80000100a00 */
[----:B------:R-:W3:Y:S04]  /*172c0*/  LDL.64 R238, [R1+0x3c0] ;  /* 0x0003c00001ee7983 */ /* 0x000ee80000100a00 */
[----:B------:R-:W4:Y:S04]  /*172d0*/  LDL.64 R242, [R1+0x440] ;  /* 0x0004400001f27983 */ /* 0x000f280000100a00 */
[----:B------:R-:W5:Y:S04]  /*172e0*/  LDL.64 R236, [R1+0x380] ;  /* 0x0003800001ec7983 */ /* 0x000f680000100a00 */
[----:B------:R-:W-:Y:S04]  /*172f0*/  LDGSTS.E [R244+0x29100], desc[UR58][R16.64], P2 ;  /* 0x2910000010f47fae */ /* 0x000fe8000912187a */
[----:B------:R1:W-:Y:S04]  /*17300*/  STL.64 [R1+0x2a28], R16 ;  /* 0x002a281001007387 */ /* 0x0003e80000100a00 */
[----:B------:R-:W-:Y:S04]  /*17310*/  LDGSTS.E [R244+0x29900], desc[UR58][R32.64], P2 ;  /* 0x2990000020f47fae */ /* 0x000fe8000912187a */
[----:B------:R-:W-:Y:S04]  /*17320*/  LDGSTS.E [R244+0x2a100], desc[UR58][R48.64], P2 ;  /* 0x2a10000030f47fae */ /* 0x000fe8000912187a */
[----:B-1----:R-:W5:Y:S04]  /*17330*/  LDL.64 R16, [R1] ;  /* 0x0000000001107983 */ /* 0x002f680000100a00 */
[----:B------:R1:W-:Y:S04]  /*17340*/  STL.64 [R1+0x2a30], R32 ;  /* 0x002a302001007387 */ /* 0x0003e80000100a00 */
[----:B------:R-:W-:Y:S04]  /*17350*/  LDGSTS.E [R244+0x2a900], desc[UR58][R64.64], P2 ;  /* 0x2a90000040f47fae */ /* 0x000fe8000912187a */
[----:B------:R-:W-:Y:S04]  /*17360*/  LDGSTS.E [R244+0x2b100], desc[UR58][R80.64], P2 ;  /* 0x2b10000050f47fae */ /* 0x000fe8000912187a */
[----:B-1----:R-:W5:Y:S04]  /*17370*/  LDL.64 R32, [R1+0x40] ;  /* 0x0000400001207983 */ /* 0x002f680000100a00 */
        /* <DEDUP_REMOVED lines=18> */
[----:B-1----:R-:W5:Y:S04]  /*174a0*/  LDL.64 R112, [R1+0x180] ;  /* 0x0001800001707983 */ /* 0x002f680000100a00 */
[----:B------:R1:W-:Y:S04]  /*174b0*/  STL.64 [R1+0x2a60], R128 ;  /* 0x002a608001007387 */ /* 0x0003e80000100a00 */
        /* <DEDUP_REMOVED lines=13> */
[----:B----4-:R-:W-:Y:S04]  /*17590*/  LDGSTS.E [R2+0x20200], desc[UR58][R242.64], P2 ;  /* 0x20200000f2027fae */ /* 0x010fe8000912187a */
[----:B--2---:R-:W-:Y:S04]  /*175a0*/  LDGSTS.E [R2+0x20a00], desc[UR58][R240.64], P2 ;  /* 0x20a00000f0027fae */ /* 0x004fe8000912187a */
[----:B---3--:R-:W-:Y:S04]  /*175b0*/  LDGSTS.E [R2+0x21200], desc[UR58][R238.64], P2 ;  /* 0x21200000ee027fae */ /* 0x008fe8000912187a */
[----:B-----5:R-:W-:Y:S04]  /*175c0*/  LDGSTS.E [R2+0x21a00], desc[UR58][R236.64], P2 ;  /* 0x21a00000ec027fae */ /* 0x020fe8000912187a */
[----:B------:R-:W2:Y:S04]  /*175d0*/  LDL.LU.64 R242, [R1+0x2af0] ;  /* 0x002af00001f27983 */ /* 0x000ea80000300a00 */
[----:B------:R-:W3:Y:S04]  /*175e0*/  LDL.LU.64 R240, [R1+0x2ae8] ;  /* 0x002ae80001f07983 */ /* 0x000ee80000300a00 */
[----:B------:R-:W4:Y:S04]  /*175f0*/  LDL.LU.64 R238, [R1+0x2ae0] ;  /* 0x002ae00001ee7983 */ /* 0x000f280000300a00 */
[----:B------:R-:W5:Y:S04]  /*17600*/  LDL.LU.64 R236, [R1+0x2ad8] ;  /* 0x002ad80001ec7983 */ /* 0x000f680000300a00 */
        /* <DEDUP_REMOVED lines=29> */
[----:B------:R1:W-:Y:S04]  /*177e0*/  STL.64 [R1+0x29a0], R18 ;  /* 0x0029a01201007387 */ /* 0x0003e80000100a00 */
[----:B------:R-:W-:Y:S04]  /*177f0*/  LDGSTS.E [R2+0x29a00], desc[UR58][R34.64], P2 ;  /* 0x29a0000022027fae */ /* 0x000fe8000912187a */
[----:B------:R-:W-:Y:S04]  /*17800*/  LDGSTS.E [R2+0x2a200], desc[UR58][R50.64], P2 ;  /* 0x2a20000032027fae */ /* 0x000fe8000912187a */
[----:B-1----:R-:W2:Y:S04]  /*17810*/  LDL.64 R18, [R1+0x3b8] ;  /* 0x0003b80001127983 */ /* 0x002ea80000100a00 */
[----:B------:R1:W-:Y:S04]  /*17820*/  STL.64 [R1+0x29a8], R34 ;  /* 0x0029a82201007387 */ /* 0x0003e80000100a00 */
[----:B------:R-:W-:Y:S04]  /*17830*/  LDGSTS.E [R2+0x2aa00], desc[UR58][R66.64], P2 ;  /* 0x2aa0000042027fae */ /* 0x000fe8000912187a */
[----:B------:R-:W-:Y:S04]  /*17840*/  LDGSTS.E [R2+0x2b200], desc[UR58][R82.64], P2 ;  /* 0x2b20000052027fae */ /* 0x000fe8000912187a */
[----:B-1----:R-:W3:Y:S04]  /*17850*/  LDL.64 R34, [R1+0x3f8] ;  /* 0x0003f80001227983 */ /* 0x002ee80000100a00 */
[----:B------:R1:W-:Y:S04]  /*17860*/  STL.64 [R1+0x29b0], R50 ;  /* 0x0029b03201007387 */ /* 0x0003e80000100a00 */
[----:B------:R-:W-:Y:S04]  /*17870*/  LDGSTS.E [R2+0x2ba00], desc[UR58][R98.64], P2 ;  /* 0x2ba0000062027fae */ /* 0x000fe8000912187a */
[----:B------:R-:W-:Y:S04]  /*17880*/  LDGSTS.E [R2+0x2c200], desc[UR58][R114.64], P2 ;  /* 0x2c20000072027fae */ /* 0x000fe8000912187a */
[----:B-1----:R-:W4:Y:S04]  /*17890*/  LDL.64 R50, [R1+0x438] ;  /* 0x0004380001327983 */ /* 0x002f280000100a00 */
[----:B------:R-:W-:Y:S04]  /*178a0*/  STL.64 [R1+0x29b8], R66 ;  /* 0x0029b84201007387 */ /* 0x000fe80000100a00 */
[----:B------:R-:W-:Y:S04]  /*178b0*/  STL.64 [R1+0x29c0], R82 ;  /* 0x0029c05201007387 */ /* 0x000fe80000100a00 */
[----:B------:R-:W-:Y:S04]  /*178c0*/  STL.64 [R1+0x29c8], R98 ;  /* 0x0029c86201007387 */ /* 0x000fe80000100a00 */
[----:B------:R-:W-:Y:S04]  /*178d0*/  STL.64 [R1+0x29d0], R114 ;  /* 0x0029d07201007387 */ /* 0x000fe80000100a00 */
[----:B------:R-:W-:Y:S04]  /*178e0*/  LDGSTS.E [R2+0x2ca00], desc[UR58][R130.64], P2 ;  /* 0x2ca0000082027fae */ /* 0x000fe8000912187a */
        /* <DEDUP_REMOVED lines=13> */
[----:B----4-:R-:W-:Y:S04]  /*179c0*/  LDGSTS.E [R247+0x20300], desc[UR58][R50.64], P2 ;  /* 0x2030000032f77fae */ /* 0x010fe8000912187a */
[----:B---3--:R-:W-:Y:S04]  /*179d0*/  LDGSTS.E [R247+0x20b00], desc[UR58][R34.64], P2 ;  /* 0x20b0000022f77fae */ /* 0x008fe8000912187a */
[----:B--2---:R-:W-:Y:S04]  /*179e0*/  LDGSTS.E [R247+0x21300], desc[UR58][R18.64], P2 ;  /* 0x2130000012f77fae */ /* 0x004fe8000912187a */
[----:B------:R-:W2:Y:S04]  /*179f0*/  LDL.64 R50, [R1+0x430] ;  /* 0x0004300001327983 */ /* 0x000ea80000100a00 */
[----:B------:R-:W3:Y:S04]  /*17a00*/  LDL.64 R34, [R1+0x3f0] ;  /* 0x0003f00001227983 */ /* 0x000ee80000100a00 */
[----:B------:R-:W-:Y:S04]  /*17a10*/  LDGSTS.E [R247+0x21b00], desc[UR58][R224.64], P2 ;  /* 0x21b00000e0f77fae */ /* 0x000fe8000912187a */
[----:B------:R-:W4:Y:S04]  /*17a20*/  LDL.64 R18, [R1+0x3b0] ;  /* 0x0003b00001127983 */ /* 0x000f280000100a00 */
[----:B------:R-:W-:Y:S04]  /*17a30*/  LDGSTS.E [R247+0x22300], desc[UR58][R208.64], P2 ;  /* 0x22300000d0f77fae */ /* 0x000fe8000912187a */
[----:B------:R-:W4:Y:S04]  /*17a40*/  LDL.64 R224, [R1+0x370] ;  /* 0x0003700001e07983 */ /* 0x000f280000100a00 */
[----:B------:R-:W-:Y:S04]  /*17a50*/  LDGSTS.E [R247+0x22b00], desc[UR58][R192.64], P2 ;  /* 0x22b00000c0f77fae */ /* 0x000fe8000912187a */
[----:B------:R-:W4:Y:S04]  /*17a60*/  LDL.64 R208, [R1+0x330] ;  /* 0x0003300001d07983 */ /* 0x000f280000100a00 */
[----:B-----5:R-:W-:Y:S04]  /*17a70*/  LDGSTS.E [R247+0x23300], desc[UR58][R176.64], P2 ;  /* 0x23300000b0f77fae */ /* 0x020fe8000912187a */
[----:B------:R-:W5:Y:S04]  /*17a80*/  LDL.64 R192, [R1+0x2f0] ;  /* 0x0002f00001c07983 */ /* 0x000f680000100a00 */
[----:B------:R-:W-:Y:S04]  /*17a90*/  LDGSTS.E [R247+0x23b00], desc[UR58][R160.64], P2 ;  /* 0x23b00000a0f77fae */ /* 0x000fe8000912187a */
        /* <DEDUP_REMOVED lines=22> */
[----:B------:R-:W-:Y:S04]  /*17c00*/  STL.64 [R1+0x2988], R250 ;  /* 0x002988fa01007387 */ /* 0x000fe80000100a00 */
[----:B------:R1:W-:Y:S04]  /*17c10*/  LDGSTS.E [R247+0x29b00], desc[UR58][R36.64], P2 ;  /* 0x29b0000024f77fae */ /* 0x0003e8000912187a */
[----:B------:R-:W-:Y:S04]  /*17c20*/  STL.64 [R1+0x2990], R20 ;  /* 0x0029901401007387 */ /* 0x000fe80000100a00 */
[----:B------:R-:W-:Y:S04]  /*17c30*/  LDGSTS.E [R247+0x2a300], desc[UR58][R52.64], P2 ;  /* 0x2a30000034f77fae */ /* 0x000fe8000912187a */
[----:B------:R1:W-:Y:S04]  /*17c40*/  STL.64 [R1+0x2998], R36 ;  /* 0x0029982401007387 */ /* 0x0003e80000100a00 */
        /* <DEDUP_REMOVED lines=22> */
[----:B--2---:R-:W-:Y:S04]  /*17db0*/  LDGSTS.E [R3+0x20400], desc[UR58][R50.64], P2 ;  /* 0x2040000032037fae */ /* 0x004fe8000912187a */
[----:B---3--:R-:W-:Y:S04]  /*17dc0*/  LDGSTS.E [R3+0x20c00], desc[UR58][R34.64], P2 ;  /* 0x20c0000022037fae */ /* 0x008fe8000912187a */
[----:B------:R-:W2:Y:S04]  /*17dd0*/  LDL.64 R50, [R1+0x428] ;  /* 0x0004280001327983 */ /* 0x000ea80000100a00 */
[----:B----4-:R-:W-:Y:S04]  /*17de0*/  LDGSTS.E [R3+0x21400], desc[UR58][R18.64], P2 ;  /* 0x2140000012037fae */ /* 0x010fe8000912187a */
[----:B------:R-:W3:Y:S04]  /*17df0*/  LDL.64 R34, [R1+0x3e8] ;  /* 0x0003e80001227983 */ /* 0x000ee80000100a00 */
        /* <DEDUP_REMOVED lines=44> */
[----:B--2---:R-:W-:Y:S04]  /*180c0*/  LDGSTS.E [R248+0x20500], desc[UR58][R50.64], P2 ;  /* 0x2050000032f87fae */ /* 0x004fe8000912187a */
[----:B---3--:R-:W-:Y:S04]  /*180d0*/  LDGSTS.E [R248+0x20d00], desc[UR58][R34.64], P2 ;  /* 0x20d0000022f87fae */ /* 0x008fe8000912187a */
[----:B------:R-:W2:Y:S04]  /*180e0*/  LDL.64 R50, [R1+0x420] ;  /* 0x0004200001327983 */ /* 0x000ea80000100a00 */
[----:B----4-:R-:W-:Y:S04]  /*180f0*/  LDGSTS.E [R248+0x21500], desc[UR58][R18.64], P2 ;  /* 0x2150000012f87fae */ /* 0x010fe8000912187a */
[----:B------:R-:W3:Y:S04]  /*18100*/  LDL.64 R34, [R1+0x3e0] ;  /* 0x0003e00001227983 */ /* 0x000ee80000100a00 */
        /* <DEDUP_REMOVED lines=49> */
[----:B-----5:R-:W-:Y:S04]  /*18420*/  LDGSTS.E [R246+0x21e00], desc[UR58][R224.64], P2 ;  /* 0x21e00000e0f67fae */ /* 0x020fe8000912187a */
[----:B------:R-:W4:Y:S04]  /*18430*/  LDL.64 R18, [R1+0x398] ;  /* 0x0003980001127983 */ /* 0x000f280000100a00 */
        /* <DEDUP_REMOVED lines=44> */
[----:B----4-:R-:W-:Y:S04]  /*18700*/  LDGSTS.E [R249+0x21700], desc[UR58][R18.64], P2 ;  /* 0x2170000012f97fae */ /* 0x010fe8000912187a */
[----:B-----5:R-:W-:Y:S04]  /*18710*/  LDGSTS.E [R249+0x21f00], desc[UR58][R224.64], P2 ;  /* 0x21f00000e0f97fae */ /* 0x020fe8000912187a */
        /* <DEDUP_REMOVED lines=10> */
[----:B------:R2:W-:Y:S04]  /*187c0*/  LDGSTS.E [R249+0x27700], desc[UR58][R48.64], P2 ;  /* 0x2770000030f97fae */ /* 0x0005e8000912187a */
[----:B------:R3:W-:Y:S01]  /*187d0*/  LDGSTS.E [R249+0x27f00], desc[UR58][R32.64], P2 ;  /* 0x27f0000020f97fae */ /* 0x0007e2000912187a */
[C---:B-1----:R-:W-:Y:S01]  /*187e0*/  IMAD.WIDE R36, R0.reuse, 0x4, R242 ;  /* 0x0000000400247825 */ /* 0x042fe200078e02f2 */
[----:B--2---:R-:W1:Y:S02]  /*187f0*/  LDC R49, c[0x0][0x230] ;  /* 0x00008c00ff317b82 */ /* 0x004e640000000800 */
[----:B------:R-:W-:Y:S06]  /*18800*/  LDGSTS.E [R249+0x28700], desc[UR58][R16.64], P2 ;  /* 0x2870000010f97fae */ /* 0x000fec000912187a */
[----:B---3--:R-:W2:Y:S01]  /*18810*/  LDC R33, c[0x0][0x230] ;  /* 0x00008c00ff217b82 */ /* 0x008ea20000000800 */
[----:B------:R-:W-:Y:S04]  /*18820*/  LDGSTS.E [R249+0x28f00], desc[UR58][R12.64], P2 ;  /* 0x28f000000cf97fae */ /* 0x000fe8000912187a */
[----:B------:R-:W-:Y:S01]  /*18830*/  LDGSTS.E [R249+0x29700], desc[UR58][R28.64], P2 ;  /* 0x297000001cf97fae */ /* 0x000fe2000912187a */
[----:B------:R-:W-:-:S02]  /*18840*/  IMAD.WIDE R34, R0, 0x4, R240 ;  /* 0x0000000400227825 */ /* 0x000fc400078e02f0 */
[----:B------:R-:W3:Y:S01]  /*18850*/  LDC R48, c[0x0][0x230] ;  /* 0x00008c00ff307b82 */ /* 0x000ee20000000800 */
[----:B------:R-:W4:Y:S04]  /*18860*/  LDL.LU.64 R16, [R1+0xaf0] ;  /* 0x000af00001107983 */ /* 0x000f280000300a00 */
[----:B------:R-:W5:Y:S01]  /*18870*/  LDL.LU.64 R144, [R1+0xae8] ;  /* 0x000ae80001907983 */ /* 0x000f620000300a00 */
[----:B------:R-:W-:Y:S02]  /*18880*/  IMAD.WIDE R20, R0, 0x4, R236 ;  /* 0x0000000400147825 */ /* 0x000fe400078e02ec */
[----:B------:R-:W3:Y:S01]  /*18890*/  LDC R237, c[0x0][0x230] ;  /* 0x00008c00ffed7b82 */ /* 0x000ee20000000800 */
[----:B------:R-:W3:Y:S04]  /*188a0*/  LDL.LU.64 R112, [R1+0xae0] ;  /* 0x000ae00001707983 */ /* 0x000ee80000300a00 */
[----:B------:R-:W3:Y:S01]  /*188b0*/  LDL.LU.64 R96, [R1+0xad8] ;  /* 0x000ad80001607983 */ /* 0x000ee20000300a00 */
[----:B--2---:R-:W-:-:S03]  /*188c0*/  IADD3 R32, R33, -0x55, RZ ;  /* 0xffffffab21207810 */ /* 0x004fc60007ffe0ff */
[----:B------:R-:W2:Y:S01]  /*188d0*/  LDL.LU.64 R80, [R1+0xa70] ;  /* 0x000a700001507983 */ /* 0x000ea20000300a00 */
[----:B------:R-:W1:Y:S03]  /*188e0*/  LDC R33, c[0x0][0x230] ;  /* 0x00008c00ff217b82 */ /* 0x000e660000000800 */
[----:B------:R-:W-:Y:S04]  /*188f0*/  LDGSTS.E [R249+0x29f00], desc[UR58][R44.64], P2 ;  /* 0x29f000002cf97fae */ /* 0x000fe8000912187a */
[----:B------:R-:W-:Y:S01]  /*18900*/  LDGSTS.E [R249+0x2a700], desc[UR58][R60.64], P2 ;  /* 0x2a7000003cf97fae */ /* 0x000fe2000912187a */
[----:B------:R-:W2:Y:S03]  /*18910*/  LDC R240, c[0x0][0x230] ;  /* 0x00008c00fff07b82 */ /* 0x000ea60000000800 */
        /* <DEDUP_REMOVED lines=11> */
[----:B------:R-:W0:Y:S01]  /*189d0*/  LDGDEPBAR ;  /* 0x00000000000079af */ /* 0x000e220000000000 */
[----:B------:R-:W-:Y:S01]  /*189e0*/  BAR.SYNC.DEFER_BLOCKING 0x0 ;  /* 0x0000000000007b1d */ /* 0x000fe20000010000 */
[----:B------:R-:W-:Y:S01]  /*189f0*/  ISETP.GE.U32.AND P2, PT, R32, 0x7fffff6c, PT ;  /* 0x7fffff6c2000780c */ /* 0x000fe20003f46070 */
[----:B-1----:R-:W-:-:S02]  /*18a00*/  VIADD R18, R33, 0xffffffa7 ;  /* 0xffffffa721127836 */ /* 0x002fc40000000000 */
[----:B------:R-:W-:-:S04]  /*18a10*/  IMAD.WIDE R32, R0, 0x4, R238 ;  /* 0x0000000400207825 */ /* 0x000fc800078e02ee */
[----:B------:R-:W1:Y:S01]  /*18a20*/  LDC R238, c[0x0][0x230] ;  /* 0x00008c00ffee7b82 */ /* 0x000e620000000800 */
[----:B------:R-:W2:Y:S04]  /*18a30*/  LDL.LU.64 R192, [R1+0xa68] ;  /* 0x000a680001c07983 */ /* 0x000ea80000300a00 */
[----:B------:R-:W2:Y:S01]  /*18a40*/  LDL.LU.64 R176, [R1+0xa60] ;  /* 0x000a600001b07983 */ /* 0x000ea20000300a00 */
[----:B------:R-:W-:Y:S02]  /*18a50*/  VIADD R236, R49, 0xffffffa3 ;  /* 0xffffffa331ec7836 */ /* 0x000fe40000000000 */
[----:B------:R-:W1:Y:S01]  /*18a60*/  LDC R239, c[0x0][0x230] ;  /* 0x00008c00ffef7b82 */ /* 0x000e620000000800 */
[----:B------:R-:W2:Y:S04]  /*18a70*/  LDL.LU.64 R64, [R1+0xa58] ;  /* 0x000a580001407983 */ /* 0x000ea80000300a00 */
[----:B------:R-:W-:Y:S04]  /*18a80*/  STL.64 [R1+0x16f8], R36 ;  /* 0x0016f82401007387 */ /* 0x000fe80000100a00 */
[----:B------:R-:W-:Y:S04]  /*18a90*/  STL.64 [R1+0x1700], R34 ;  /* 0x0017002201007387 */ /* 0x000fe80000100a00 */
[----:B------:R-:W-:Y:S01]  /*18aa0*/  @!PT LDS RZ, [RZ] ;  /* 0x00000000fffff984 */ /* 0x000fe20000000800 */
[----:B------:R-:W-:Y:S01]  /*18ab0*/  @!PT LDS RZ, [RZ] ;  /* 0x00000000fffff984 */ /* 0x000fe20000000800 */
[----:B------:R-:W-:Y:S01]  /*18ac0*/  @!PT LDS RZ, [RZ] ;  /* 0x00000000fffff984 */ /* 0x000fe20000000800 */
[----:B------:R4:W-:Y:S04]  /*18ad0*/  LDGSTS.E [R252+0x10000], desc[UR58][R36.64], !P0 ;  /* 0x1000000024fc7fae */ /* 0x0009e8000c12187a */
[----:B------:R1:W-:Y:S04]  /*18ae0*/  STL.64 [R1+0x1708], R32 ;  /* 0x0017082001007387 */ /* 0x0003e80000100a00 */
[----:B------:R5:W-:Y:S04]  /*18af0*/  LDGSTS.E [R252+0x10100], desc[UR58][R34.64], !P0 ;  /* 0x1010000022fc7fae */ /* 0x000be8000c12187a */
[----:B------:R3:W-:Y:S04]  /*18b00*/  STL.64 [R1+0x1710], R20 ;  /* 0x0017101401007387 */ /* 0x0007e80000100a00 */
[----:B------:R-:W-:Y:S04]  /*18b10*/  LDGSTS.E [R252+0x10200], desc[UR58][R32.64], !P0 ;  /* 0x1020000020fc7fae */ /* 0x000fe8000c12187a */
[----:B------:R3:W-:Y:S04]  /*18b20*/  LDGSTS.E [R252+0x10300], desc[UR58][R20.64], !P0 ;  /* 0x1030000014fc7fae */ /* 0x0007e8000c12187a */
[----:B-1----:R-:W2:Y:S04]  /*18b30*/  LDL.LU.64 R32, [R1+0x9f0] ;  /* 0x0009f00001207983 */ /* 0x002ea80000300a00 */
[----:B------:R-:W2:Y:S04]  /*18b40*/  LDL.LU.64 R160, [R1+0x9e8] ;  /* 0x0009e80001a07983 */ /* 0x000ea80000300a00 */
[----:B------:R-:W2:Y:S01]  /*18b50*/  LDL.LU.64 R128, [R1+0x9e0] ;  /* 0x0009e00001807983 */ /* 0x000ea20000300a00 */
[----:B------:R-:W-:Y:S01]  /*18b60*/  ISETP.GE.U32.AND P0, PT, R18, 0x7fffff68, PT ;  /* 0x7fffff681200780c */ /* 0x000fe20003f06070 */
[----:B----4-:R-:W-:-:S05]  /*18b70*/  IMAD.WIDE R36, R0, 0x4, R16 ;  /* 0x0000000400247825 */ /* 0x010fca00078e0210 */
[----:B------:R2:W-:Y:S04]  /*18b80*/  STL.64 [R1+0xc38], R36 ;  /* 0x000c382401007387 */ /* 0x0005e80000100a00 */
[----:B------:R-:W4:Y:S01]  /*18b90*/  LDL.LU.64 R16, [R1+0x9d8] ;  /* 0x0009d80001107983 */ /* 0x000f220000300a00 */
[----:B-----5:R-:W-:-:S03]  /*18ba0*/  IMAD.WIDE R34, R0, 0x4, R144 ;  /* 0x0000000400227825 */ /* 0x020fc600078e0290 */
[----:B------:R2:W-:Y:S01]  /*18bb0*/  LDGSTS.E [R252+0x11000], desc[UR58][R36.64], !P6 ;  /* 0x1100000024fc7fae */ /* 0x0005e2000f12187a */
[----:B---3--:R-:W-:-:S04]  /*18bc0*/  IMAD.WIDE R20, R0, 0x4, R112 ;  /* 0x0000000400147825 */ /* 0x008fc800078e0270 */
[C---:B------:R-:W-:Y:S01]  /*18bd0*/  IMAD.WIDE R18, R0.reuse, 0x4, R96 ;  /* 0x0000000400127825 */ /* 0x040fe200078e0260 */
[----:B------:R1:W-:Y:S04]  /*18be0*/  STL.64 [R1+0xc40], R34 ;  /* 0x000c402201007387 */ /* 0x0003e80000100a00 */
[----:B------:R3:W-:Y:S01]  /*18bf0*/  STL.64 [R1+0xc48], R20 ;  /* 0x000c481401007387 */ /* 0x0007e20000100a00 */
[----:B--2---:R-:W-:-:S03]  /*18c00*/  IMAD.WIDE R36, R0, 0x4, R80 ;  /* 0x0000000400247825 */ /* 0x004fc600078e0250 */
[----:B------:R2:W-:Y:S04]  /*18c10*/  STL.64 [R1+0xc50], R18 ;  /* 0x000c501201007387 */ /* 0x0005e80000100a00 */
[----:B------:R-:W5:Y:S04]  /*18c20*/  LDL.LU.64 R144, [R1+0x970] ;  /* 0x0009700001907983 */ /* 0x000f680000300a00 */
[----:B------:R-:W5:Y:S04]  /*18c30*/  LDL.LU.64 R112, [R1+0x968] ;  /* 0x0009680001707983 */ /* 0x000f680000300a00 */
[----:B------:R-:W5:Y:S04]  /*18c40*/  LDL.LU.64 R96, [R1+0x960] ;  /* 0x0009600001607983 */ /* 0x000f680000300a00 */
[----:B------:R-:W-:Y:S04]  /*18c50*/  STL.64 [R1+0xc60], R36 ;  /* 0x000c602401007387 */ /* 0x000fe80000100a00 */
[----:B------:R-:W5:Y:S04]  /*18c60*/  LDL.LU.64 R80, [R1+0x958] ;  /* 0x0009580001507983 */ /* 0x000f680000300a00 */
[----:B------:R1:W-:Y:S04]  /*18c70*/  LDGSTS.E [R252+0x11100], desc[UR58][R34.64], !P6 ;  /* 0x1110000022fc7fae */ /* 0x0003e8000f12187a */
[----:B------:R3:W-:Y:S04]  /*18c80*/  LDGSTS.E [R252+0x11200], desc[UR58][R20.64], !P6 ;  /* 0x1120000014fc7fae */ /* 0x0007e8000f12187a */
[----:B------:R2:W-:Y:S01]  /*18c90*/  LDGSTS.E [R252+0x11300], desc[UR58][R18.64], !P6 ;  /* 0x1130000012fc7fae */ /* 0x0005e2000f12187a */
[----:B------:R-:W-:Y:S01]  /*18ca0*/  ISETP.GE.U32.AND P6, PT, R236, 0x7fffff64, PT ;  /* 0x7fffff64ec00780c */ /* 0x000fe20003fc6070 */
[----:B------:R-:W-:-:S02]  /*18cb0*/  VIADD R236, R48, 0xffffff9f ;  /* 0xffffff9f30ec7836 */ /* 0x000fc40000000000 */
[----:B------:R-:W-:Y:S01]  /*18cc0*/  LDGSTS.E [R252+0x12000], desc[UR58][R36.64], !P3 ;  /* 0x1200000024fc7fae */ /* 0x000fe2000d92187a */
[----:B-1----:R-:W-:-:S04]  /*18cd0*/  IMAD.WIDE R34, R0, 0x4, R192 ;  /* 0x0000000400227825 */ /* 0x002fc800078e02c0 */
[C---:B---3--:R-:W-:Y:S01]  /*18ce0*/  IMAD.WIDE R20, R0.reuse, 0x4, R176 ;  /* 0x0000000400147825 */ /* 0x048fe200078e02b0 */
[----:B------:R-:W-:Y:S03]  /*18cf0*/  STL.64 [R1+0xc70], R34 ;  /* 0x000c702201007387 */ /* 0x000fe60000100a00 */
[C---:B--2---:R-:W-:Y:S01]  /*18d00*/  IMAD.WIDE R18, R0.reuse, 0x4, R64 ;  /* 0x0000000400127825 */ /* 0x044fe200078e0240 */
[----:B------:R1:W-:Y:S04]  /*18d10*/  STL.64 [R1+0xc88], R20 ;  /* 0x000c881401007387 */ /* 0x0003e80000100a00 */
[----:B------:R2:W-:Y:S04]  /*18d20*/  STL.64 [R1+0xca0], R18 ;  /* 0x000ca01201007387 */ /* 0x0005e80000100a00 */
[----:B------:R-:W-:Y:S04]  /*18d30*/  LDGSTS.E [R252+0x12100], desc[UR58][R34.64], !P3 ;  /* 0x1210000022fc7fae */ /* 0x000fe8000d92187a */
[----:B------:R-:W3:Y:S04]  /*18d40*/  LDL.LU.64 R64, [R1+0x8f0] ;  /* 0x0008f00001407983 */ /* 0x000ee80000300a00 */
[----:B------:R1:W-:Y:S04]  /*18d50*/  LDGSTS.E [R252+0x12200], desc[UR58][R20.64], !P3 ;  /* 0x1220000014fc7fae */ /* 0x0003e8000d92187a */
[----:B------:R-:W3:Y:S04]  /*18d60*/  LDL.LU.64 R48, [R1+0x8e8] ;  /* 0x0008e80001307983 */ /* 0x000ee80000300a00 */
[----:B------:R2:W-:Y:S01]  /*18d70*/  LDGSTS.E [R252+0x12300], desc[UR58][R18.64], !P3 ;  /* 0x1230000012fc7fae */ /* 0x0005e2000d92187a */
[----:B------:R-:W-:-:S04]  /*18d80*/  IMAD.WIDE R32, R0, 0x4, R32 ;  /* 0x0000000400207825 */ /* 0x000fc800078e0220 */
[C---:B-1----:R-:W-:Y:S01]  /*18d90*/  IMAD.WIDE R20, R0.reuse, 0x4, R160 ;  /* 0x0000000400147825 */ /* 0x042fe200078e02a0 */
[----:B------:R1:W-:Y:S03]  /*18da0*/  STL.64 [R1+0xcb8], R32 ;  /* 0x000cb82001007387 */ /* 0x0003e60000100a00 */
[C---:B--2---:R-:W-:Y:S01]  /*18db0*/  IMAD.WIDE R18, R0.reuse, 0x4, R128 ;  /* 0x0000000400127825 */ /* 0x044fe200078e0280 */
[----:B------:R-:W2:Y:S04]  /*18dc0*/  LDL.LU.64 R160, [R1+0x8e0] ;  /* 0x0008e00001a07983 */ /* 0x000ea80000300a00 */
[----:B------:R-:W-:Y:S04]  /*18dd0*/  STL.64 [R1+0xcd0], R20 ;  /* 0x000cd01401007387 */ /* 0x000fe80000100a00 */
[----:B------:R-:W2:Y:S04]  /*18de0*/  LDL.LU.64 R128, [R1+0x8d8] ;  /* 0x0008d80001807983 */ /* 0x000ea80000300a00 */
[----:B------:R-:W-:Y:S04]  /*18df0*/  STL.64 [R1+0x1318], R18 ;  /* 0x0013181201007387 */ /* 0x000fe80000100a00 */
[----:B------:R-:W-:Y:S04]  /*18e00*/  LDGSTS.E [R252+0x13000], desc[UR58][R32.64], !P4 ;  /* 0x1300000020fc7fae */ /* 0x000fe8000e12187a */
[----:B------:R5:W-:Y:S04]  /*18e10*/  LDGSTS.E [R252+0x13100], desc[UR58][R20.64], !P4 ;  /* 0x1310000014fc7fae */ /* 0x000be8000e12187a */
[----:B------:R5:W-:Y:S01]  /*18e20*/  LDGSTS.E [R252+0x13200], desc[UR58][R18.64], !P4 ;  /* 0x1320000012fc7fae */ /* 0x000be2000e12187a */
[----:B----4-:R-:W-:-:S05]  /*18e30*/  IMAD.WIDE R16, R0, 0x4, R16 ;  /* 0x0000000400107825 */ /* 0x010fca00078e0210 */
[----:B------:R4:W-:Y:S04]  /*18e40*/  STL.64 [R1+0x1330], R16 ;  /* 0x0013301001007387 */ /* 0x0009e80000100a00 */
[----:B-1----:R-:W2:Y:S04]  /*18e50*/  LDL.LU.64 R32, [R1+0x870] ;  /* 0x0008700001207983 */ /* 0x002ea80000300a00 */
[----:B------:R-:W-:Y:S04]  /*18e60*/  LDGSTS.E [R252+0x13300], desc[UR58][R16.64], !P4 ;  /* 0x1330000010fc7fae */ /* 0x000fe8000e12187a */
[----:B----4-:R-:W4:Y:S01]  /*18e70*/  LDL.LU.64 R16, [R1+0x868] ;  /* 0x0008680001107983 */ /* 0x010f220000300a00 */
[----:B-----5:R-:W-:-:S04]  /*18e80*/  IMAD.WIDE R36, R0, 0x4, R144 ;  /* 0x0000000400247825 */ /* 0x020fc800078e0290 */
[C---:B------:R-:W-:Y:S01]  /*18e90*/  IMAD.WIDE R34, R0.reuse, 0x4, R112 ;  /* 0x0000000400227825 */ /* 0x040fe200078e0270 */
[----:B------:R3:W-:Y:S03]  /*18ea0*/  STL.64 [R1+0x1348], R36 ;  /* 0x0013482401007387 */ /* 0x0007e60000100a00 */
[C---:B------:R-:W-:Y:S01]  /*18eb0*/  IMAD.WIDE R20, R0.reuse, 0x4, R96 ;  /* 0x0000000400147825 */ /* 0x040fe200078e0260 */
[----:B------:R3:W-:Y:S03]  /*18ec0*/  LDGSTS.E [R252+0x14000], desc[UR58][R36.64], !P5 ;  /* 0x1400000024fc7fae */ /* 0x0007e6000e92187a */
[C---:B------:R-:W-:Y:S01]  /*18ed0*/  IMAD.WIDE R18, R0.reuse, 0x4, R80 ;  /* 0x0000000400127825 */ /* 0x040fe200078e0250 */
[----:B------:R-:W5:Y:S04]  /*18ee0*/  LDL.LU.64 R96, [R1+0x860] ;  /* 0x0008600001607983 */ /* 0x000f680000300a00 */
[----:B------:R1:W-:Y:S04]  /*18ef0*/  STL.64 [R1+0x1360], R34 ;  /* 0x0013602201007387 */ /* 0x0003e80000100a00 */
[----:B------:R-:W5:Y:S04]  /*18f00*/  LDL.LU.64 R80, [R1+0x858] ;  /* 0x0008580001507983 */ /* 0x000f680000300a00 */
[----:B------:R2:W-:Y:S04]  /*18f10*/  STL.64 [R1+0x1378], R20 ;  /* 0x0013781401007387 */ /* 0x0005e80000100a00 */
[----:B------:R1:W-:Y:S04]  /*18f20*/  LDGSTS.E [R252+0x14100], desc[UR58][R34.64], !P5 ;  /* 0x1410000022fc7fae */ /* 0x0003e8000e92187a */
[----:B------:R2:W-:Y:S04]  /*18f30*/  STL.64 [R1+0x1390], R18 ;  /* 0x0013901201007387 */ /* 0x0005e80000100a00 */
[----:B------:R-:W5:Y:S04]  /*18f40*/  LDL.LU.64 R144, [R1+0x7f0] ;  /* 0x0007f00001907983 */ /* 0x000f680000300a00 */
[----:B------:R-:W5:Y:S04]  /*18f50*/  LDL.LU.64 R112, [R1+0x7e8] ;  /* 0x0007e80001707983 */ /* 0x000f680000300a00 */
[----:B------:R2:W-:Y:S04]  /*18f60*/  LDGSTS.E [R252+0x14200], desc[UR58][R20.64], !P5 ;  /* 0x1420000014fc7fae */ /* 0x0005e8000e92187a */
[----:B------:R2:W-:Y:S01]  /*18f70*/  LDGSTS.E [R252+0x14300], desc[UR58][R18.64], !P5 ;  /* 0x1430000012fc7fae */ /* 0x0005e2000e92187a */
[----:B---3--:R-:W-:-:S05]  /*18f80*/  IMAD.WIDE R36, R0, 0x4, R64 ;  /* 0x0000000400247825 */ /* 0x008fca00078e0240 */
[----:B------:R-:W-:Y:S01]  /*18f90*/  STL.64 [R1+0x13a8], R36 ;  /* 0x0013a82401007387 */ /* 0x000fe20000100a00 */
[----:B-1----:R-:W-:-:S03]  /*18fa0*/  IMAD.WIDE R34, R0, 0x4, R48 ;  /* 0x0000000400227825 */ /* 0x002fc600078e0230 */
[----:B------:R-:W3:Y:S04]  /*18fb0*/  LDL.LU.64 R64, [R1+0x7e0] ;  /* 0x0007e00001407983 */ /* 0x000ee80000300a00 */
[----:B------:R1:W-:Y:S04]  /*18fc0*/  STL.64 [R1+0x13c0], R34 ;  /* 0x0013c02201007387 */ /* 0x0003e80000100a00 */
[----:B------:R-:W3:Y:S04]  /*18fd0*/  LDL.LU.64 R48, [R1+0x7d8] ;  /* 0x0007d80001307983 */ /* 0x000ee80000300a00 */
[----:B------:R-:W-:Y:S04]  /*18fe0*/  LDGSTS.E [R252+0x15000], desc[UR58][R36.64], !P2 ;  /* 0x1500000024fc7fae */ /* 0x000fe8000d12187a */
[----:B------:R1:W-:Y:S01]  /*18ff0*/  LDGSTS.E [R252+0x15100], desc[UR58][R34.64], !P2 ;  /* 0x1510000022fc7fae */ /* 0x0003e2000d12187a */
[----:B--2---:R-:W-:-:S04]  /*19000*/  IMAD.WIDE R20, R0, 0x4, R160 ;  /* 0x0000000400147825 */ /* 0x004fc800078e02a0 */
[C---:B------:R-:W-:Y:S01]  /*19010*/  IMAD.WIDE R18, R0.reuse, 0x4, R128 ;  /* 0x0000000400127825 */ /* 0x040fe200078e0280 */
[----:B------:R5:W-:Y:S04]  /*19020*/  STL.64 [R1+0x13d8], R20 ;  /* 0x0013d81401007387 */ /* 0x000be80000100a00 */
[----:B------:R2:W-:Y:S04]  /*19030*/  STL.64 [R1+0x13f0], R18 ;  /* 0x0013f01201007387 */ /* 0x0005e80000100a00 */
[----:B------:R5:W-:Y:S04]  /*19040*/  LDGSTS.E [R252+0x15200], desc[UR58][R20.64], !P2 ;  /* 0x1520000014fc7fae */ /* 0x000be8000d12187a */
[----:B------:R2:W-:Y:S01]  /*19050*/  LDGSTS.E [R252+0x15300], desc[UR58][R18.64], !P2 ;  /* 0x1530000012fc7fae */ /* 0x0005e2000d12187a */
[----:B-1----:R-:W-:-:S05]  /*19060*/  IMAD.WIDE R34, R0, 0x4, R32 ;  /* 0x0000000400227825 */ /* 0x002fca00078e0220 */
[----:B------:R1:W-:Y:S01]  /*19070*/  LDGSTS.E [R252+0x16000], desc[UR58][R34.64], !P0 ;  /* 0x1600000022fc7fae */ /* 0x0003e2000c12187a */
[----:B----4-:R-:W-:-:S03]  /*19080*/  IMAD.WIDE R32, R0, 0x4, R16 ;  /* 0x0000000400207825 */ /* 0x010fc600078e0210 */
[----:B------:R-:W4:Y:S04]  /*19090*/  LDL.LU.64 R16, [R1+0x770] ;  /* 0x0007700001107983 */ /* 0x000f280000300a00 */
[----:B------:R-:W4:Y:S04]  /*190a0*/  LDL.LU.64 R176, [R1+0x768] ;  /* 0x0007680001b07983 */ /* 0x000f280000300a00 */
[----:B------:R1:W-:Y:S04]  /*190b0*/  STL.64 [R1+0x1408], R34 ;  /* 0x0014082201007387 */ /* 0x0003e80000100a00 */
[----:B------:R-:W4:Y:S01]  /*190c0*/  LDL.LU.64 R160, [R1+0x760] ;  /* 0x0007600001a07983 */ /* 0x000f220000300a00 */
[----:B-----5:R-:W-:-:S03]  /*190d0*/  IMAD.WIDE R20, R0, 0x4, R96 ;  /* 0x0000000400147825 */ /* 0x020fc600078e0260 */
[----:B------:R5:W-:Y:S01]  /*190e0*/  STL.64 [R1+0x1420], R32 ;  /* 0x0014202001007387 */ /* 0x000be20000100a00 */
[----:B--2---:R-:W-:-:S03]  /*190f0*/  IMAD.WIDE R18, R0, 0x4, R80 ;  /* 0x0000000400127825 */ /* 0x004fc600078e0250 */
[----:B------:R-:W2:Y:S04]  /*19100*/  LDL.LU.64 R128, [R1+0x758] ;  /* 0x0007580001807983 */ /* 0x000ea80000300a00 */
[----:B------:R3:W-:Y:S04]  /*19110*/  STL.64 [R1+0x1438], R20 ;  /* 0x0014381401007387 */ /* 0x0007e80000100a00 */
[----:B------:R3:W-:Y:S04]  /*19120*/  STL.64 [R1+0x1450], R18 ;  /* 0x0014501201007387 */ /* 0x0007e80000100a00 */
[----:B------:R-:W2:Y:S04]  /*19130*/  LDL.LU.64 R96, [R1+0x6f0] ;  /* 0x0006f00001607983 */ /* 0x000ea80000300a00 */
[----:B------:R-:W2:Y:S04]  /*19140*/  LDL.LU.64 R80, [R1+0x6e8] ;  /* 0x0006e80001507983 */ /* 0x000ea80000300a00 */
[----:B------:R-:W-:Y:S01]  /*19150*/  LDGSTS.E [R252+0x16100], desc[UR58][R32.64], !P0 ;  /* 0x1610000020fc7fae */ /* 0x000fe2000c12187a */
[----:B------:R-:W-:-:S03]  /*19160*/  IMAD.WIDE R36, R0, 0x4, R144 ;  /* 0x0000000400247825 */ /* 0x000fc600078e0290 */
[----:B------:R3:W-:Y:S01]  /*19170*/  LDGSTS.E [R252+0x16200], desc[UR58][R20.64], !P0 ;  /* 0x1620000014fc7fae */ /* 0x0007e2000c12187a */
[----:B-1----:R-:W-:Y:S01]  /*19180*/  IMAD.WIDE R34, R0, 0x4, R112 ;  /* 0x0000000400227825 */ /* 0x002fe200078e0270 */
[----:B------:R-:W-:Y:S02]  /*19190*/  ISETP.GE.U32.AND P3, PT, R236, 0x7fffff60, PT ;  /* 0x7fffff60ec00780c */ /* 0x000fe40003f66070 */
[----:B------:R1:W-:Y:S04]  /*191a0*/  LDGSTS.E [R252+0x16300], desc[UR58][R18.64], !P0 ;  /* 0x1630000012fc7fae */ /* 0x0003e8000c12187a */
[----:B-----5:R-:W5:Y:S04]  /*191b0*/  LDL.LU.64 R32, [R1+0x6e0] ;  /* 0x0006e00001207983 */ /* 0x020f680000300a00 */
[----:B------:R-:W-:Y:S04]  /*191c0*/  STL.64 [R1+0x1468], R36 ;  /* 0x0014682401007387 */ /* 0x000fe80000100a00 */
[----:B------:R4:W-:Y:S04]  /*191d0*/  STL.64 [R1+0x1480], R34 ;  /* 0x0014802201007387 */ /* 0x0009e80000100a00 */
[----:B------:R-:W-:Y:S04]  /*191e0*/  LDGSTS.E [R252+0x17000], desc[UR58][R36.64], !P6 ;  /* 0x1700000024fc7fae */ /* 0x000fe8000f12187a */
[----:B------:R4:W-:Y:S01]  /*191f0*/  LDGSTS.E [R252+0x17100], desc[UR58][R34.64], !P6 ;  /* 0x1710000022fc7fae */ /* 0x0009e2000f12187a */
[----:B---3--:R-:W-:-:S05]  /*19200*/  IMAD.WIDE R20, R0, 0x4, R64 ;  /* 0x0000000400147825 */ /* 0x008fca00078e0240 */
[----:B------:R3:W-:Y:S01]  /*19210*/  STL.64 [R1+0x1498], R20 ;  /* 0x0014981401007387 */ /* 0x0007e20000100a00 */
[----:B-1----:R-:W-:-:S03]  /*19220*/  IMAD.WIDE R18, R0, 0x4, R48 ;  /* 0x0000000400127825 */ /* 0x002fc600078e0230 */
[----:B------:R-:W5:Y:S04]  /*19230*/  LDL.LU.64 R144, [R1+0x6d8] ;  /* 0x0006d80001907983 */ /* 0x000f680000300a00 */
[----:B------:R2:W-:Y:S04]  /*19240*/  STL.64 [R1+0x14b0], R18 ;  /* 0x0014b01201007387 */ /* 0x0005e80000100a00 */
[----:B------:R-:W5:Y:S04]  /*19250*/  LDL.LU.64 R112, [R1+0x690] ;  /* 0x0006900001707983 */ /* 0x000f680000300a00 */
[----:B------:R3:W-:Y:S04]  /*19260*/  LDGSTS.E [R252+0x17200], desc[UR58][R20.64], !P6 ;  /* 0x1720000014fc7fae */ /* 0x0007e8000f12187a */
[----:B------:R-:W5:Y:S04]  /*19270*/  LDL.LU.64 R64, [R1+0x688] ;  /* 0x0006880001407983 */ /* 0x000f680000300a00 */
[----:B------:R-:W5:Y:S04]  /*19280*/  LDL.LU.64 R48, [R1+0x680] ;  /* 0x0006800001307983 */ /* 0x000f680000300a00 */
[----:B------:R2:W-:Y:S01]  /*19290*/  LDGSTS.E [R252+0x17300], desc[UR58][R18.64], !P6 ;  /* 0x1730000012fc7fae */ /* 0x0005e2000f12187a */
[----:B----4-:R-:W-:-:S04]  /*192a0*/  IMAD.WIDE R16, R0, 0x4, R16 ;  /* 0x0000000400107825 */ /* 0x010fc800078e0210 */
[C---:B------:R-:W-:Y:S01]  /*192b0*/  IMAD.WIDE R34, R0.reuse, 0x4, R176 ;  /* 0x0000000400227825 */ /* 0x040fe200078e02b0 */
[----:B------:R1:W-:Y:S03]  /*192c0*/  STL.64 [R1+0x14c8], R16 ;  /* 0x0014c81001007387 */ /* 0x0003e60000100a00 */
[C---:B---3--:R-:W-:Y:S01]  /*192d0*/  IMAD.WIDE R20, R0.reuse, 0x4, R160 ;  /* 0x0000000400147825 */ /* 0x048fe200078e02a0 */
[----:B------:R3:W-:Y:S04]  /*192e0*/  STL.64 [R1+0x14e0], R34 ;  /* 0x0014e02201007387 */ /* 0x0007e80000100a00 */
[----:B------:R-:W-:Y:S04]  /*192f0*/  LDGSTS.E [R252+0x18000], desc[UR58][R16.64], !P3 ;  /* 0x1800000010fc7fae */ /* 0x000fe8000d92187a */
[----:B------:R5:W-:Y:S01]  /*19300*/  STL.64 [R1+0x14f8], R20 ;  /* 0x0014f81401007387 */ /* 0x000be20000100a00 */
[----:B--2---:R-:W-:-:S03]  /*19310*/  IMAD.WIDE R18, R0, 0x4, R128 ;  /* 0x0000000400127825 */ /* 0x004fc600078e0280 */
[----:B------:R3:W-:Y:S04]  /*19320*/  LDGSTS.E [R252+0x18100], desc[UR58][R34.64], !P3 ;  /* 0x1810000022fc7fae */ /* 0x0007e8000d92187a */
[----:B-1----:R-:W2:Y:S01]  /*19330*/  LDL.LU.64 R16, [R1+0x678] ;  /* 0x0006780001107983 */ /* 0x002ea20000300a00 */
[----:B------:R-:W-:-:S03]  /*19340*/  IMAD.WIDE R36, R0, 0x4, R96 ;  /* 0x0000000400247825 */ /* 0x000fc600078e0260 */
[----:B------:R1:W-:Y:S01]  /*19350*/  STL.64 [R1+0x1510], R18 ;  /* 0x0015101201007387 */ /* 0x0003e20000100a00 */
[----:B---3--:R-:W-:-:S03]  /*19360*/  IMAD.WIDE R34, R0, 0x4, R80 ;  /* 0x0000000400227825 */ /* 0x008fc600078e0250 */
[----:B------:R5:W-:Y:S04]  /*19370*/  LDGSTS.E [R252+0x18200], desc[UR58][R20.64], !P3 ;  /* 0x1820000014fc7fae */ /* 0x000be8000d92187a */
[----:B------:R-:W3:Y:S04]  /*19380*/  LDL.LU.64 R128, [R1+0x630] ;  /* 0x0006300001807983 */ /* 0x000ee80000300a00 */
[----:B------:R-:W-:Y:S01]  /*19390*/  STL.64 [R1+0x1528], R36 ;  /* 0x0015282401007387 */ /* 0x000fe20000100a00 */
[----:B------:R-:W-:Y:S02]  /*193a0*/  VIADD R236, R238, 0xffffff9b ;  /* 0xffffff9beeec7836 */ /* 0x000fe40000000000 */
[----:B------:R-:W4:Y:S01]  /*193b0*/  LDC R238, c[0x0][0x230] ;  /* 0x00008c00ffee7b82 */ /* 0x000f220000000800 */
[----:B------:R1:W-:Y:S01]  /*193c0*/  LDGSTS.E [R252+0x18300], desc[UR58][R18.64], !P3 ;  /* 0x1830000012fc7fae */ /* 0x0003e2000d92187a */
[----:B-----5:R-:W-:-:S03]  /*193d0*/  IMAD.WIDE R20, R0, 0x4, R32 ;  /* 0x0000000400147825 */ /* 0x020fc600078e0220 */
[----:B------:R-:W5:Y:S04]  /*193e0*/  LDL.LU.64 R32, [R1+0x628] ;  /* 0x0006280001207983 */ /* 0x000f680000300a00 */
[----:B------:R1:W-:Y:S04]  /*193f0*/  STL.64 [R1+0x1540], R34 ;  /* 0x0015402201007387 */ /* 0x0003e80000100a00 */
[----:B------:R-:W4:Y:S04]  /*19400*/  LDL.LU.64 R96, [R1+0x620] ;  /* 0x0006200001607983 */ /* 0x000f280000300a00 */
[----:B------:R1:W-:Y:S04]  /*19410*/  STL.64 [R1+0x1558], R20 ;  /* 0x0015581401007387 */ /* 0x0003e80000100a00 */
[----:B------:R-:W4:Y:S01]  /*19420*/  LDL.LU.64 R80, [R1+0x618] ;  /* 0x0006180001507983 */ /* 0x000f220000300a00 */
[----:B------:R-:W-:Y:S01]  /*19430*/  ISETP.GE.U32.AND P4, PT, R236, 0x7fffff5c, PT ;  /* 0x7fffff5cec00780c */ /* 0x000fe20003f86070 */
[----:B------:R-:W-:-:S02]  /*19440*/  VIADD R236, R237, 0xffffff97 ;  /* 0xffffff97edec7836 */ /* 0x000fc40000000000 */
[----:B------:R-:W4:Y:S10]  /*19450*/  LDC R237, c[0x0][0x230] ;  /* 0x00008c00ffed7b82 */ /* 0x000f340000000800 */
[----:B------:R-:W-:Y:S01]  /*19460*/  LDGSTS.E [R252+0x19000], desc[UR58][R36.64], !P4 ;  /* 0x1900000024fc7fae */ /* 0x000fe2000e12187a */
[----:B-1----:R-:W-:-:S03]  /*19470*/  IMAD.WIDE R18, R0, 0x4, R144 ;  /* 0x0000000400127825 */ /* 0x002fc600078e0290 */
[----:B------:R1:W-:Y:S04]  /*19480*/  LDGSTS.E [R252+0x19100], desc[UR58][R34.64], !P4 ;  /* 0x1910000022fc7fae */ /* 0x0003e8000e12187a */
[----:B------:R1:W-:Y:S04]  /*19490*/  LDGSTS.E [R252+0x19200], desc[UR58][R20.64], !P4 ;  /* 0x1920000014fc7fae */ /* 0x0003e8000e12187a */
[----:B------:R1:W-:Y:S02]  /*194a0*/  STL.64 [R1+0x1570], R18 ;  /* 0x0015701201007387 */ /* 0x0003e40000100a00 */
[----:B-1----:R-:W-:-:S02]  /*194b0*/  IMAD.WIDE R34, R0, 0x4, R112 ;  /* 0x0000000400227825 */ /* 0x002fc400078e0270 */
[----:B------:R1:W-:Y:S02]  /*194c0*/  LDGSTS.E [R252+0x19300], desc[UR58][R18.64], !P4 ;  /* 0x1930000012fc7fae */ /* 0x0003e4000e12187a */
[C---:B------:R-:W-:Y:S02]  /*194d0*/  IMAD.WIDE R20, R0.reuse, 0x4, R64 ;  /* 0x0000000400147825 */ /* 0x040fe400078e0240 */
[----:B------:R-:W4:Y:S04]  /*194e0*/  LDL.LU.64 R192, [R1+0x5d0] ;  /* 0x0005d00001c07983 */ /* 0x000f280000300a00 */
[----:B------:R3:W-:Y:S01]  /*194f0*/  STL.64 [R1+0x1588], R34 ;  /* 0x0015882201007387 */ /* 0x0007e20000100a00 */
[----:B-1----:R-:W-:-:S03]  /*19500*/  IMAD.WIDE R18, R0, 0x4, R48 ;  /* 0x0000000400127825 */ /* 0x002fc600078e0230 */
[----:B------:R-:W4:Y:S01]  /*19510*/  LDL.LU.64 R176, [R1+0x5c8] ;  /* 0x0005c80001b07983 */ /* 0x000f220000300a00 */
[----:B------:R-:W-:-:S03]  /*19520*/  ISETP.GE.U32.AND P5, PT, R236, 0x7fffff58, PT ;  /* 0x7fffff58ec00780c */ /* 0x000fc60003fa6070 */
[----:B------:R-:W-:Y:S04]  /*19530*/  STL.64 [R1+0x15a0], R20 ;  /* 0x0015a01401007387 */ /* 0x000fe80000100a00 */
[----:B------:R-:W4:Y:S04]  /*19540*/  LDL.LU.64 R160, [R1+0x5c0] ;  /* 0x0005c00001a07983 */ /* 0x000f280000300a00 */
[----:B------:R-:W-:Y:S04]  /*19550*/  STL.64 [R1+0x15b8], R18 ;  /* 0x0015b81201007387 */ /* 0x000fe80000100a00 */
[----:B------:R-:W4:Y:S01]  /*19560*/  LDL.LU.64 R64, [R1+0x5b8] ;  /* 0x0005b80001407983 */ /* 0x000f220000300a00 */
[----:B------:R-:W-:-:S02]  /*19570*/  VIADD R236, R240, 0xffffff93 ;  /* 0xffffff93f0ec7836 */ /* 0x000fc40000000000 */
[----:B------:R-:W1:Y:S01]  /*19580*/  LDC R240, c[0x0][0x230] ;  /* 0x00008c00fff07b82 */ /* 0x000e620000000800 */
[----:B------:R3:W-:Y:S04]  /*19590*/  LDGSTS.E [R252+0x1a000], desc[UR58][R34.64], !P5 ;  /* 0x1a00000022fc7fae */ /* 0x0007e8000e92187a */
[----:B------:R4:W-:Y:S04]  /*195a0*/  LDGSTS.E [R252+0x1a100], desc[UR58][R20.64], !P5 ;  /* 0x1a10000014fc7fae */ /* 0x0009e8000e92187a */
[----:B------:R4:W-:Y:S01]  /*195b0*/  LDGSTS.E [R252+0x1a200], desc[UR58][R18.64], !P5 ;  /* 0x1a20000012fc7fae */ /* 0x0009e2000e92187a */
[----:B------:R-:W-:Y:S01]  /*195c0*/  ISETP.GE.U32.AND P2, PT, R236, 0x7fffff54, PT ;  /* 0x7fffff54ec00780c */ /* 0x000fe20003f46070 */
[----:B--2---:R-:W-:-:S05]  /*195d0*/  IMAD.WIDE R16, R0, 0x4, R16 ;  /* 0x0000000400107825 */ /* 0x004fca00078e0210 */
[----:B------:R2:W-:Y:S04]  /*195e0*/  STL.64 [R1+0x15d0], R16 ;  /* 0x0015d01001007387 */ /* 0x0005e80000100a00 */
[----:B------:R-:W4:Y:S04]  /*195f0*/  LDL.LU.64 R144, [R1+0x570] ;  /* 0x0005700001907983 */ /* 0x000f280000300a00 */
[----:B------:R-:W4:Y:S04]  /*19600*/  LDL.LU.64 R112, [R1+0x568] ;  /* 0x0005680001707983 */ /* 0x000f280000300a00 */
[----:B------:R-:W4:Y:S04]  /*19610*/  LDL.LU.64 R48, [R1+0x560] ;  /* 0x0005600001307983 */ /* 0x000f280000300a00 */
[----:B------:R-:W-:Y:S01]  /*19620*/  LDGSTS.E [R252+0x1a300], desc[UR58][R16.64], !P5 ;  /* 0x1a30000010fc7fae */ /* 0x000fe2000e92187a */
[----:B---3--:R-:W-:-:S04]  /*19630*/  IMAD.WIDE R34, R0, 0x4, R128 ;  /* 0x0000000400227825 */ /* 0x008fc800078e0280 */
[C---:B-----5:R-:W-:Y:S01]  /*19640*/  IMAD.WIDE R32, R0.reuse, 0x4, R32 ;  /* 0x0000000400207825 */ /* 0x060fe200078e0220 */
[----:B------:R3:W-:Y:S04]  /*19650*/  LDGSTS.E [R252+0x1b000], desc[UR58][R34.64], !P2 ;  /* 0x1b00000022fc7fae */ /* 0x0007e8000d12187a */
[----:B------:R-:W-:Y:S04]  /*19660*/  LDGSTS.E [R252+0x1b100], desc[UR58][R32.64], !P2 ;  /* 0x1b10000020fc7fae */ /* 0x000fe8000d12187a */
[----:B--2---:R-:W2:Y:S01]  /*19670*/  LDL.LU.64 R16, [R1+0x558] ;  /* 0x0005580001107983 */ /* 0x004ea20000300a00 */
[----:B----4-:R-:W-:-:S03]  /*19680*/  IMAD.WIDE R20, R0, 0x4, R96 ;  /* 0x0000000400147825 */ /* 0x010fc600078e0260 */
[----:B------:R-:W-:Y:S01]  /*19690*/  STL.64 [R1+0x15e8], R34 ;  /* 0x0015e82201007387 */ /* 0x000fe20000100a00 */
[----:B------:R-:W-:-:S03]  /*196a0*/  IMAD.WIDE R18, R0, 0x4, R80 ;  /* 0x0000000400127825 */ /* 0x000fc600078e0250 */
[----:B------:R4:W-:Y:S04]  /*196b0*/  STL.64 [R1+0x1600], R32 ;  /* 0x0016002001007387 */ /* 0x0009e80000100a00 */
[----:B------:R5:W-:Y:S04]  /*196c0*/  STL.64 [R1+0x1618], R20 ;  /* 0x0016181401007387 */ /* 0x000be80000100a00 */
[----:B------:R1:W-:Y:S04]  /*196d0*/  STL.64 [R1+0x1630], R18 ;  /* 0x0016301201007387 */ /* 0x0003e80000100a00 */
[----:B------:R-:W2:Y:S04]  /*196e0*/  LDL.LU.64 R128, [R1+0x510] ;  /* 0x0005100001807983 */ /* 0x000ea80000300a00 */
[----:B------:R-:W2:Y:S04]  /*196f0*/  LDL.LU.64 R96, [R1+0x508] ;  /* 0x0005080001607983 */ /* 0x000ea80000300a00 */
[----:B------:R-:W2:Y:S04]  /*19700*/  LDL.LU.64 R80, [R1+0x500] ;  /* 0x0005000001507983 */ /* 0x000ea80000300a00 */
[----:B----4-:R-:W4:Y:S01]  /*19710*/  LDL.LU.64 R32, [R1+0x4f8] ;  /* 0x0004f80001207983 */ /* 0x010f220000300a00 */
[----:B------:R-:W-:-:S02]  /*19720*/  VIADD R236, R239, 0xffffff8f ;  /* 0xffffff8fefec7836 */ /* 0x000fc40000000000 */
[----:B------:R-:W4:Y:S01]  /*19730*/  LDC R239, c[0x0][0x230] ;  /* 0x00008c00ffef7b82 */ /* 0x000f220000000800 */
[----:B------:R5:W-:Y:S02]  /*19740*/  LDGSTS.E [R252+0x1b200], desc[UR58][R20.64], !P2 ;  /* 0x1b20000014fc7fae */ /* 0x000be4000d12187a */
[----:B------:R-:W-:Y:S01]  /*19750*/  ISETP.GE.U32.AND P0, PT, R236, 0x7fffff50, PT ;  /* 0x7fffff50ec00780c */ /* 0x000fe20003f06070 */
[----:B------:R-:W-:Y:S01]  /*19760*/  VIADD R236, R238, 0xffffff8b ;  /* 0xffffff8beeec7836 */ /* 0x000fe20000000000 */
[----:B------:R1:W-:Y:S01]  /*19770*/  LDGSTS.E [R252+0x1b300], desc[UR58][R18.64], !P2 ;  /* 0x1b30000012fc7fae */ /* 0x0003e2000d12187a */
[----:B------:R-:W-:Y:S02]  /*19780*/  IMAD.WIDE R36, R0, 0x4, R192 ;  /* 0x0000000400247825 */ /* 0x000fe400078e02c0 */
[----:B------:R-:W4:Y:S01]  /*19790*/  LDC R238, c[0x0][0x230] ;  /* 0x00008c00ffee7b82 */ /* 0x000f220000000800 */
[----:B------:R-:W-:Y:S02]  /*197a0*/  ISETP.GE.U32.AND P6, PT, R236, 0x7fffff4c, PT ;  /* 0x7fffff4cec00780c */ /* 0x000fe40003fc6070 */
[----:B------:R-:W-:Y:S01]  /*197b0*/  STL.64 [R1+0x1640], R36 ;  /* 0x0016402401007387 */ /* 0x000fe20000100a00 */
[----:B---3--:R-:W-:-:S04]  /*197c0*/  IMAD.WIDE R34, R0, 0x4, R176 ;  /* 0x0000000400227825 */ /* 0x008fc800078e02b0 */
[----:B------:R-:W-:Y:S01]  /*197d0*/  LDGSTS.E [R252+0x1c000], desc[UR58][R36.64], !P0 ;  /* 0x1c00000024fc7fae */ /* 0x000fe2000c12187a */
[----:B-----5:R-:W-:-:S03]  /*197e0*/  IMAD.WIDE R20, R0, 0x4, R160 ;  /* 0x0000000400147825 */ /* 0x020fc600078e02a0 */
[----:B------:R3:W-:Y:S01]  /*197f0*/  STL.64 [R1+0x1650], R34 ;  /* 0x0016502201007387 */ /* 0x0007e20000100a00 */
[----:B-1----:R-:W-:-:S03]  /*19800*/  IMAD.WIDE R18, R0, 0x4, R64 ;  /* 0x0000000400127825 */ /* 0x002fc600078e0240 */
[----:B------:R1:W-:Y:S04]  /*19810*/  STL.64 [R1+0x1660], R20 ;  /* 0x0016601401007387 */ /* 0x0003e80000100a00 */
[----:B------:R3:W-:Y:S04]  /*19820*/  LDGSTS.E [R252+0x1c100], desc[UR58][R34.64], !P0 ;  /* 0x1c10000022fc7fae */ /* 0x0007e8000c12187a */
[----:B------:R5:W-:Y:S04]  /*19830*/  STL.64 [R1+0x1670], R18 ;  /* 0x0016701201007387 */ /* 0x000be80000100a00 */
[----:B------:R1:W-:Y:S04]  /*19840*/  LDGSTS.E [R252+0x1c200], desc[UR58][R20.64], !P0 ;  /* 0x1c20000014fc7fae */ /* 0x0003e8000c12187a */
[----:B------:R-:W4:Y:S04]  /*19850*/  LDL.LU.64 R64, [R1+0x4b0] ;  /* 0x0004b00001407983 */ /* 0x000f280000300a00 */
[----:B------:R5:W-:Y:S01]  /*19860*/  LDGSTS.E [R252+0x1c300], desc[UR58][R18.64], !P0 ;  /* 0x1c30000012fc7fae */ /* 0x000be2000c12187a */
[----:B---3--:R-:W-:-:S04]  /*19870*/  IMAD.WIDE R34, R0, 0x4, R144 ;  /* 0x0000000400227825 */ /* 0x008fc800078e0290 */
[C---:B-1----:R-:W-:Y:S01]  /*19880*/  IMAD.WIDE R20, R0.reuse, 0x4, R112 ;  /* 0x0000000400147825 */ /* 0x042fe200078e0270 */
[----:B------:R-:W-:Y:S03]  /*19890*/  STL.64 [R1+0x1680], R34 ;  /* 0x0016802201007387 */ /* 0x000fe60000100a00 */
[C---:B-----5:R-:W-:Y:S01]  /*198a0*/  IMAD.WIDE R18, R0.reuse, 0x4, R48 ;  /* 0x0000000400127825 */ /* 0x060fe200078e0230 */
[----:B------:R-:W3:Y:S04]  /*198b0*/  LDL.LU.64 R144, [R1+0x4a8] ;  /* 0x0004a80001907983 */ /* 0x000ee80000300a00 */
[----:B------:R-:W-:Y:S04]  /*198c0*/  STL.64 [R1+0x1690], R20 ;  /* 0x0016901401007387 */ /* 0x000fe80000100a00 */
[----:B------:R-:W5:Y:S04]  /*198d0*/  LDL.LU.64 R112, [R1+0x4a0] ;  /* 0x0004a00001707983 */ /* 0x000f680000300a00 */
[----:B------:R-:W-:Y:S04]  /*198e0*/  STL.64 [R1+0x16a0], R18 ;  /* 0x0016a01201007387 */ /* 0x000fe80000100a00 */
[----:B------:R-:W5:Y:S01]  /*198f0*/  LDL.LU.64 R48, [R1+0x498] ;  /* 0x0004980001307983 */ /* 0x000f620000300a00 */
[----:B--2---:R-:W-:-:S03]  /*19900*/  IMAD.WIDE R16, R0, 0x4, R16 ;  /* 0x0000000400107825 */ /* 0x004fc600078e0210 */
[----:B------:R1:W-:Y:S04]  /*19910*/  LDGSTS.E [R252+0x1d000], desc[UR58][R34.64], !P6 ;  /* 0x1d00000022fc7fae */ /* 0x0003e8000f12187a */
[----:B------:R2:W-:Y:S04]  /*19920*/  LDGSTS.E [R252+0x1d100], desc[UR58][R20.64], !P6 ;  /* 0x1d10000014fc7fae */ /* 0x0005e8000f12187a */
[----:B------:R4:W-:Y:S04]  /*19930*/  LDGSTS.E [R252+0x1d200], desc[UR58][R18.64], !P6 ;  /* 0x1d20000012fc7fae */ /* 0x0009e8000f12187a */
[----:B------:R1:W-:Y:S04]  /*19940*/  STL.64 [R1+0x16b0], R16 ;  /* 0x0016b01001007387 */ /* 0x0003e80000100a00 */
[----:B------:R-:W-:Y:S01]  /*19950*/  LDGSTS.E [R252+0x1d300], desc[UR58][R16.64], !P6 ;  /* 0x1d30000010fc7fae */ /* 0x000fe2000f12187a */
[----:B------:R-:W-:-:S03]  /*19960*/  IMAD.WIDE R36, R0, 0x4, R128 ;  /* 0x0000000400247825 */ /* 0x000fc600078e0280 */
[----:B-1----:R-:W5:Y:S01]  /*19970*/  LDL.LU.64 R16, [R1+0xb50] ;  /* 0x000b500001107983 */ /* 0x002f620000300a00 */
[----:B------:R-:W-:-:S03]  /*19980*/  IMAD.WIDE R34, R0, 0x4, R96 ;  /* 0x0000000400227825 */ /* 0x000fc600078e0260 */
[----:B------:R1:W-:Y:S01]  /*19990*/  STL.64 [R1+0x16b8], R36 ;  /* 0x0016b82401007387 */ /* 0x0003e20000100a00 */
[----:B--2---:R-:W-:-:S04]  /*199a0*/  IMAD.WIDE R20, R0, 0x4, R80 ;  /* 0x0000000400147825 */ /* 0x004fc800078e0250 */
[----:B----4-:R-:W-:Y:S02]  /*199b0*/  IMAD.WIDE R18, R0, 0x4, R32 ;  /* 0x0000000400127825 */ /* 0x010fe400078e0220 */
[----:B------:R-:W2:Y:S04]  /*199c0*/  LDL.LU.64 R32, [R1+0xb48] ;  /* 0x000b480001207983 */ /* 0x000ea80000300a00 */
[----:B------:R3:W-:Y:S04]  /*199d0*/  STL.64 [R1+0x16c0], R34 ;  /* 0x0016c02201007387 */ /* 0x0007e80000100a00 */
[----:B------:R-:W4:Y:S04]  /*199e0*/  LDL.LU.64 R176, [R1+0xb40] ;  /* 0x000b400001b07983 */ /* 0x000f280000300a00 */
[----:B------:R5:W-:Y:S04]  /*199f0*/  STL.64 [R1+0x16c8], R20 ;  /* 0x0016c81401007387 */ /* 0x000be80000100a00 */
[----:B------:R-:W4:Y:S01]  /*19a00*/  LDL.LU.64 R80, [R1+0xb38] ;  /* 0x000b380001507983 */ /* 0x000f220000300a00 */
[----:B------:R-:W-:-:S02]  /*19a10*/  VIADD R236, R237, 0xffffff87 ;  /* 0xffffff87edec7836 */ /* 0x000fc40000000000 */
[----:B------:R-:W4:Y:S03]  /*19a20*/  LDC R237, c[0x0][0x230] ;  /* 0x00008c00ffed7b82 */ /* 0x000f260000000800 */
[----:B------:R-:W-:Y:S01]  /*19a30*/  ISETP.GE.U32.AND P3, PT, R236, 0x7fffff48, PT ;  /* 0x7fffff48ec00780c */ /* 0x000fe20003f66070 */
[----:B------:R-:W-:Y:S01]  /*19a40*/  VIADD R236, R239, 0xffffff83 ;  /* 0xffffff83efec7836 */ /* 0x000fe20000000000 */
[----:B------:R5:W-:Y:S03]  /*19a50*/  STL.64 [R1+0x16d0], R18 ;  /* 0x0016d01201007387 */ /* 0x000be60000100a00 */
[----:B------:R-:W4:Y:S01]  /*19a60*/  LDC R239, c[0x0][0x230] ;  /* 0x00008c00ffef7b82 */ /* 0x000f220000000800 */
[----:B------:R-:W-:Y:S01]  /*19a70*/  ISETP.GE.U32.AND P4, PT, R236, 0x7fffff44, PT ;  /* 0x7fffff44ec00780c */ /* 0x000fe20003f86070 */
[----:B------:R-:W4:Y:S04]  /*19a80*/  LDL.LU.64 R160, [R1+0xad0] ;  /* 0x000ad00001a07983 */ /* 0x000f280000300a00 */
[----:B------:R-:W4:Y:S04]  /*19a90*/  LDL.LU.64 R128, [R1+0xac8] ;  /* 0x000ac80001807983 */ /* 0x000f280000300a00 */
[----:B------:R1:W-:Y:S04]  /*19aa0*/  LDGSTS.E [R252+0x1e000], desc[UR58][R36.64], !P3 ;  /* 0x1e00000024fc7fae */ /* 0x0003e8000d92187a */
[----:B------:R-:W4:Y:S04]  /*19ab0*/  LDL.LU.64 R96, [R1+0xac0] ;  /* 0x000ac00001607983 */ /* 0x000f280000300a00 */
[----:B------:R3:W-:Y:S01]  /*19ac0*/  LDGSTS.E [R252+0x1e100], desc[UR58][R34.64], !P3 ;  /* 0x1e10000022fc7fae */ /* 0x0007e2000d92187a */
[----:B-1----:R-:W-:-:S03]  /*19ad0*/  IMAD.WIDE R36, R0, 0x4, R64 ;  /* 0x0000000400247825 */ /* 0x002fc600078e0240 */
[----:B------:R5:W-:Y:S04]  /*19ae0*/  LDGSTS.E [R252+0x1e200], desc[UR58][R20.64], !P3 ;  /* 0x1e20000014fc7fae */ /* 0x000be8000d92187a */
[----:B------:R-:W-:Y:S04]  /*19af0*/  STL.64 [R1+0x16d8], R36 ;  /* 0x0016d82401007387 */ /* 0x000fe80000100a00 */
[----:B------:R-:W4:Y:S04]  /*19b00*/  LDL.LU.64 R64, [R1+0xab8] ;  /* 0x000ab80001407983 */ /* 0x000f280000300a00 */
[----:B------:R1:W-:Y:S04]  /*19b10*/  LDGSTS.E [R252+0x1e300], desc[UR58][R18.64], !P3 ;  /* 0x1e30000012fc7fae */ /* 0x0003e8000d92187a */
[----:B------:R-:W-:Y:S01]  /*19b20*/  LDGSTS.E [R252+0x1f000], desc[UR58][R36.64], !P4 ;  /* 0x1f00000024fc7fae */ /* 0x000fe2000e12187a */
[----:B------:R-:W-:-:S02]  /*19b30*/  VIADD R236, R240, 0xffffffbe ;  /* 0xffffffbef0ec7836 */ /* 0x000fc40000000000 */
[----:B------:R-:W4:Y:S03]  /*19b40*/  LDC R240, c[0x0][0x230] ;  /* 0x00008c00fff07b82 */ /* 0x000f260000000800 */
[----:B------:R-:W-:Y:S01]  /*19b50*/  ISETP.GE.U32.AND P5, PT, R236, 0x7fffff7f, PT ;  /* 0x7fffff7fec00780c */ /* 0x000fe20003fa6070 */
[----:B---3--:R-:W-:-:S04]  /*19b60*/  IMAD.WIDE R34, R0, 0x4, R144 ;  /* 0x0000000400227825 */ /* 0x008fc800078e0290 */
[C---:B-----5:R-:W-:Y:S01]  /*19b70*/  IMAD.WIDE R20, R0.reuse, 0x4, R112 ;  /* 0x0000000400147825 */ /* 0x060fe200078e0270 */
[----:B------:R3:W-:Y:S03]  /*19b80*/  STL.64 [R1+0x16e0], R34 ;  /* 0x0016e02201007387 */ /* 0x0007e60000100a00 */
[C---:B-1----:R-:W-:Y:S01]  /*19b90*/  IMAD.WIDE R18, R0.reuse, 0x4, R48 ;  /* 0x0000000400127825 */ /* 0x042fe200078e0230 */
[----:B------:R4:W-:Y:S04]  /*19ba0*/  STL.64 [R1+0x16e8], R20 ;  /* 0x0016e81401007387 */ /* 0x0009e80000100a00 */
[----:B------:R1:W-:Y:S04]  /*19bb0*/  STL.64 [R1+0x16f0], R18 ;  /* 0x0016f01201007387 */ /* 0x0003e80000100a00 */
[----:B------:R3:W-:Y:S04]  /*19bc0*/  LDGSTS.E [R252+0x1f100], desc[UR58][R34.64], !P4 ;  /* 0x1f10000022fc7fae */ /* 0x0007e8000e12187a */
[----:B------:R-:W5:Y:S04]  /*19bd0*/  LDL.LU.64 R144, [R1+0xa50] ;  /* 0x000a500001907983 */ /* 0x000f680000300a00 */
[----:B------:R-:W5:Y:S04]  /*19be0*/  LDL.LU.64 R112, [R1+0xa48] ;  /* 0x000a480001707983 */ /* 0x000f680000300a00 */
[----:B------:R-:W5:Y:S04]  /*19bf0*/  LDL.LU.64 R48, [R1+0xa40] ;  /* 0x000a400001307983 */ /* 0x000f680000300a00 */
[----:B------:R4:W-:Y:S04]  /*19c00*/  LDGSTS.E [R252+0x1f200], desc[UR58][R20.64], !P4 ;  /* 0x1f20000014fc7fae */ /* 0x0009e8000e12187a */
[----:B------:R1:W-:Y:S01]  /*19c10*/  LDGSTS.E [R252+0x1f300], desc[UR58][R18.64], !P4 ;  /* 0x1f30000012fc7fae */ /* 0x0003e2000e12187a */
[----:B---3--:R-:W-:-:S05]  /*19c20*/  IMAD.WIDE R34, R0, 0x4, R16 ;  /* 0x0000000400227825 */ /* 0x008fca00078e0210 */
[----:B------:R-:W-:Y:S04]  /*19c30*/  STL.64 [R1+0x9e8], R34 ;  /* 0x0009e82201007387 */ /* 0x000fe80000100a00 */
[----:B------:R-:W3:Y:S01]  /*19c40*/  LDL.LU.64 R16, [R1+0xa38] ;  /* 0x000a380001107983 */ /* 0x000ee20000300a00 */
[----:B--2---:R-:W-:-:S03]  /*19c50*/  IMAD.WIDE R32, R0, 0x4, R32 ;  /* 0x0000000400207825 */ /* 0x004fc600078e0220 */
[----:B------:R2:W-:Y:S01]  /*19c60*/  LDGSTS.E [R2+0x10400], desc[UR58][R34.64], !P5 ;  /* 0x1040000022027fae */ /* 0x0005e2000e92187a */
[----:B----4-:R-:W-:-:S03]  /*19c70*/  IMAD.WIDE R20, R0, 0x4, R176 ;  /* 0x0000000400147825 */ /* 0x010fc600078e02b0 */
[----:B------:R4:W-:Y:S01]  /*19c80*/  STL.64 [R1+0xa60], R32 ;  /* 0x000a602001007387 */ /* 0x0009e20000100a00 */
[----:B-1----:R-:W-:-:S03]  /*19c90*/  IMAD.WIDE R18, R0, 0x4, R80 ;  /* 0x0000000400127825 */ /* 0x002fc600078e0250 */
[----:B------:R1:W-:Y:S04]  /*19ca0*/  STL.64 [R1+0xa68], R20 ;  /* 0x000a681401007387 */ /* 0x0003e80000100a00 */
[----:B------:R1:W-:Y:S04]  /*19cb0*/  STL.64 [R1+0xa70], R18 ;  /* 0x000a701201007387 */ /* 0x0003e80000100a00 */
[----:B------:R-:W3:Y:S04]  /*19cc0*/  LDL.LU.64 R80, [R1+0x9d0] ;  /* 0x0009d00001507983 */ /* 0x000ee80000300a00 */
[----:B------:R-:W-:Y:S01]  /*19cd0*/  LDGSTS.E [R2+0x10500], desc[UR58][R32.64], !P5 ;  /* 0x1050000020027fae */ /* 0x000fe2000e92187a */
[----:B------:R-:W-:-:S02]  /*19ce0*/  VIADD R236, R237, 0xffffffba ;  /* 0xffffffbaedec7836 */ /* 0x000fc40000000000 */
[----:B------:R-:W-:Y:S01]  /*19cf0*/  IMAD.WIDE R36, R0, 0x4, R160 ;  /* 0x0000000400247825 */ /* 0x000fe200078e02a0 */
[----:B------:R1:W-:Y:S01]  /*19d00*/  LDGSTS.E [R2+0x10600], desc[UR58][R20.64], !P5 ;  /* 0x1060000014027fae */ /* 0x0003e2000e92187a */
[----:B------:R-:W3:Y:S03]  /*19d10*/  LDC R237, c[0x0][0x230] ;  /* 0x00008c00ffed7b82 */ /* 0x000ee60000000800 */
[----:B----4-:R-:W4:Y:S01]  /*19d20*/  LDL.LU.64 R32, [R1+0x9c8] ;  /* 0x0009c80001207983 */ /* 0x010f220000300a00 */
[----:B------:R-:W-:Y:S01]  /*19d30*/  ISETP.GE.U32.AND P2, PT, R236, 0x7fffff7b, PT ;  /* 0x7fffff7bec00780c */ /* 0x000fe20003f46070 */
[C---:B--2---:R-:W-:Y:S02]  /*19d40*/  IMAD.WIDE R34, R0.reuse, 0x4, R128 ;  /* 0x0000000400227825 */ /* 0x044fe400078e0280 */
[----:B------:R2:W-:Y:S02]  /*19d50*/  LDGSTS.E [R2+0x10700], desc[UR58][R18.64], !P5 ;  /* 0x1070000012027fae */ /* 0x0005e4000e92187a */
[----:B-1----:R-:W-:-:S02]  /*19d60*/  IMAD.WIDE R20, R0, 0x4, R96 ;  /* 0x0000000400147825 */ /* 0x002fc400078e0260 */
[----:B------:R5:W-:Y:S04]  /*19d70*/  STL.64 [R1+0xad0], R36 ;  /* 0x000ad02401007387 */ /* 0x000be80000100a00 */
[----:B------:R-:W4:Y:S01]  /*19d80*/  LDL.LU.64 R160, [R1+0x9c0] ;  /* 0x0009c00001a07983 */ /* 0x000f220000300a00 */
[----:B--2---:R-:W-:-:S03]  /*19d90*/  IMAD.WIDE R18, R0, 0x4, R64 ;  /* 0x0000000400127825 */ /* 0x004fc600078e0240 */
[----:B------:R1:W-:Y:S04]  /*19da0*/  STL.64 [R1+0xac8], R34 ;  /* 0x000ac82201007387 */ /* 0x0003e80000100a00 */
[----:B------:R-:W2:Y:S04]  /*19db0*/  LDL.LU.64 R128, [R1+0x9b8] ;  /* 0x0009b80001807983 */ /* 0x000ea80000300a00 */
[----:B------:R1:W-:Y:S04]  /*19dc0*/  STL.64 [R1+0xac0], R20 ;  /* 0x000ac01401007387 */ /* 0x0003e80000100a00 */
[----:B------:R3:W-:Y:S04]  /*19dd0*/  STL.64 [R1+0xab8], R18 ;  /* 0x000ab81201007387 */ /* 0x0007e80000100a00 */
[----:B------:R-:W2:Y:S04]  /*19de0*/  LDL.LU.64 R96, [R1+0x950] ;  /* 0x0009500001607983 */ /* 0x000ea80000300a00 */
[----:B------:R5:W-:Y:S01]  /*19df0*/  LDGSTS.E [R2+0x11400], desc[UR58][R36.64], !P2 ;  /* 0x1140000024027fae */ /* 0x000be2000d12187a */
[----:B------:R-:W-:-:S02]  /*19e00*/  VIADD R236, R238, 0xffffffb6 ;  /* 0xffffffb6eeec7836 */ /* 0x000fc40000000000 */
[----:B------:R-:W2:Y:S01]  /*19e10*/  LDC R238, c[0x0][0x230] ;  /* 0x00008c00ffee7b82 */ /* 0x000ea20000000800 */
[----:B------:R1:W-:Y:S04]  /*19e20*/  LDGSTS.E [R2+0x11500], desc[UR58][R34.64], !P2 ;  /* 0x1150000022027fae */ /* 0x0003e8000d12187a */
[----:B------:R-:W2:Y:S04]  /*19e30*/  LDL.LU.64 R64, [R1+0x948] ;  /* 0x0009480001407983 */ /* 0x000ea80000300a00 */
[----:B------:R1:W-:Y:S01]  /*19e40*/  LDGSTS.E [R2+0x11600], desc[UR58][R20.64], !P2 ;  /* 0x1160000014027fae */ /* 0x0003e2000d12187a */
[----:B------:R-:W-:-:S03]  /*19e50*/  ISETP.GE.U32.AND P0, PT, R236, 0x7fffff77, PT ;  /* 0x7fffff77ec00780c */ /* 0x000fc60003f06070 */
[----:B------:R3:W-:Y:S01]  /*19e60*/  LDGSTS.E [R2+0x11700], desc[UR58][R18.64], !P2 ;  /* 0x1170000012027fae */ /* 0x0007e2000d12187a */
[----:B-----5:R-:W-:-:S04]  /*19e70*/  IMAD.WIDE R36, R0, 0x4, R144 ;  /* 0x0000000400247825 */ /* 0x020fc800078e0290 */
[C---:B-1----:R-:W-:Y:S01]  /*19e80*/  IMAD.WIDE R34, R0.reuse, 0x4, R112 ;  /* 0x0000000400227825 */ /* 0x042fe200078e0270 */
[----:B------:R1:W-:Y:S03]  /*19e90*/  STL.64 [R1+0xad8], R36 ;  /* 0x000ad82401007387 */ /* 0x0003e60000100a00 */
[----:B------:R-:W-:Y:S01]  /*19ea0*/  IMAD.WIDE R20, R0, 0x4, R48 ;  /* 0x0000000400147825 */ /* 0x000fe200078e0230 */
[----:B------:R1:W-:Y:S04]  /*19eb0*/  LDGSTS.E [R2+0x12400], desc[UR58][R36.64], !P0 ;  /* 0x1240000024027fae */ /* 0x0003e8000c12187a */
[----:B------:R-:W5:Y:S04]  /*19ec0*/  LDL.LU.64 R48, [R1+0x940] ;  /* 0x0009400001307983 */ /* 0x000f680000300a00 */
[----:B------:R4:W-:Y:S04]  /*19ed0*/  STL.64 [R1+0xae0], R34 ;  /* 0x000ae02201007387 */ /* 0x0009e80000100a00 */
[----:B------:R4:W-:Y:S01]  /*19ee0*/  LDGSTS.E [R2+0x12500], desc[UR58][R34.64], !P0 ;  /* 0x1250000022027fae */ /* 0x0009e2000c12187a */
[----:B------:R-:W-:-:S02]  /*19ef0*/  VIADD R236, R239, 0xffffffb2 ;  /* 0xffffffb2efec7836 */ /* 0x000fc40000000000 */
[----:B------:R-:W5:Y:S01]  /*19f00*/  LDC R239, c[0x0][0x230] ;  /* 0x00008c00ffef7b82 */ /* 0x000f620000000800 */
[----:B------:R4:W-:Y:S01]  /*19f10*/  LDGSTS.E [R2+0x12600], desc[UR58][R20.64], !P0 ;  /* 0x1260000014027fae */ /* 0x0009e2000c12187a */
[----:B---3--:R-:W-:-:S03]  /*19f20*/  IMAD.WIDE R18, R0, 0x4, R16 ;  /* 0x0000000400127825 */ /* 0x008fc600078e0210 */
[----:B------:R-:W3:Y:S04]  /*19f30*/  LDL.LU.64 R16, [R1+0x938] ;  /* 0x0009380001107983 */ /* 0x000ee80000300a00 */
[----:B------:R4:W-:Y:S04]  /*19f40*/  STL.64 [R1+0xae8], R20 ;  /* 0x000ae81401007387 */ /* 0x0009e80000100a00 */
[----:B------:R2:W-:Y:S04]  /*19f50*/  STL.64 [R1+0xaf0], R18 ;  /* 0x000af01201007387 */ /* 0x0005e80000100a00 */
[----:B------:R-:W3:Y:S01]  /*19f60*/  LDL.LU.64 R144, [R1+0x8d0] ;  /* 0x0008d00001907983 */ /* 0x000ee20000300a00 */
[----:B-1----:R-:W-:-:S04]  /*19f70*/  IMAD.WIDE R36, R0, 0x4, R80 ;  /* 0x0000000400247825 */ /* 0x002fc800078e0250 */
[----:B----4-:R-:W-:Y:S01]  /*19f80*/  IMAD.WIDE R34, R0, 0x4, R32 ;  /* 0x0000000400227825 */ /* 0x010fe200078e0220 */
[----:B------:R-:W-:Y:S01]  /*19f90*/  ISETP.GE.U32.AND P6, PT, R236, 0x7fffff73, PT ;  /* 0x7fffff73ec00780c */ /* 0x000fe20003fc6070 */
[----:B------:R-:W4:Y:S04]  /*19fa0*/  LDL.LU.64 R32, [R1+0x8c8] ;  /* 0x0008c80001207983 */ /* 0x000f280000300a00 */
[----:B------:R-:W-:Y:S04]  /*19fb0*/  STL.64 [R1+0xb38], R36 ;  /* 0x000b382401007387 */ /* 0x000fe80000100a00 */
[----:B------:R-:W4:Y:S04]  /*19fc0*/  LDL.LU.64 R112, [R1+0x8c0] ;  /* 0x0008c00001707983 */ /* 0x000f280000300a00 */
[----:B------:R1:W-:Y:S04]  /*19fd0*/  STL.64 [R1+0xb40], R34 ;  /* 0x000b402201007387 */ /* 0x0003e80000100a00 */
[----:B------:R-:W4:Y:S01]  /*19fe0*/  LDL.LU.64 R80, [R1+0x8b8] ;  /* 0x0008b80001507983 */ /* 0x000f220000300a00 */
[----:B------:R-:W-:-:S03]  /*19ff0*/  IMAD.WIDE R20, R0, 0x4, R160 ;  /* 0x0000000400147825 */ /* 0x000fc600078e02a0 */
[----:B------:R2:W-:Y:S01]  /*1a000*/  LDGSTS.E [R2+0x12700], desc[UR58][R18.64], !P0 ;  /* 0x1270000012027fae */ /* 0x0005e2000c12187a */
[----:B------:R-:W-:Y:S02]  /*1a010*/  VIADD R236, R237, 0xffffffae ;  /* 0xffffffaeedec7836 */ /* 0x000fe40000000000 */
[----:B------:R-:W4:Y:S01]  /*1a020*/  LDC R237, c[0x0][0x230] ;  /* 0x00008c00ffed7b82 */ /* 0x000f220000000800 */
[----:B------:R-:W-:Y:S04]  /*1a030*/  LDGSTS.E [R2+0x13400], desc[UR58][R36.64], !P6 ;  /* 0x1340000024027fae */ /* 0x000fe8000f12187a */
[----:B------:R1:W-:Y:S01]  /*1a040*/  LDGSTS.E [R2+0x13500], desc[UR58][R34.64], !P6 ;  /* 0x1350000022027fae */ /* 0x0003e2000f12187a */
[----:B--2---:R-:W-:-:S03]  /*1a050*/  IMAD.WIDE R18, R0, 0x4, R128 ;  /* 0x0000000400127825 */ /* 0x004fc600078e0280 */
[----:B------:R2:W-:Y:S01]  /*1a060*/  STL.64 [R1+0xb48], R20 ;  /* 0x000b481401007387 */ /* 0x0005e20000100a00 */
[----:B------:R-:W-:-:S03]  /*1a070*/  ISETP.GE.U32.AND P3, PT, R236, 0x7fffff6f, PT ;  /* 0x7fffff6fec00780c */ /* 0x000fc60003f66070 */
[----:B------:R5:W-:Y:S01]  /*1a080*/  STL.64 [R1+0xb50], R18 ;  /* 0x000b501201007387 */ /* 0x000be20000100a00 */
[----:B-1----:R-:W-:-:S03]  /*1a090*/  IMAD.WIDE R34, R0, 0x4, R96 ;  /* 0x0000000400227825 */ /* 0x002fc600078e0260 */
[----:B------:R-:W4:Y:S04]  /*1a0a0*/  LDL.LU.64 R176, [R1+0x850] ;  /* 0x0008500001b07983 */ /* 0x000f280000300a00 */
[----:B------:R2:W-:Y:S04]  /*1a0b0*/  LDGSTS.E [R2+0x13600], desc[UR58][R20.64], !P6 ;  /* 0x1360000014027fae */ /* 0x0005e8000f12187a */
[----:B------:R-:W4:Y:S04]  /*1a0c0*/  LDL.LU.64 R160, [R1+0x848] ;  /* 0x0008480001a07983 */ /* 0x000f280000300a00 */
[----:B------:R1:W-:Y:S01]  /*1a0d0*/  STL.64 [R1+0xc58], R34 ;  /* 0x000c582201007387 */ /* 0x0003e20000100a00 */
[----:B--2---:R-:W-:-:S03]  /*1a0e0*/  IMAD.WIDE R20, R0, 0x4, R64 ;  /* 0x0000000400147825 */ /* 0x004fc600078e0240 */
[----:B------:R-:W2:Y:S04]  /*1a0f0*/  LDL.LU.64 R128, [R1+0x840] ;  /* 0x0008400001807983 */ /* 0x000ea80000300a00 */
[----:B------:R5:W-:Y:S04]  /*1a100*/  LDGSTS.E [R2+0x13700], desc[UR58][R18.64], !P6 ;  /* 0x1370000012027fae */ /* 0x000be8000f12187a */
[----:B------:R-:W-:Y:S04]  /*1a110*/  STL.64 [R1+0xc68], R20 ;  /* 0x000c681401007387 */ /* 0x000fe80000100a00 */
[----:B------:R-:W2:Y:S04]  /*1a120*/  LDL.LU.64 R64, [R1+0x838] ;  /* 0x0008380001407983 */ /* 0x000ea80000300a00 */
[----:B------:R1:W-:Y:S04]  /*1a130*/  LDGSTS.E [R2+0x14400], desc[UR58][R34.64], !P3 ;  /* 0x1440000022027fae */ /* 0x0003e8000d92187a */
[----:B------:R4:W-:Y:S01]  /*1a140*/  LDGSTS.E [R2+0x14500], desc[UR58][R20.64], !P3 ;  /* 0x1450000014027fae */ /* 0x0009e2000d92187a */
[----:B------:R-:W-:-:S02]  /*1a150*/  VIADD R236, R238, 0xffffffaa ;  /* 0xffffffaaeeec7836 */ /* 0x000fc40000000000 */
[----:B------:R-:W2:Y:S03]  /*1a160*/  LDC R238, c[0x0][0x230] ;  /* 0x00008c00ffee7b82 */ /* 0x000ea60000000800 */
[----:B------:R-:W-:Y:S01]  /*1a170*/  ISETP.GE.U32.AND P4, PT, R236, 0x7fffff6b, PT ;  /* 0x7fffff6bec00780c */ /* 0x000fe20003f86070 */
[----:B-----5:R-:W-:-:S05]  /*1a180*/  IMAD.WIDE R18, R0, 0x4, R48 ;  /* 0x0000000400127825 */ /* 0x020fca00078e0230 */
[----:B------:R-:W-:Y:S04]  /*1a190*/  STL.64 [R1+0xc80], R18 ;  /* 0x000c801201007387 */ /* 0x000fe80000100a00 */
[----:B------:R5:W-:Y:S01]  /*1a1a0*/  LDGSTS.E [R2+0x14600], desc[UR58][R18.64], !P3 ;  /* 0x1460000012027fae */ /* 0x000be2000d92187a */
[----:B---3--:R-:W-:-:S05]  /*1a1b0*/  IMAD.WIDE R16, R0, 0x4, R16 ;  /* 0x0000000400107825 */ /* 0x008fca00078e0210 */
[----:B------:R3:W-:Y:S04]  /*1a1c0*/  STL.64 [R1+0xc98], R16 ;  /* 0x000c981001007387 */ /* 0x0007e80000100a00 */
[----:B------:R-:W2:Y:S04]  /*1a1d0*/  LDL.LU.64 R96, [R1+0x7d0] ;  /* 0x0007d00001607983 */ /* 0x000ea80000300a00 */
[----:B------:R-:W2:Y:S04]  /*1a1e0*/  LDL.LU.64 R48, [R1+0x7c8] ;  /* 0x0007c80001307983 */ /* 0x000ea80000300a00 */
[----:B------:R-:W-:Y:S01]  /*1a1f0*/  LDGSTS.E [R2+0x14700], desc[UR58][R16.64], !P3 ;  /* 0x1470000010027fae */ /* 0x000fe2000d92187a */
[----:B-1----:R-:W-:-:S05]  /*1a200*/  IMAD.WIDE R34, R0, 0x4, R144 ;  /* 0x0000000400227825 */ /* 0x002fca00078e0290 */
[----:B------:R1:W-:Y:S04]  /*1a210*/  LDGSTS.E [R2+0x15400], desc[UR58][R34.64], !P4 ;  /* 0x1540000022027fae */ /* 0x0003e8000e12187a */
[----:B---3--:R-:W3:Y:S04]  /*1a220*/  LDL.LU.64 R16, [R1+0x7c0] ;  /* 0x0007c00001107983 */ /* 0x008ee80000300a00 */
[----:B------:R-:W-:Y:S01]  /*1a230*/  STL.64 [R1+0xcb0], R34 ;  /* 0x000cb02201007387 */ /* 0x000fe20000100a00 */
[----:B----4-:R-:W-:-:S04]  /*1a240*/  IMAD.WIDE R32, R0, 0x4, R32 ;  /* 0x0000000400207825 */ /* 0x010fc800078e0220 */
[C---:B------:R-:W-:Y:S01]  /*1a250*/  IMAD.WIDE R20, R0.reuse, 0x4, R112 ;  /* 0x0000000400147825 */ /* 0x040fe200078e0270 */
[----:B------:R4:W-:Y:S04]  /*1a260*/  STL.64 [R1+0xcc8], R32 ;  /* 0x000cc82001007387 */ /* 0x0009e80000100a00 */
[----:B------:R2:W-:Y:S01]  /*1a270*/  STL.64 [R1+0x1310], R20 ;  /* 0x0013101401007387 */ /* 0x0005e20000100a00 */
[----:B-----5:R-:W-:-:S03]  /*1a280*/  IMAD.WIDE R18, R0, 0x4, R80 ;  /* 0x0000000400127825 */ /* 0x020fc600078e0250 */
[----:B------:R-:W5:Y:S04]  /*1a290*/  LDL.LU.64 R144, [R1+0x7b8] ;  /* 0x0007b80001907983 */ /* 0x000f680000300a00 */
[----:B------:R2:W-:Y:S04]  /*1a2a0*/  STL.64 [R1+0x1328], R18 ;  /* 0x0013281201007387 */ /* 0x0005e80000100a00 */
[----:B------:R-:W5:Y:S04]  /*1a2b0*/  LDL.LU.64 R112, [R1+0x750] ;  /* 0x0007500001707983 */ /* 0x000f680000300a00 */
[----:B------:R-:W5:Y:S04]  /*1a2c0*/  LDL.LU.64 R80, [R1+0x748] ;  /* 0x0007480001507983 */ /* 0x000f680000300a00 */
[----:B------:R-:W-:Y:S01]  /*1a2d0*/  LDGSTS.E [R2+0x15500], desc[UR58][R32.64], !P4 ;  /* 0x1550000020027fae */ /* 0x000fe2000e12187a */
[----:B------:R-:W-:-:S02]  /*1a2e0*/  VIADD R236, R240, 0xffffffa6 ;  /* 0xffffffa6f0ec7836 */ /* 0x000fc40000000000 */
[----:B------:R-:W5:Y:S01]  /*1a2f0*/  LDC R240, c[0x0][0x230] ;  /* 0x00008c00fff07b82 */ /* 0x000f620000000800 */
[----:B------:R2:W-:Y:S04]  /*1a300*/  LDGSTS.E [R2+0x15600], desc[UR58][R20.64], !P4 ;  /* 0x1560000014027fae */ /* 0x0005e8000e12187a */
[----:B----4-:R-:W4:Y:S01]  /*1a310*/  LDL.LU.64 R32, [R1+0x740] ;  /* 0x0007400001207983 */ /* 0x010f220000300a00 */
[----:B------:R-:W-:Y:S01]  /*1a320*/  ISETP.GE.U32.AND P5, PT, R236, 0x7fffff67, PT ;  /* 0x7fffff67ec00780c */ /* 0x000fe20003fa6070 */
[C---:B------:R-:W-:Y:S02]  /*1a330*/  IMAD.WIDE R36, R0.reuse, 0x4, R176 ;  /* 0x0000000400247825 */ /* 0x040fe400078e02b0 */
[----:B------:R2:W-:Y:S02]  /*1a340*/  LDGSTS.E [R2+0x15700], desc[UR58][R18.64], !P4 ;  /* 0x1570000012027fae */ /* 0x0005e4000e12187a */
[----:B-1----:R-:W-:-:S02]  /*1a350*/  IMAD.WIDE R34, R0, 0x4, R160 ;  /* 0x0000000400227825 */ /* 0x002fc400078e02a0 */
[----:B------:R1:W-:Y:S02]  /*1a360*/  STL.64 [R1+0x1340], R36 ;  /* 0x0013402401007387 */ /* 0x0003e40000100a00 */
[C---:B--2---:R-:W-:Y:S02]  /*1a370*/  IMAD.WIDE R20, R0.reuse, 0x4, R128 ;  /* 0x0000000400147825 */ /* 0x044fe400078e0280 */
[----:B------:R2:W-:Y:S04]  /*1a380*/  STL.64 [R1+0x1358], R34 ;  /* 0x0013582201007387 */ /* 0x0005e80000100a00 */
[----:B------:R3:W-:Y:S04]  /*1a390*/  STL.64 [R1+0x1370], R20 ;  /* 0x0013701401007387 */ /* 0x0007e80000100a00 */
[----:B------:R1:W-:Y:S01]  /*1a3a0*/  LDGSTS.E [R2+0x16400], desc[UR58][R36.64], !P5 ;  /* 0x1640000024027fae */ /* 0x0003e2000e92187a */
[----:B------:R-:W-:-:S03]  /*1a3b0*/  IMAD.WIDE R18, R0, 0x4, R64 ;  /* 0x0000000400127825 */ /* 0x000fc600078e0240 */
[----:B------:R2:W-:Y:S04]  /*1a3c0*/  LDGSTS.E [R2+0x16500], desc[UR58][R34.64], !P5 ;  /* 0x1650000022027fae */ /* 0x0005e8000e92187a */
[----:B------:R-:W4:Y:S01]  /*1a3d0*/  LDL.LU.64 R64, [R1+0x738] ;  /* 0x0007380001407983 */ /* 0x000f220000300a00 */
[----:B------:R-:W-:Y:S02]  /*1a3e0*/  VIADD R236, R237, 0xffffffa2 ;  /* 0xffffffa2edec7836 */ /* 0x000fe40000000000 */
[----:B------:R-:W4:Y:S01]  /*1a3f0*/  LDC R237, c[0x0][0x230] ;  /* 0x00008c00ffed7b82 */ /* 0x000f220000000800 */
[----:B------:R5:W-:Y:S04]  /*1a400*/  STL.64 [R1+0x1388], R18 ;  /* 0x0013881201007387 */ /* 0x000be80000100a00 */
[----:B------:R3:W-:Y:S04]  /*1a410*/  LDGSTS.E [R2+0x16600], desc[UR58][R20.64], !P5 ;  /* 0x1660000014027fae */ /* 0x0007e8000e92187a */
[----:B------:R-:W4:Y:S01]  /*1a420*/  LDL.LU.64 R128, [R1+0x6d0] ;  /* 0x0006d00001807983 */ /* 0x000f220000300a00 */
[----:B------:R-:W-:-:S03]  /*1a430*/  ISETP.GE.U32.AND P2, PT, R236, 0x7fffff63, PT ;  /* 0x7fffff63ec00780c */ /* 0x000fc60003f46070 */
[----:B------:R5:W-:Y:S01]  /*1a440*/  LDGSTS.E [R2+0x16700], desc[UR58][R18.64], !P5 ;  /* 0x1670000012027fae */ /* 0x000be2000e92187a */
[----:B-1----:R-:W-:-:S04]  /*1a450*/  IMAD.WIDE R36, R0, 0x4, R96 ;  /* 0x0000000400247825 */ /* 0x002fc800078e0260 */
[C---:B--2---:R-:W-:Y:S01]  /*1a460*/  IMAD.WIDE R34, R0.reuse, 0x4, R48 ;  /* 0x0000000400227825 */ /* 0x044fe200078e0230 */
[----:B------:R1:W-:Y:S04]  /*1a470*/  STL.64 [R1+0x13a0], R36 ;  /* 0x0013a02401007387 */ /* 0x0003e80000100a00 */
[----:B------:R-:W2:Y:S04]  /*1a480*/  LDL.LU.64 R96, [R1+0x6c8] ;  /* 0x0006c80001607983 */ /* 0x000ea80000300a00 */
[----:B------:R1:W-:Y:S04]  /*1a490*/  STL.64 [R1+0x13b8], R34 ;  /* 0x0013b82201007387 */ /* 0x0003e80000100a00 */
[----:B------:R-:W2:Y:S01]  /*1a4a0*/  LDL.LU.64 R48, [R1+0x6c0] ;  /* 0x0006c00001307983 */ /* 0x000ea20000300a00 */
[----:B---3--:R-:W-:-:S03]  /*1a4b0*/  IMAD.WIDE R20, R0, 0x4, R16 ;  /* 0x0000000400147825 */ /* 0x008fc600078e0210 */
[----:B------:R1:W-:Y:S04]  /*1a4c0*/  LDGSTS.E [R2+0x17400], desc[UR58][R36.64], !P2 ;  /* 0x1740000024027fae */ /* 0x0003e8000d12187a */
[----:B------:R4:W-:Y:S04]  /*1a4d0*/  STL.64 [R1+0x13d0], R20 ;  /* 0x0013d01401007387 */ /* 0x0009e80000100a00 */
[----:B------:R-:W3:Y:S04]  /*1a4e0*/  LDL.LU.64 R16, [R1+0x6b8] ;  /* 0x0006b80001107983 */ /* 0x000ee80000300a00 */
[----:B------:R1:W-:Y:S04]  /*1a4f0*/  LDGSTS.E [R2+0x17500], desc[UR58][R34.64], !P2 ;  /* 0x1750000022027fae */ /* 0x0003e8000d12187a */
[----:B------:R4:W-:Y:S01]  /*1a500*/  LDGSTS.E [R2+0x17600], desc[UR58][R20.64], !P2 ;  /* 0x1760000014027fae */ /* 0x0009e2000d12187a */
[----:B-----5:R-:W-:-:S05]  /*1a510*/  IMAD.WIDE R18, R0, 0x4, R144 ;  /* 0x0000000400127825 */ /* 0x020fca00078e0290 */
[----:B------:R5:W-:Y:S01]  /*1a520*/  STL.64 [R1+0x13e8], R18 ;  /* 0x0013e81201007387 */ /* 0x000be20000100a00 */
[----:B-1----:R-:W-:-:S03]  /*1a530*/  IMAD.WIDE R36, R0, 0x4, R112 ;  /* 0x0000000400247825 */ /* 0x002fc600078e0270 */
[----:B------:R-:W3:Y:S01]  /*1a540*/  LDL.LU.64 R192, [R1+0x670] ;  /* 0x0006700001c07983 */ /* 0x000ee20000300a00 */
[----:B------:R-:W-:-:S03]  /*1a550*/  IMAD.WIDE R34, R0, 0x4, R80 ;  /* 0x0000000400227825 */ /* 0x000fc600078e0250 */
[----:B------:R-:W-:Y:S01]  /*1a560*/  STL.64 [R1+0x1400], R36 ;  /* 0x0014002401007387 */ /* 0x000fe20000100a00 */
[----:B------:R-:W-:-:S03]  /*1a570*/  VIADD R236, R239, 0xffffff9e ;  /* 0xffffff9eefec7836 */ /* 0x000fc60000000000 */
[----:B------:R5:W-:Y:S01]  /*1a580*/  LDGSTS.E [R2+0x17700], desc[UR58][R18.64], !P2 ;  /* 0x1770000012027fae */ /* 0x000be2000d12187a */
[----:B------:R-:W1:Y:S01]  /*1a590*/  LDC R239, c[0x0][0x230] ;  /* 0x00008c00ffef7b82 */ /* 0x000e620000000800 */
[----:B----4-:R-:W-:Y:S02]  /*1a5a0*/  IMAD.WIDE R20, R0, 0x4, R32 ;  /* 0x0000000400147825 */ /* 0x010fe400078e0220 */
[----:B------:R-:W4:Y:S04]  /*1a5b0*/  LDL.LU.64 R32, [R1+0x668] ;  /* 0x0006680001207983 */ /* 0x000f280000300a00 */
[----:B------:R1:W-:Y:S04]  /*1a5c0*/  STL.64 [R1+0x1418], R34 ;  /* 0x0014182201007387 */ /* 0x0003e80000100a00 */
[----:B------:R-:W4:Y:S04]  /*1a5d0*/  LDL.LU.64 R176, [R1+0x660] ;  /* 0x0006600001b07983 */ /* 0x000f280000300a00 */
[----:B------:R2:W-:Y:S04]  /*1a5e0*/  STL.64 [R1+0x1430], R20 ;  /* 0x0014301401007387 */ /* 0x0005e80000100a00 */
[----:B------:R-:W4:Y:S01]  /*1a5f0*/  LDL.LU.64 R160, [R1+0x658] ;  /* 0x0006580001a07983 */ /* 0x000f220000300a00 */
[----:B------:R-:W-:-:S02]  /*1a600*/  ISETP.GE.U32.AND P0, PT, R236, 0x7fffff5f, PT ;  /* 0x7fffff5fec00780c */ /* 0x000fc40003f06070 */
[----:B------:R-:W-:Y:S02]  /*1a610*/  IADD3 R236, R240, -0x66, RZ ;  /* 0xffffff9af0ec7810 */ /* 0x000fe40007ffe0ff */
[----:B------:R-:W4:Y:S01]  /*1a620*/  LDC R240, c[0x0][0x230] ;  /* 0x00008c00fff07b82 */ /* 0x000f220000000800 */
[----:B-----5:R-:W-:-:S08]  /*1a630*/  IMAD.WIDE R18, R0, 0x4, R64 ;  /* 0x0000000400127825 */ /* 0x020fd000078e0240 */
[----:B------:R-:W-:Y:S04]  /*1a640*/  LDGSTS.E [R2+0x18400], desc[UR58][R36.64], !P0 ;  /* 0x1840000024027fae */ /* 0x000fe8000c12187a */
[----:B------:R5:W-:Y:S04]  /*1a650*/  STL.64 [R1+0x1448], R18 ;  /* 0x0014481201007387 */ /* 0x000be80000100a00 */
[----:B------:R-:W4:Y:S04]  /*1a660*/  LDL.LU.64 R144, [R1+0x610] ;  /* 0x0006100001907983 */ /* 0x000f280000300a00 */
[----:B------:R-:W4:Y:S01]  /*1a670*/  LDL.LU.64 R112, [R1+0x608] ;  /* 0x0006080001707983 */ /* 0x000f220000300a00 */
[----:B------:R-:W-:-:S03]  /*1a680*/  ISETP.GE.U32.AND P6, PT, R236, 0x7fffff5b, PT ;  /* 0x7fffff5bec00780c */ /* 0x000fc60003fc6070 */
[----:B------:R-:W4:Y:S04]  /*1a690*/  LDL.LU.64 R80, [R1+0x600] ;  /* 0x0006000001507983 */ /* 0x000f280000300a00 */
[----:B------:R1:W-:Y:S04]  /*1a6a0*/  LDGSTS.E [R2+0x18500], desc[UR58][R34.64], !P0 ;  /* 0x1850000022027fae */ /* 0x0003e8000c12187a */
[----:B------:R2:W-:Y:S04]  /*1a6b0*/  LDGSTS.E [R2+0x18600], desc[UR58][R20.64], !P0 ;  /* 0x1860000014027fae */ /* 0x0005e8000c12187a */
[----:B------:R5:W-:Y:S01]  /*1a6c0*/  LDGSTS.E [R2+0x18700], desc[UR58][R18.64], !P0 ;  /* 0x1870000012027fae */ /* 0x000be2000c12187a */
[----:B-1----:R-:W-:-:S03]  /*1a6d0*/  IMAD.WIDE R34, R0, 0x4, R128 ;  /* 0x0000000400227825 */ /* 0x002fc600078e0280 */
[----:B------:R-:W4:Y:S04]  /*1a6e0*/  LDL.LU.64 R64, [R1+0x5f8] ;  /* 0x0005f80001407983 */ /* 0x000f280000300a00 */
[----:B------:R-:W-:Y:S01]  /*1a6f0*/  STL.64 [R1+0x1460], R34 ;  /* 0x0014602201007387 */ /* 0x000fe20000100a00 */
[----:B------:R-:W-:Y:S02]  /*1a700*/  VIADD R236, R238, 0xffffff96 ;  /* 0xffffff96eeec7836 */ /* 0x000fe40000000000 */
[----:B------:R-:W1:Y:S01]  /*1a710*/  LDC R238, c[0x0][0x230] ;  /* 0x00008c00ffee7b82 */ /* 0x000e620000000800 */
[----:B------:R1:W-:Y:S02]  /*1a720*/  LDGSTS.E [R2+0x19400], desc[UR58][R34.64], !P6 ;  /* 0x1940000022027fae */ /* 0x0003e4000f12187a */
[----:B------:R-:W-:Y:S01]  /*1a730*/  ISETP.GE.U32.AND P3, PT, R236, 0x7fffff57, PT ;  /* 0x7fffff57ec00780c */ /* 0x000fe20003f66070 */
[----:B--2---:R-:W-:-:S04]  /*1a740*/  IMAD.WIDE R20, R0, 0x4, R96 ;  /* 0x0000000400147825 */ /* 0x004fc800078e0260 */
[C---:B-----5:R-:W-:Y:S01]  /*1a750*/  IMAD.WIDE R18, R0.reuse, 0x4, R48 ;  /* 0x0000000400127825 */ /* 0x060fe200078e0230 */
[----:B------:R-:W-:Y:S04]  /*1a760*/  STL.64 [R1+0x1478], R20 ;  /* 0x0014781401007387 */ /* 0x000fe80000100a00 */
[----:B------:R-:W-:Y:S04]  /*1a770*/  STL.64 [R1+0x1490], R18 ;  /* 0x0014901201007387 */ /* 0x000fe80000100a00 */
[----:B------:R2:W-:Y:S01]  /*1a780*/  LDGSTS.E [R2+0x19500], desc[UR58][R20.64], !P6 ;  /* 0x1950000014027fae */ /* 0x0005e2000f12187a */
[----:B---3--:R-:W-:-:S03]  /*1a790*/  IMAD.WIDE R16, R0, 0x4, R16 ;  /* 0x0000000400107825 */ /* 0x008fc600078e0210 */
[----:B------:R3:W-:Y:S04]  /*1a7a0*/  LDGSTS.E [R2+0x19600], desc[UR58][R18.64], !P6 ;  /* 0x1960000012027fae */ /* 0x0007e8000f12187a */
[----:B------:R5:W-:Y:S04]  /*1a7b0*/  STL.64 [R1+0x14a8], R16 ;  /* 0x0014a81001007387 */ /* 0x000be80000100a00 */
[----:B------:R-:W3:Y:S04]  /*1a7c0*/  LDL.LU.64 R128, [R1+0x5b0] ;  /* 0x0005b00001807983 */ /* 0x000ee80000300a00 */
[----:B------:R-:W3:Y:S04]  /*1a7d0*/  LDL.LU.64 R96, [R1+0x5a8] ;  /* 0x0005a80001607983 */ /* 0x000ee80000300a00 */
[----:B------:R-:W3:Y:S04]  /*1a7e0*/  LDL.LU.64 R48, [R1+0x5a0] ;  /* 0x0005a00001307983 */ /* 0x000ee80000300a00 */
[----:B------:R-:W-:Y:S04]  /*1a7f0*/  LDGSTS.E [R2+0x19700], desc[UR58][R16.64], !P6 ;  /* 0x1970000010027fae */ /* 0x000fe8000f12187a */
[----:B-----5:R-:W5:Y:S01]  /*1a800*/  LDL.LU.64 R16, [R1+0x598] ;  /* 0x0005980001107983 */ /* 0x020f620000300a00 */
[----:B-1----:R-:W-:-:S05]  /*1a810*/  IMAD.WIDE R34, R0, 0x4, R192 ;  /* 0x0000000400227825 */ /* 0x002fca00078e02c0 */
[----:B------:R-:W-:Y:S04]  /*1a820*/  STL.64 [R1+0x14c0], R34 ;  /* 0x0014c02201007387 */ /* 0x000fe80000100a00 */
[----:B------:R1:W-:Y:S01]  /*1a830*/  LDGSTS.E [R2+0x1a400], desc[UR58][R34.64], !P3 ;  /* 0x1a40000022027fae */ /* 0x0003e2000d92187a */
[----:B----4-:R-:W-:-:S04]  /*1a840*/  IMAD.WIDE R32, R0, 0x4, R32 ;  /* 0x0000000400207825 */ /* 0x010fc800078e0220 */
[C---:B--2---:R-:W-:Y:S01]  /*1a850*/  IMAD.WIDE R20, R0.reuse, 0x4, R176 ;  /* 0x0000000400147825 */ /* 0x044fe200078e02b0 */
[----:B------:R2:W-:Y:S03]  /*1a860*/  STL.64 [R1+0x14d8], R32 ;  /* 0x0014d82001007387 */ /* 0x0005e60000100a00 */
[----:B---3--:R-:W-:Y:S01]  /*1a870*/  IMAD.WIDE R18, R0, 0x4, R160 ;  /* 0x0000000400127825 */ /* 0x008fe200078e02a0 */
[----:B------:R3:W-:Y:S04]  /*1a880*/  STL.64 [R1+0x14f0], R20 ;  /* 0x0014f01401007387 */ /* 0x0007e80000100a00 */
[----:B------:R-:W-:Y:S04]  /*1a890*/  LDGSTS.E [R2+0x1a500], desc[UR58][R32.64], !P3 ;  /* 0x1a50000020027fae */ /* 0x000fe8000d92187a */
[----:B------:R4:W-:Y:S01]  /*1a8a0*/  STL.64 [R1+0x1508], R18 ;  /* 0x0015081201007387 */ /* 0x0009e20000100a00 */
[----:B------:R-:W-:-:S02]  /*1a8b0*/  VIADD R236, R237, 0xffffff92 ;  /* 0xffffff92edec7836 */ /* 0x000fc40000000000 */
[----:B------:R-:W5:Y:S01]  /*1a8c0*/  LDC R237, c[0x0][0x230] ;  /* 0x00008c00ffed7b82 */ /* 0x000f620000000800 */
[----:B------:R3:W-:Y:S04]  /*1a8d0*/  LDGSTS.E [R2+0x1a600], desc[UR58][R20.64], !P3 ;  /* 0x1a60000014027fae */ /* 0x0007e8000d92187a */
[----:B--2---:R-:W2:Y:S01]  /*1a8e0*/  LDL.LU.64 R32, [R1+0x550] ;  /* 0x0005500001207983 */ /* 0x004ea20000300a00 */
[----:B------:R-:W-:-:S03]  /*1a8f0*/  ISETP.GE.U32.AND P4, PT, R236, 0x7fffff53, PT ;  /* 0x7fffff53ec00780c */ /* 0x000fc60003f86070 */
[----:B------:R4:W-:Y:S01]  /*1a900*/  LDGSTS.E [R2+0x1a700], desc[UR58][R18.64], !P3 ;  /* 0x1a70000012027fae */ /* 0x0009e2000d92187a */
[----:B------:R-:W-:-:S04]  /*1a910*/  IMAD.WIDE R36, R0, 0x4, R144 ;  /* 0x0000000400247825 */ /* 0x000fc800078e0290 */
[C---:B-1----:R-:W-:Y:S01]  /*1a920*/  IMAD.WIDE R34, R0.reuse, 0x4, R112 ;  /* 0x0000000400227825 */ /* 0x042fe200078e0270 */
[----:B------:R1:W-:Y:S03]  /*1a930*/  STL.64 [R1+0x1520], R36 ;  /* 0x0015202401007387 */ /* 0x0003e60000100a00 */
[C---:B---3--:R-:W-:Y:S01]  /*1a940*/  IMAD.WIDE R20, R0.reuse, 0x4, R80 ;  /* 0x0000000400147825 */ /* 0x048fe200078e0250 */
[----:B------:R-:W3:Y:S04]  /*1a950*/  LDL.LU.64 R144, [R1+0x548] ;  /* 0x0005480001907983 */ /* 0x000ee80000300a00 */
[----:B------:R1:W-:Y:S04]  /*1a960*/  STL.64 [R1+0x1538], R34 ;  /* 0x0015382201007387 */ /* 0x0003e80000100a00 */
[----:B------:R-:W3:Y:S04]  /*1a970*/  LDL.LU.64 R112, [R1+0x540] ;  /* 0x0005400001707983 */ /* 0x000ee80000300a00 */
[----:B------:R1:W-:Y:S04]  /*1a980*/  STL.64 [R1+0x1550], R20 ;  /* 0x0015501401007387 */ /* 0x0003e80000100a00 */
[----:B------:R-:W3:Y:S01]  /*1a990*/  LDL.LU.64 R80, [R1+0x538] ;  /* 0x0005380001507983 */ /* 0x000ee20000300a00 */
[----:B----4-:R-:W-:-:S03]  /*1a9a0*/  IMAD.WIDE R18, R0, 0x4, R64 ;  /* 0x0000000400127825 */ /* 0x010fc600078e0240 */
[----:B------:R1:W-:Y:S01]  /*1a9b0*/  LDGSTS.E [R2+0x1b400], desc[UR58][R36.64], !P4 ;  /* 0x1b40000024027fae */ /* 0x0003e2000e12187a */
[----:B------:R-:W-:Y:S02]  /*1a9c0*/  VIADD R236, R240, 0xffffff8e ;  /* 0xffffff8ef0ec7836 */ /* 0x000fe40000000000 */
[----:B------:R-:W4:Y:S01]  /*1a9d0*/  LDC R240, c[0x0][0x230] ;  /* 0x00008c00fff07b82 */ /* 0x000f220000000800 */
[----:B------:R5:W-:Y:S04]  /*1a9e0*/  STL.64 [R1+0x1568], R18 ;  /* 0x0015681201007387 */ /* 0x000be80000100a00 */
[----:B------:R1:W-:Y:S04]  /*1a9f0*/  LDGSTS.E [R2+0x1b500], desc[UR58][R34.64], !P4 ;  /* 0x1b50000022027fae */ /* 0x0003e8000e12187a */
[----:B------:R-:W4:Y:S04]  /*1aa00*/  LDL.LU.64 R64, [R1+0x4f0] ;  /* 0x0004f00001407983 */ /* 0x000f280000300a00 */
[----:B------:R1:W-:Y:S01]  /*1aa10*/  LDGSTS.E [R2+0x1b600], desc[UR58][R20.64], !P4 ;  /* 0x1b60000014027fae */ /* 0x0003e2000e12187a */
[----:B------:R-:W-:-:S03]  /*1aa20*/  ISETP.GE.U32.AND P5, PT, R236, 0x7fffff4f, PT ;  /* 0x7fffff4fec00780c */ /* 0x000fc60003fa6070 */
[----:B------:R5:W-:Y:S01]  /*1aa30*/  LDGSTS.E [R2+0x1b700], desc[UR58][R18.64], !P4 ;  /* 0x1b70000012027fae */ /* 0x000be2000e12187a */
[----:B-1----:R-:W-:-:S04]  /*1aa40*/  IMAD.WIDE R36, R0, 0x4, R128 ;  /* 0x0000000400247825 */ /* 0x002fc800078e0280 */
[C---:B------:R-:W-:Y:S01]  /*1aa50*/  IMAD.WIDE R34, R0.reuse, 0x4, R96 ;  /* 0x0000000400227825 */ /* 0x040fe200078e0260 */
[----:B------:R2:W-:Y:S03]  /*1aa60*/  STL.64 [R1+0x1580], R36 ;  /* 0x0015802401007387 */ /* 0x0005e60000100a00 */
[C---:B------:R-:W-:Y:S01]  /*1aa70*/  IMAD.WIDE R20, R0.reuse, 0x4, R48 ;  /* 0x0000000400147825 */ /* 0x040fe200078e0230 */
[----:B------:R-:W4:Y:S04]  /*1aa80*/  LDL.LU.64 R176, [R1+0x4e8] ;  /* 0x0004e80001b07983 */ /* 0x000f280000300a00 */
[----:B------:R3:W-:Y:S04]  /*1aa90*/  STL.64 [R1+0x1598], R34 ;  /* 0x0015982201007387 */ /* 0x0007e80000100a00 */
[----:B------:R-:W4:Y:S04]  /*1aaa0*/  LDL.LU.64 R96, [R1+0x4e0] ;  /* 0x0004e00001607983 */ /* 0x000f280000300a00 */
[----:B------:R1:W-:Y:S01]  /*1aab0*/  STL.64 [R1+0x15b0], R20 ;  /* 0x0015b01401007387 */ /* 0x0003e20000100a00 */
[----:B-----5:R-:W-:-:S03]  /*1aac0*/  IMAD.WIDE R18, R0, 0x4, R16 ;  /* 0x0000000400127825 */ /* 0x020fc600078e0210 */
[----:B------:R2:W-:Y:S04]  /*1aad0*/  LDGSTS.E [R2+0x1c400], desc[UR58][R36.64], !P5 ;  /* 0x1c40000024027fae */ /* 0x0005e8000e92187a */
[----:B------:R-:W5:Y:S04]  /*1aae0*/  LDL.LU.64 R16, [R1+0x4d8] ;  /* 0x0004d80001107983 */ /* 0x000f680000300a00 */
[----:B------:R1:W-:Y:S04]  /*1aaf0*/  STL.64 [R1+0x15c8], R18 ;  /* 0x0015c81201007387 */ /* 0x0003e80000100a00 */
[----:B------:R-:W5:Y:S01]  /*1ab00*/  LDL.LU.64 R160, [R1+0x490] ;  /* 0x0004900001a07983 */ /* 0x000f620000300a00 */
[----:B------:R-:W-:-:S02]  /*1ab10*/  VIADD R236, R239, 0xffffff8a ;  /* 0xffffff8aefec7836 */ /* 0x000fc40000000000 */
[----:B------:R-:W5:Y:S01]  /*1ab20*/  LDC R239, c[0x0][0x230] ;  /* 0x00008c00ffef7b82 */ /* 0x000f620000000800 */
[----:B------:R3:W-:Y:S01]  /*1ab30*/  LDGSTS.E [R2+0x1c500], desc[UR58][R34.64], !P5 ;  /* 0x1c50000022027fae */ /* 0x0007e2000e92187a */
[----:B--2---:R-:W-:Y:S01]  /*1ab40*/  IMAD.WIDE R36, R0, 0x4, R32 ;  /* 0x0000000400247825 */ /* 0x004fe200078e0220 */
[----:B------:R-:W-:Y:S02]  /*1ab50*/  ISETP.GE.U32.AND P2, PT, R236, 0x7fffff4b, PT ;  /* 0x7fffff4bec00780c */ /* 0x000fe40003f46070 */
[----:B------:R-:W2:Y:S04]  /*1ab60*/  LDL.LU.64 R32, [R1+0x488] ;  /* 0x0004880001207983 */ /* 0x000ea80000300a00 */
[----:B------:R-:W2:Y:S04]  /*1ab70*/  LDL.LU.64 R128, [R1+0x480] ;  /* 0x0004800001807983 */ /* 0x000ea80000300a00 */
[----:B------:R-:W-:Y:S04]  /*1ab80*/  STL.64 [R1+0x15e0], R36 ;  /* 0x0015e02401007387 */ /* 0x000fe80000100a00 */
[----:B------:R-:W2:Y:S01]  /*1ab90*/  LDL.LU.64 R48, [R1+0x478] ;  /* 0x0004780001307983 */ /* 0x000ea20000300a00 */
[----:B---3--:R-:W-:-:S03]  /*1aba0*/  IMAD.WIDE R34, R0, 0x4, R144 ;  /* 0x0000000400227825 */ /* 0x008fc600078e0290 */
[----:B------:R1:W-:Y:S01]  /*1abb0*/  LDGSTS.E [R2+0x1c600], desc[UR58][R20.64], !P5 ;  /* 0x1c60000014027fae */ /* 0x0003e2000e92187a */
[----:B------:R-:W-:Y:S02]  /*1abc0*/  VIADD R236, R238, 0xffffff86 ;  /* 0xffffff86eeec7836 */ /* 0x000fe40000000000 */
[----:B------:R-:W3:Y:S01]  /*1abd0*/  LDC R238, c[0x0][0x230] ;  /* 0x00008c00ffee7b82 */ /* 0x000ee20000000800 */
[----:B------:R1:W-:Y:S04]  /*1abe0*/  LDGSTS.E [R2+0x1c700], desc[UR58][R18.64], !P5 ;  /* 0x1c70000012027fae */ /* 0x0003e8000e92187a */
[----:B------:R4:W-:Y:S01]  /*1abf0*/  STL.64 [R1+0x15f8], R34 ;  /* 0x0015f82201007387 */ /* 0x0009e20000100a00 */
[----:B-1----:R-:W-:-:S03]  /*1ac00*/  IMAD.WIDE R20, R0, 0x4, R112 ;  /* 0x0000000400147825 */ /* 0x002fc600078e0270 */
[----:B------:R-:W-:Y:S01]  /*1ac10*/  LDGSTS.E [R2+0x1d400], desc[UR58][R36.64], !P2 ;  /* 0x1d40000024027fae */ /* 0x000fe2000d12187a */
[----:B------:R-:W-:-:S03]  /*1ac20*/  IMAD.WIDE R18, R0, 0x4, R80 ;  /* 0x0000000400127825 */ /* 0x000fc600078e0250 */
[----:B------:R1:W-:Y:S01]  /*1ac30*/  STL.64 [R1+0x1610], R20 ;  /* 0x0016101401007387 */ /* 0x0003e20000100a00 */
[----:B------:R-:W-:-:S03]  /*1ac40*/  ISETP.GE.U32.AND P0, PT, R236, 0x7fffff47, PT ;  /* 0x7fffff47ec00780c */ /* 0x000fc60003f06070 */
[----:B------:R1:W-:Y:S04]  /*1ac50*/  STL.64 [R1+0x1628], R18 ;  /* 0x0016281201007387 */ /* 0x0003e80000100a00 */
[----:B------:R4:W-:Y:S04]  /*1ac60*/  LDGSTS.E [R2+0x1d500], desc[UR58][R34.64], !P2 ;  /* 0x1d50000022027fae */ /* 0x0009e8000d12187a */
[----:B------:R-:W3:Y:S04]  /*1ac70*/  LDL.LU.64 R144, [R1+0xb30] ;  /* 0x000b300001907983 */ /* 0x000ee80000300a00 */
[----:B------:R-:W3:Y:S01]  /*1ac80*/  LDL.LU.64 R112, [R1+0xb28] ;  /* 0x000b280001707983 */ /* 0x000ee20000300a00 */
[----:B----4-:R-:W-:-:S03]  /*1ac90*/  IMAD.WIDE R34, R0, 0x4, R64 ;  /* 0x0000000400227825 */ /* 0x010fc600078e0240 */
[----:B------:R-:W4:Y:S04]  /*1aca0*/  LDL.LU.64 R80, [R1+0xb20] ;  /* 0x000b200001507983 */ /* 0x000f280000300a00 */
[----:B------:R1:W-:Y:S04]  /*1acb0*/  LDGSTS.E [R2+0x1d600], desc[UR58][R20.64], !P2 ;  /* 0x1d60000014027fae */ /* 0x0003e8000d12187a */
[----:B------:R5:W-:Y:S04]  /*1acc0*/  STL.64 [R1+0x1638], R34 ;  /* 0x0016382201007387 */ /* 0x000be80000100a00 */
[----:B------:R1:W-:Y:S04]  /*1acd0*/  LDGSTS.E [R2+0x1d700], desc[UR58][R18.64], !P2 ;  /* 0x1d70000012027fae */ /* 0x0003e8000d12187a */
[----:B------:R-:W4:Y:S04]  /*1ace0*/  LDL.LU.64 R64, [R1+0xb18] ;  /* 0x000b180001407983 */ /* 0x000f280000300a00 */
[----:B------:R5:W-:Y:S01]  /*1acf0*/  LDGSTS.E [R2+0x1e400], desc[UR58][R34.64], !P0 ;  /* 0x1e40000022027fae */ /* 0x000be2000c12187a */
[----:B------:R-:W-:-:S02]  /*1ad00*/  VIADD R236, R237, 0xffffff82 ;  /* 0xffffff82edec7836 */ /* 0x000fc40000000000 */
[----:B------:R-:W4:Y:S03]  /*1ad10*/  LDC R237, c[0x0][0x230] ;  /* 0x00008c00ffed7b82 */ /* 0x000f260000000800 */
[----:B------:R-:W-:Y:S01]  /*1ad20*/  ISETP.GE.U32.AND P6, PT, R236, 0x7fffff43, PT ;  /* 0x7fffff43ec00780c */ /* 0x000fe20003fc6070 */
[----:B-1----:R-:W-:-:S04]  /*1ad30*/  IMAD.WIDE R20, R0, 0x4, R176 ;  /* 0x0000000400147825 */ /* 0x002fc800078e02b0 */
[C---:B------:R-:W-:Y:S01]  /*1ad40*/  IMAD.WIDE R18, R0.reuse, 0x4, R96 ;  /* 0x0000000400127825 */ /* 0x040fe200078e0260 */
[----:B------:R-:W-:Y:S04]  /*1ad50*/  STL.64 [R1+0x1648], R20 ;  /* 0x0016481401007387 */ /* 0x000fe80000100a00 */
[----:B------:R-:W-:Y:S04]  /*1ad60*/  STL.64 [R1+0x1658], R18 ;  /* 0x0016581201007387 */ /* 0x000fe80000100a00 */
[----:B------:R1:W-:Y:S01]  /*1ad70*/  LDGSTS.E [R2+0x1e500], desc[UR58][R20.64], !P0 ;  /* 0x1e50000014027fae */ /* 0x0003e2000c12187a */
[----:B-----5:R-:W-:-:S03]  /*1ad80*/  IMAD.WIDE R16, R0, 0x4, R16 ;  /* 0x0000000400107825 */ /* 0x020fc600078e0210 */
[----:B------:R5:W-:Y:S04]  /*1ad90*/  LDGSTS.E [R2+0x1e600], desc[UR58][R18.64], !P0 ;  /* 0x1e60000012027fae */ /* 0x000be8000c12187a */
[----:B------:R1:W-:Y:S04]  /*1ada0*/  STL.64 [R1+0x1668], R16 ;  /* 0x0016681001007387 */ /* 0x0003e80000100a00 */
[----:B------:R-:W4:Y:S04]  /*1adb0*/  LDL.LU.64 R96, [R1+0xab0] ;  /* 0x000ab00001607983 */ /* 0x000f280000300a00 */
[----:B------:R-:W-:Y:S01]  /*1adc0*/  LDGSTS.E [R2+0x1e700], desc[UR58][R16.64], !P0 ;  /* 0x1e70000010027fae */ /* 0x000fe2000c12187a */
[----:B------:R-:W-:-:S05]  /*1add0*/  IMAD.WIDE R34, R0, 0x4, R160 ;  /* 0x0000000400227825 */ /* 0x000fca00078e02a0 */
[----:B------:R3:W-:Y:S04]  /*1ade0*/  LDGSTS.E [R2+0x1f400], desc[UR58][R34.64], !P6 ;  /* 0x1f40000022027fae */ /* 0x0007e8000f12187a */
[----:B-1----:R-:W4:Y:S04]  /*1adf0*/  LDL.LU.64 R16, [R1+0xaa8] ;  /* 0x000aa80001107983 */ /* 0x002f280000300a00 */
[----:B------:R-:W-:Y:S04]  /*1ae00*/  STL.64 [R1+0x1678], R34 ;  /* 0x0016782201007387 */ /* 0x000fe80000100a00 */
[----:B------:R-:W4:Y:S01]  /*1ae10*/  LDL.LU.64 R160, [R1+0xaa0] ;  /* 0x000aa00001a07983 */ /* 0x000f220000300a00 */
[----:B--2---:R-:W-:-:S04]  /*1ae20*/  IMAD.WIDE R32, R0, 0x4, R32 ;  /* 0x0000000400207825 */ /* 0x004fc800078e0220 */
[C---:B------:R-:W-:Y:S01]  /*1ae30*/  IMAD.WIDE R20, R0.reuse, 0x4, R128 ;  /* 0x0000000400147825 */ /* 0x040fe200078e0280 */
[----:B------:R1:W-:Y:S04]  /*1ae40*/  STL.64 [R1+0x1688], R32 ;  /* 0x0016882001007387 */ /* 0x0003e80000100a00 */
[----:B------:R-:W2:Y:S01]  /*1ae50*/  LDL.LU.64 R128, [R1+0xa98] ;  /* 0x000a980001807983 */ /* 0x000ea20000300a00 */
[----:B-----5:R-:W-:-:S03]  /*1ae60*/  IMAD.WIDE R18, R0, 0x4, R48 ;  /* 0x0000000400127825 */ /* 0x020fc600078e0230 */
[----:B------:R4:W-:Y:S04]  /*1ae70*/  STL.64 [R1+0x1698], R20 ;  /* 0x0016981401007387 */ /* 0x0009e80000100a00 */
[----:B------:R5:W-:Y:S04]  /*1ae80*/  STL.64 [R1+0x16a8], R18 ;  /* 0x0016a81201007387 */ /* 0x000be80000100a00 */
[----:B------:R-:W2:Y:S04]  /*1ae90*/  LDL.LU.64 R48, [R1+0xa30] ;  /* 0x000a300001307983 */ /* 0x000ea80000300a00 */
[----:B------:R-:W-:Y:S01]  /*1aea0*/  LDGSTS.E [R2+0x1f500], desc[UR58][R32.64], !P6 ;  /* 0x1f50000020027fae */ /* 0x000fe2000f12187a */
[----:B------:R-:W-:-:S02]  /*1aeb0*/  VIADD R236, R239, 0xffffffbd ;  /* 0xffffffbdefec7836 */ /* 0x000fc40000000000 */
[----:B------:R-:W2:Y:S01]  /*1aec0*/  LDC R239, c[0x0][0x230] ;  /* 0x00008c00ffef7b82 */ /* 0x000ea20000000800 */
[----:B------:R4:W-:Y:S04]  /*1aed0*/  LDGSTS.E [R2+0x1f600], desc[UR58][R20.64], !P6 ;  /* 0x1f60000014027fae */ /* 0x0009e8000f12187a */
[----:B-1----:R-:W2:Y:S01]  /*1aee0*/  LDL.LU.64 R32, [R1+0xa28] ;  /* 0x000a280001207983 */ /* 0x002ea20000300a00 */
[----:B------:R-:W-:-:S03]  /*1aef0*/  ISETP.GE.U32.AND P3, PT, R236, 0x7fffff7e, PT ;  /* 0x7fffff7eec00780c */ /* 0x000fc60003f66070 */
[----:B------:R5:W-:Y:S01]  /*1af00*/  LDGSTS.E [R2+0x1f700], desc[UR58][R18.64], !P6 ;  /* 0x1f70000012027fae */ /* 0x000be2000f12187a */
[----:B---3--:R-:W-:-:S04]  /*1af10*/  IMAD.WIDE R36, R0, 0x4, R144 ;  /* 0x0000000400247825 */ /* 0x008fc800078e0290 */
[C---:B------:R-:W-:Y:S01]  /*1af20*/  IMAD.WIDE R34, R0.reuse, 0x4, R112 ;  /* 0x0000000400227825 */ /* 0x040fe200078e0270 */
[----:B------:R1:W-:Y:S03]  /*1af30*/  STL.64 [R1+0x8c8], R36 ;  /* 0x0008c82401007387 */ /* 0x0003e60000100a00 */
[----:B----4-:R-:W-:Y:S01]  /*1af40*/  IMAD.WIDE R20, R0, 0x4, R80 ;  /* 0x0000000400147825 */ /* 0x010fe200078e0250 */
[----:B------:R1:W-:Y:S04]  /*1af50*/  LDGSTS.E [R3+0x10800], desc[UR58][R36.64], !P3 ;  /* 0x1080000024037fae */ /* 0x0003e8000d92187a */
[----:B------:R-:W3:Y:S04]  /*1af60*/  LDL.LU.64 R80, [R1+0xa20] ;  /* 0x000a200001507983 */ /* 0x000ee80000300a00 */
[----:B------:R4:W-:Y:S01]  /*1af70*/  STL.64 [R1+0x8e8], R34 ;  /* 0x0008e82201007387 */ /* 0x0009e20000100a00 */
[----:B------:R-:W-:-:S02]  /*1af80*/  VIADD R236, R238, 0xffffffb9 ;  /* 0xffffffb9eeec7836 */ /* 0x000fc40000000000 */
[----:B------:R-:W3:Y:S01]  /*1af90*/  LDC R238, c[0x0][0x230] ;  /* 0x00008c00ffee7b82 */ /* 0x000ee20000000800 */
[----:B------:R4:W-:Y:S01]  /*1afa0*/  LDGSTS.E [R3+0x10900], desc[UR58][R34.64], !P3 ;  /* 0x1090000022037fae */ /* 0x0009e2000d92187a */
[----:B-----5:R-:W-:Y:S01]  /*1afb0*/  IMAD.WIDE R18, R0, 0x4, R64 ;  /* 0x0000000400127825 */ /* 0x020fe200078e0240 */
[----:B------:R-:W-:Y:S02]  /*1afc0*/  ISETP.GE.U32.AND P4, PT, R236, 0x7fffff7a, PT ;  /* 0x7fffff7aec00780c */ /* 0x000fe40003f86070 */
[----:B------:R-:W5:Y:S04]  /*1afd0*/  LDL.LU.64 R64, [R1+0xa18] ;  /* 0x000a180001407983 */ /* 0x000f680000300a00 */
[----:B------:R4:W-:Y:S04]  /*1afe0*/  STL.64 [R1+0x940], R20 ;  /* 0x0009401401007387 */ /* 0x0009e80000100a00 */
[----:B------:R2:W-:Y:S04]  /*1aff0*/  STL.64 [R1+0x948], R18 ;  /* 0x0009481201007387 */ /* 0x0005e80000100a00 */
[----:B------:R-:W5:Y:S04]  /*1b000*/  LDL.LU.64 R144, [R1+0x9b0] ;  /* 0x0009b00001907983 */ /* 0x000f680000300a00 */
[----:B------:R-:W5:Y:S04]  /*1b010*/  LDL.LU.64 R112, [R1+0x9a8] ;  /* 0x0009a80001707983 */ /* 0x000f680000300a00 */
[----:B------:R4:W-:Y:S04]  /*1b020*/  LDGSTS.E [R3+0x10a00], desc[UR58][R20.64], !P3 ;  /* 0x10a0000014037fae */ /* 0x0009e8000d92187a */
[----:B------:R2:W-:Y:S01]  /*1b030*/  LDGSTS.E [R3+0x10b00], desc[UR58][R18.64], !P3 ;  /* 0x10b0000012037fae */ /* 0x0005e2000d92187a */
[----:B-1----:R-:W-:-:S05]  /*1b040*/  IMAD.WIDE R36, R0, 0x4, R96 ;  /* 0x0000000400247825 */ /* 0x002fca00078e0260 */
[----:B------:R-:W-:Y:S04]  /*1b050*/  STL.64 [R1+0x950], R36 ;  /* 0x0009502401007387 */ /* 0x000fe80000100a00 */
[----:B------:R-:W5:Y:S04]  /*1b060*/  LDL.LU.64 R96, [R1+0x9a0] ;  /* 0x0009a00001607983 */ /* 0x000f680000300a00 */
[----:B------:R-:W-:Y:S01]  /*1b070*/  LDGSTS.E [R3+0x11800], desc[UR58][R36.64], !P4 ;  /* 0x1180000024037fae */ /* 0x000fe2000e12187a */
[----:B----4-:R-:W-:-:S05]  /*1b080*/  IMAD.WIDE R34, R0, 0x4, R16 ;  /* 0x0000000400227825 */ /* 0x010fca00078e0210 */
[----:B------:R1:W-:Y:S04]  /*1b090*/  STL.64 [R1+0x960], R34 ;  /* 0x0009602201007387 */ /* 0x0003e80000100a00 */
[----:B------:R-:W4:Y:S01]  /*1b0a0*/  LDL.LU.64 R16, [R1+0x998] ;  /* 0x0009980001107983 */ /* 0x000f220000300a00 */
[----:B------:R-:W-:-:S03]  /*1b0b0*/  IMAD.WIDE R20, R0, 0x4, R160 ;  /* 0x0000000400147825 */ /* 0x000fc600078e02a0 */
[----:B------:R1:W-:Y:S04]  /*1b0c0*/  LDGSTS.E [R3+0x11900], desc[UR58][R34.64], !P4 ;  /* 0x1190000022037fae */ /* 0x0003e8000e12187a */
[----:B------:R3:W-:Y:S01]  /*1b0d0*/  STL.64 [R1+0x9c0], R20 ;  /* 0x0009c01401007387 */ /* 0x0007e20000100a00 */
[----:B--2---:R-:W-:-:S03]  /*1b0e0*/  IMAD.WIDE R32, R0, 0x4, R32 ;  /* 0x0000000400207825 */ /* 0x004fc600078e0220 */
[----:B------:R3:W-:Y:S01]  /*1b0f0*/  LDGSTS.E [R3+0x11a00], desc[UR58][R20.64], !P4 ;  /* 0x11a0000014037fae */ /* 0x0007e2000e12187a */
[----:B------:R-:W-:-:S04]  /*1b100*/  IMAD.WIDE R18, R0, 0x4, R128 ;  /* 0x0000000400127825 */ /* 0x000fc800078e0280 */
[----:B-1----:R-:W-:Y:S01]  /*1b110*/  IMAD.WIDE R34, R0, 0x4, R48 ;  /* 0x0000000400227825 */ /* 0x002fe200078e0230 */
[----:B------:R5:W-:Y:S04]  /*1b120*/  STL.64 [R1+0x9c8], R18 ;  /* 0x0009c81201007387 */ /* 0x000be80000100a00 */
[----:B------:R-:W2:Y:S04]  /*1b130*/  LDL.LU.64 R176, [R1+0x930] ;  /* 0x0009300001b07983 */ /* 0x000ea80000300a00 */
[----:B------:R-:W2:Y:S04]  /*1b140*/  LDL.LU.64 R160, [R1+0x928] ;  /* 0x0009280001a07983 */ /* 0x000ea80000300a00 */
[----:B------:R1:W-:Y:S04]  /*1b150*/  STL.64 [R1+0x9e0], R34 ;  /* 0x0009e02201007387 */ /* 0x0003e80000100a00 */
[----:B------:R-:W2:Y:S04]  /*1b160*/  LDL.LU.64 R128, [R1+0x920] ;  /* 0x0009200001807983 */ /* 0x000ea80000300a00 */
[----:B------:R1:W-:Y:S04]  /*1b170*/  STL.64 [R1+0x9f0], R32 ;  /* 0x0009f02001007387 */ /* 0x0003e80000100a00 */
[----:B------:R-:W2:Y:S01]  /*1b180*/  LDL.LU.64 R48, [R1+0x918] ;  /* 0x0009180001307983 */ /* 0x000ea20000300a00 */
[----:B------:R-:W-:-:S02]  /*1b190*/  VIADD R236, R237, 0xffffffb5 ;  /* 0xffffffb5edec7836 */ /* 0x000fc40000000000 */
[----:B---3--:R-:W-:Y:S01]  /*1b1a0*/  IMAD.WIDE R20, R0, 0x4, R80 ;  /* 0x0000000400147825 */ /* 0x008fe200078e0250 */
[----:B------:R5:W-:Y:S01]  /*1b1b0*/  LDGSTS.E [R3+0x11b00], desc[UR58][R18.64], !P4 ;  /* 0x11b0000012037fae */ /* 0x000be2000e12187a */
[----:B------:R-:W3:Y:S01]  /*1b1c0*/  LDC R237, c[0x0][0x230] ;  /* 0x00008c00ffed7b82 */ /* 0x000ee20000000800 */
[----:B------:R-:W-:Y:S01]  /*1b1d0*/  ISETP.GE.U32.AND P5, PT, R236, 0x7fffff76, PT ;  /* 0x7fffff76ec00780c */ /* 0x000fe20003fa6070 */
[----:B------:R-:W-:Y:S01]  /*1b1e0*/  VIADD R236, R239, 0xffffffb1 ;  /* 0xffffffb1efec7836 */ /* 0x000fe20000000000 */
[----:B------:R1:W-:Y:S01]  /*1b1f0*/  STL.64 [R1+0xa20], R20 ;  /* 0x000a201401007387 */ /* 0x0003e20000100a00 */
[----:B-----5:R-:W-:-:S03]  /*1b200*/  IMAD.WIDE R18, R0, 0x4, R64 ;  /* 0x0000000400127825 */ /* 0x020fc600078e0240 */
[----:B------:R-:W-:Y:S01]  /*1b210*/  ISETP.GE.U32.AND P2, PT, R236, 0x7fffff72, PT ;  /* 0x7fffff72ec00780c */ /* 0x000fe20003f46070 */
[----:B------:R-:W5:Y:S06]  /*1b220*/  LDC R239, c[0x0][0x230] ;  /* 0x00008c00ffef7b82 */ /* 0x000f6c0000000800 */
[----:B------:R1:W-:Y:S04]  /*1b230*/  LDGSTS.E [R3+0x12800], desc[UR58][R34.64], !P5 ;  /* 0x1280000022037fae */ /* 0x0003e8000e92187a */
[----:B------:R3:W-:Y:S04]  /*1b240*/  STL.64 [R1+0xa18], R18 ;  /* 0x000a181201007387 */ /* 0x0007e80000100a00 */
[----:B------:R-:W5:Y:S04]  /*1b250*/  LDL.LU.64 R80, [R1+0x8b0] ;  /* 0x0008b00001507983 */ /* 0x000f680000300a00 */
[----:B------:R-:W5:Y:S01]  /*1b260*/  LDL.LU.64 R64, [R1+0x8a8] ;  /* 0x0008a80001407983 */ /* 0x000f620000300a00 */
[----:B-1----:R-:W-:-:S03]  /*1b270*/  IMAD.WIDE R34, R0, 0x4, R144 ;  /* 0x0000000400227825 */ /* 0x002fc600078e0290 */
[----:B------:R-:W-:Y:S04]  /*1b280*/  LDGSTS.E [R3+0x12900], desc[UR58][R32.64], !P5 ;  /* 0x1290000020037fae */ /* 0x000fe8000e92187a */
[----:B------:R1:W-:Y:S04]  /*1b290*/  LDGSTS.E [R3+0x12a00], desc[UR58][R20.64], !P5 ;  /* 0x12a0000014037fae */ /* 0x0003e8000e92187a */
[----:B------:R3:W-:Y:S04]  /*1b2a0*/  LDGSTS.E [R3+0x12b00], desc[UR58][R18.64], !P5 ;  /* 0x12b0000012037fae */ /* 0x0007e8000e92187a */
[----:B------:R-:W5:Y:S01]  /*1b2b0*/  LDL.LU.64 R32, [R1+0x8a0] ;  /* 0x0008a00001207983 */ /* 0x000f620000300a00 */
[----:B-1----:R-:W-:-:S03]  /*1b2c0*/  IMAD.WIDE R20, R0, 0x4, R112 ;  /* 0x0000000400147825 */ /* 0x002fc600078e0270 */
[----:B------:R-:W-:Y:S04]  /*1b2d0*/  STL.64 [R1+0xa28], R34 ;  /* 0x000a282201007387 */ /* 0x000fe80000100a00 */
[----:B------:R-:W-:Y:S04]  /*1b2e0*/  STL.64 [R1+0x9a8], R20 ;  /* 0x0009a81401007387 */ /* 0x000fe80000100a00 */
[----:B------:R1:W-:Y:S04]  /*1b2f0*/  LDGSTS.E [R3+0x13800], desc[UR58][R34.64], !P2 ;  /* 0x1380000022037fae */ /* 0x0003e8000d12187a */
[----:B------:R1:W-:Y:S01]  /*1b300*/  LDGSTS.E [R3+0x13900], desc[UR58][R20.64], !P2 ;  /* 0x1390000014037fae */ /* 0x0003e2000d12187a */
[----:B---3--:R-:W-:-:S05]  /*1b310*/  IMAD.WIDE R18, R0, 0x4, R96 ;  /* 0x0000000400127825 */ /* 0x008fca00078e0260 */
[----:B------:R-:W-:Y:S04]  /*1b320*/  STL.64 [R1+0xa30], R18 ;  /* 0x000a301201007387 */ /* 0x000fe80000100a00 */
[----:B------:R-:W3:Y:S04]  /*1b330*/  LDL.LU.64 R144, [R1+0x898] ;  /* 0x0008980001907983 */ /* 0x000ee80000300a00 */
[----:B------:R1:W-:Y:S01]  /*1b340*/  LDGSTS.E [R3+0x13a00], desc[UR58][R18.64], !P2 ;  /* 0x13a0000012037fae */ /* 0x0003e2000d12187a */
[----:B----4-:R-:W-:-:S05]  /*1b350*/  IMAD.WIDE R16, R0, 0x4, R16 ;  /* 0x0000000400107825 */ /* 0x010fca00078e0210 */
[----:B------:R4:W-:Y:S04]  /*1b360*/  STL.64 [R1+0xa38], R16 ;  /* 0x000a381001007387 */ /* 0x0009e80000100a00 */
[----:B------:R-:W3:Y:S04]  /*1b370*/  LDL.LU.64 R112, [R1+0x830] ;  /* 0x0008300001707983 */ /* 0x000ee80000300a00 */
[----:B------:R-:W3:Y:S04]  /*1b380*/  LDL.LU.64 R96, [R1+0x828] ;  /* 0x0008280001607983 */ /* 0x000ee80000300a00 */
[----:B------:R-:W-:Y:S04]  /*1b390*/  LDGSTS.E [R3+0x13b00], desc[UR58][R16.64], !P2 ;  /* 0x13b0000010037fae */ /* 0x000fe8000d12187a */
[----:B----4-:R-:W4:Y:S01]  /*1b3a0*/  LDL.LU.64 R16, [R1+0x820] ;  /* 0x0008200001107983 */ /* 0x010f220000300a00 */
[----:B--2---:R-:W-:-:S04]  /*1b3b0*/  IMAD.WIDE R36, R0, 0x4, R176 ;  /* 0x0000000400247825 */ /* 0x004fc800078e02b0 */
[C---:B-1----:R-:W-:Y:S01]  /*1b3c0*/  IMAD.WIDE R34, R0.reuse, 0x4, R160 ;  /* 0x0000000400227825 */ /* 0x042fe200078e02a0 */
[----:B------:R5:W-:Y:S03]  /*1b3d0*/  STL.64 [R1+0xa40], R36 ;  /* 0x000a402401007387 */ /* 0x000be60000100a00 */
[C---:B------:R-:W-:Y:S01]  /*1b3e0*/  IMAD.WIDE R20, R0.reuse, 0x4, R128 ;  /* 0x0000000400147825 */ /* 0x040fe200078e0280 */
[----:B------:R1:W-:Y:S04]  /*1b3f0*/  STL.64 [R1+0xa48], R34 ;  /* 0x000a482201007387 */ /* 0x0003e80000100a00 */
[----:B------:R2:W-:Y:S01]  /*1b400*/  STL.64 [R1+0xa98], R20 ;  /* 0x000a981401007387 */ /* 0x0005e20000100a00 */
[----:B------:R-:W-:-:S03]  /*1b410*/  IMAD.WIDE R18, R0, 0x4, R48 ;  /* 0x0000000400127825 */ /* 0x000fc600078e0230 */
[----:B------:R-:W4:Y:S01]  /*1b420*/  LDL.LU.64 R48, [R1+0x818] ;  /* 0x0008180001307983 */ /* 0x000f220000300a00 */
[----:B------:R-:W-:-:S03]  /*1b430*/  VIADD R236, R238, 0xffffffad ;  /* 0xffffffadeeec7836 */ /* 0x000fc60000000000 */
[----:B------:R3:W-:Y:S01]  /*1b440*/  STL.64 [R1+0xaa0], R18 ;  /* 0x000aa01201007387 */ /* 0x0007e20000100a00 */
[----:B------:R-:W4:Y:S01]  /*1b450*/  LDC R238, c[0x0][0x230] ;  /* 0x00008c00ffee7b82 */ /* 0x000f220000000800 */
[----:B------:R-:W-:Y:S01]  /*1b460*/  ISETP.GE.U32.AND P0, PT, R236, 0x7fffff6e, PT ;  /* 0x7fffff6eec00780c */ /* 0x000fe20003f06070 */
[----:B------:R-:W-:Y:S01]  /*1b470*/  VIADD R236, R237, 0xffffffa9 ;  /* 0xffffffa9edec7836 */ /* 0x000fe20000000000 */
[----:B------:R-:W4:Y:S04]  /*1b480*/  LDL.LU.64 R128, [R1+0x7b0] ;  /* 0x0007b00001807983 */ /* 0x000f280000300a00 */
[----:B------:R-:W-:Y:S01]  /*1b490*/  ISETP.GE.U32.AND P6, PT, R236, 0x7fffff6a, PT ;  /* 0x7fffff6aec00780c */ /* 0x000fe20003fc6070 */
[----:B------:R-:W4:Y:S06]  /*1b4a0*/  LDC R237, c[0x0][0x230] ;  /* 0x00008c00ffed7b82 */ /* 0x000f2c0000000800 */
[----:B------:R5:W-:Y:S04]  /*1b4b0*/  LDGSTS.E [R3+0x14800], desc[UR58][R36.64], !P0 ;  /* 0x1480000024037fae */ /* 0x000be8000c12187a */
[----:B------:R1:W-:Y:S04]  /*1b4c0*/  LDGSTS.E [R3+0x14900], desc[UR58][R34.64], !P0 ;  /* 0x1490000022037fae */ /* 0x0003e8000c12187a */
[----:B------:R2:W-:Y:S01]  /*1b4d0*/  LDGSTS.E [R3+0x14a00], desc[UR58][R20.64], !P0 ;  /* 0x14a0000014037fae */ /* 0x0005e2000c12187a */
[----:B-----5:R-:W-:-:S03]  /*1b4e0*/  IMAD.WIDE R36, R0, 0x4, R80 ;  /* 0x0000000400247825 */ /* 0x020fc600078e0250 */
[----:B------:R3:W-:Y:S01]  /*1b4f0*/  LDGSTS.E [R3+0x14b00], desc[UR58][R18.64], !P0 ;  /* 0x14b0000012037fae */ /* 0x0007e2000c12187a */
[----:B-1----:R-:W-:-:S03]  /*1b500*/  IMAD.WIDE R34, R0, 0x4, R64 ;  /* 0x0000000400227825 */ /* 0x002fc600078e0240 */
[----:B------:R1:W-:Y:S04]  /*1b510*/  STL.64 [R1+0xaa8], R36 ;  /* 0x000aa82401007387 */ /* 0x0003e80000100a00 */
[----:B------:R1:W-:Y:S01]  /*1b520*/  LDGSTS.E [R3+0x15800], desc[UR58][R36.64], !P6 ;  /* 0x1580000024037fae */ /* 0x0003e2000f12187a */
[----:B--2---:R-:W-:-:S03]  /*1b530*/  IMAD.WIDE R20, R0, 0x4, R32 ;  /* 0x0000000400147825 */ /* 0x004fc600078e0220 */
[----:B------:R2:W-:Y:S04]  /*1b540*/  LDGSTS.E [R3+0x15900], desc[UR58][R34.64], !P6 ;  /* 0x1590000022037fae */ /* 0x0005e8000f12187a */
[----:B------:R-:W5:Y:S04]  /*1b550*/  LDL.LU.64 R32, [R1+0x7a8] ;  /* 0x0007a80001207983 */ /* 0x000f680000300a00 */
[----:B------:R2:W-:Y:S04]  /*1b560*/  STL.64 [R1+0xab0], R34 ;  /* 0x000ab02201007387 */ /* 0x0005e80000100a00 */
[----:B------:R-:W5:Y:S04]  /*1b570*/  LDL.LU.64 R80, [R1+0x7a0] ;  /* 0x0007a00001507983 */ /* 0x000f680000300a00 */
[----:B------:R4:W-:Y:S04]  /*1b580*/  STL.64 [R1+0xb18], R20 ;  /* 0x000b181401007387 */ /* 0x0009e80000100a00 */
[----:B------:R-:W5:Y:S04]  /*1b590*/  LDL.LU.64 R64, [R1+0x798] ;  /* 0x0007980001407983 */ /* 0x000f680000300a00 */
[----:B------:R4:W-:Y:S01]  /*1b5a0*/  LDGSTS.E [R3+0x15a00], desc[UR58][R20.64], !P6 ;  /* 0x15a0000014037fae */ /* 0x0009e2000f12187a */
[----:B---3--:R-:W-:-:S05]  /*1b5b0*/  IMAD.WIDE R18, R0, 0x4, R144 ;  /* 0x0000000400127825 */ /* 0x008fca00078e0290 */
[----:B------:R3:W-:Y:S04]  /*1b5c0*/  STL.64 [R1+0xb20], R18 ;  /* 0x000b201201007387 */ /* 0x0007e80000100a00 */
[----:B------:R-:W5:Y:S04]  /*1b5d0*/  LDL.LU.64 R192, [R1+0x730] ;  /* 0x0007300001c07983 */ /* 0x000f680000300a00 */
[----:B------:R3:W-:Y:S01]  /*1b5e0*/  LDGSTS.E [R3+0x15b00], desc[UR58][R18.64], !P6 ;  /* 0x15b0000012037fae */ /* 0x0007e2000f12187a */
[----:B-1----:R-:W-:-:S04]  /*1b5f0*/  IMAD.WIDE R36, R0, 0x4, R112 ;  /* 0x0000000400247825 */ /* 0x002fc800078e0270 */
[C---:B--2---:R-:W-:Y:S01]  /*1b600*/  IMAD.WIDE R34, R0.reuse, 0x4, R96 ;  /* 0x0000000400227825 */ /* 0x044fe200078e0260 */
[----:B------:R-:W-:Y:S04]  /*1b610*/  STL.64 [R1+0xb28], R36 ;  /* 0x000b282401007387 */ /* 0x000fe80000100a00 */
[----:B------:R-:W2:Y:S04]  /*1b620*/  LDL.LU.64 R176, [R1+0x728] ;  /* 0x0007280001b07983 */ /* 0x000ea80000300a00 */
[----:B------:R1:W-:Y:S04]  /*1b630*/  STL.64 [R1+0xb30], R34 ;  /* 0x000b302201007387 */ /* 0x0003e80000100a00 */
[----:B------:R-:W2:Y:S01]  /*1b640*/  LDL.LU.64 R160, [R1+0x720] ;  /* 0x0007200001a07983 */ /* 0x000ea20000300a00 */
[----:B----4-:R-:W-:-:S05]  /*1b650*/  IMAD.WIDE R20, R0, 0x4, R16 ;  /* 0x0000000400147825 */ /* 0x010fca00078e0210 */
[----:B------:R4:W-:Y:S04]  /*1b660*/  STL.64 [R1+0xc78], R20 ;  /* 0x000c781401007387 */ /* 0x0009e80000100a00 */
[----:B------:R-:W2:Y:S01]  /*1b670*/  LDL.LU.64 R16, [R1+0x718] ;  /* 0x0007180001107983 */ /* 0x000ea20000300a00 */
[----:B---3--:R-:W-:-:S05]  /*1b680*/  IMAD.WIDE R18, R0, 0x4, R48 ;  /* 0x0000000400127825 */ /* 0x008fca00078e0230 */
[----:B------:R3:W-:Y:S04]  /*1b690*/  STL.64 [R1+0xc90], R18 ;  /* 0x000c901201007387 */ /* 0x0007e80000100a00 */
[----:B------:R-:W2:Y:S04]  /*1b6a0*/  LDL.LU.64 R144, [R1+0x6b0] ;  /* 0x0006b00001907983 */ /* 0x000ea80000300a00 */
[----:B------:R-:W2:Y:S04]  /*1b6b0*/  LDL.LU.64 R112, [R1+0x6a8] ;  /* 0x0006a80001707983 */ /* 0x000ea80000300a00 */
[----:B------:R-:W2:Y:S04]  /*1b6c0*/  LDL.LU.64 R96, [R1+0x6a0] ;  /* 0x0006a00001607983 */ /* 0x000ea80000300a00 */
[----:B------:R-:W2:Y:S01]  /*1b6d0*/  LDL.LU.64 R48, [R1+0x698] ;  /* 0x0006980001307983 */ /* 0x000ea20000300a00 */
[----:B------:R-:W-:-:S02]  /*1b6e0*/  VIADD R236, R239, 0xffffffa5 ;  /* 0xffffffa5efec7836 */ /* 0x000fc40000000000 */
[----:B------:R-:W2:Y:S03]  /*1b6f0*/  LDC R239, c[0x0][0x230] ;  /* 0x00008c00ffef7b82 */ /* 0x000ea60000000800 */
[----:B------:R-:W-:Y:S01]  /*1b700*/  ISETP.GE.U32.AND P3, PT, R236, 0x7fffff66, PT ;  /* 0x7fffff66ec00780c */ /* 0x000fe20003f66070 */
[----:B------:R-:W-:-:S04]  /*1b710*/  VIADD R236, R238, 0xffffffa1 ;  /* 0xffffffa1eeec7836 */ /* 0x000fc80000000000 */
[----:B------:R-:W2:Y:S01]  /*1b720*/  LDC R238, c[0x0][0x230] ;  /* 0x00008c00ffee7b82 */ /* 0x000ea20000000800 */
[----:B------:R-:W-:Y:S01]  /*1b730*/  ISETP.GE.U32.AND P4, PT, R236, 0x7fffff62, PT ;  /* 0x7fffff62ec00780c */ /* 0x000fe20003f86070 */
[----:B------:R-:W-:-:S06]  /*1b740*/  VIADD R236, R237, 0xffffff9d ;  /* 0xffffff9dedec7836 */ /* 0x000fcc0000000000 */
[----:B------:R-:W-:Y:S01]  /*1b750*/  LDGSTS.E [R3+0x16800], desc[UR58][R36.64], !P3 ;  /* 0x1680000024037fae */ /* 0x000fe2000d92187a */
[----:B------:R-:W2:Y:S03]  /*1b760*/  LDC R237, c[0x0][0x230] ;  /* 0x00008c00ffed7b82 */ /* 0x000ea60000000800 */
[----:B------:R1:W-:Y:S04]  /*1b770*/  LDGSTS.E [R3+0x16900], desc[UR58][R34.64], !P3 ;  /* 0x1690000022037fae */ /* 0x0003e8000d92187a */
[----:B------:R4:W-:Y:S01]  /*1b780*/  LDGSTS.E [R3+0x16a00], desc[UR58][R20.64], !P3 ;  /* 0x16a0000014037fae */ /* 0x0009e2000d92187a */
[----:B-----5:R-:W-:-:S03]  /*1b790*/  IMAD.WIDE R32, R0, 0x4, R32 ;  /* 0x0000000400207825 */ /* 0x020fc600078e0220 */
[----:B------:R3:W-:Y:S01]  /*1b7a0*/  LDGSTS.E [R3+0x16b00], desc[UR58][R18.64], !P3 ;  /* 0x16b0000012037fae */ /* 0x0007e2000d92187a */
[----:B-1----:R-:W-:-:S04]  /*1b7b0*/  IMAD.WIDE R34, R0, 0x4, R128 ;  /* 0x0000000400227825 */ /* 0x002fc800078e0280 */
[----:B----4-:R-:W-:Y:S01]  /*1b7c0*/  IMAD.WIDE R20, R0, 0x4, R80 ;  /* 0x0000000400147825 */ /* 0x010fe200078e0250 */
[----:B------:R-:W-:Y:S01]  /*1b7d0*/  STL.64 [R1+0xca8], R34 ;  /* 0x000ca82201007387 */ /* 0x000fe20000100a00 */
[----:B------:R-:W-:Y:S02]  /*1b7e0*/  ISETP.GE.U32.AND P5, PT, R236, 0x7fffff5e, PT ;  /* 0x7fffff5eec00780c */ /* 0x000fe40003fa6070 */
[C---:B---3--:R-:W-:Y:S01]  /*1b7f0*/  IMAD.WIDE R18, R0.reuse, 0x4, R64 ;  /* 0x0000000400127825 */ /* 0x048fe200078e0240 */
[----:B------:R1:W-:Y:S04]  /*1b800*/  STL.64 [R1+0xcc0], R32 ;  /* 0x000cc02001007387 */ /* 0x0003e80000100a00 */
[----:B------:R2:W-:Y:S04]  /*1b810*/  STL.64 [R1+0xcd8], R20 ;  /* 0x000cd81401007387 */ /* 0x0005e80000100a00 */
[----:B------:R3:W-:Y:S04]  /*1b820*/  STL.64 [R1+0x1320], R18 ;  /* 0x0013201201007387 */ /* 0x0007e80000100a00 */
[----:B------:R-:W4:Y:S04]  /*1b830*/  LDL.LU.64 R128, [R1+0x650] ;  /* 0x0006500001807983 */ /* 0x000f280000300a00 */
[----:B------:R-:W5:Y:S04]  /*1b840*/  LDL.LU.64 R80, [R1+0x648] ;  /* 0x0006480001507983 */ /* 0x000f680000300a00 */
[----:B------:R3:W-:Y:S04]  /*1b850*/  LDGSTS.E [R3+0x17800], desc[UR58][R34.64], !P4 ;  /* 0x1780000022037fae */ /* 0x0007e8000e12187a */
[----:B------:R-:W-:Y:S04]  /*1b860*/  LDGSTS.E [R3+0x17900], desc[UR58][R32.64], !P4 ;  /* 0x1790000020037fae */ /* 0x000fe8000e12187a */
[----:B------:R-:W5:Y:S04]  /*1b870*/  LDL.LU.64 R64, [R1+0x640] ;  /* 0x0006400001407983 */ /* 0x000f680000300a00 */
[----:B------:R2:W-:Y:S04]  /*1b880*/  LDGSTS.E [R3+0x17a00], desc[UR58][R20.64], !P4 ;  /* 0x17a0000014037fae */ /* 0x0005e8000e12187a */
[----:B-1----:R-:W5:Y:S04]  /*1b890*/  LDL.LU.64 R32, [R1+0x638] ;  /* 0x0006380001207983 */ /* 0x002f680000300a00 */
[----:B------:R1:W-:Y:S01]  /*1b8a0*/  LDGSTS.E [R3+0x17b00], desc[UR58][R18.64], !P4 ;  /* 0x17b0000012037fae */ /* 0x0003e2000e12187a */
[----:B---3--:R-:W-:-:S05]  /*1b8b0*/  IMAD.WIDE R34, R0, 0x4, R192 ;  /* 0x0000000400227825 */ /* 0x008fca00078e02c0 */
[----:B------:R-:W-:Y:S04]  /*1b8c0*/  STL.64 [R1+0x1338], R34 ;  /* 0x0013382201007387 */ /* 0x000fe80000100a00 */
[----:B------:R3:W-:Y:S01]  /*1b8d0*/  LDGSTS.E [R3+0x18800], desc[UR58][R34.64], !P5 ;  /* 0x1880000022037fae */ /* 0x0007e2000e92187a */
[----:B--2---:R-:W-:-:S04]  /*1b8e0*/  IMAD.WIDE R20, R0, 0x4, R176 ;  /* 0x0000000400147825 */ /* 0x004fc800078e02b0 */
[C---:B-1----:R-:W-:Y:S01]  /*1b8f0*/  IMAD.WIDE R18, R0.reuse, 0x4, R160 ;  /* 0x0000000400127825 */ /* 0x042fe200078e02a0 */
[----:B------:R-:W-:Y:S04]  /*1b900*/  STL.64 [R1+0x1350], R20 ;  /* 0x0013501401007387 */ /* 0x000fe80000100a00 */
[----:B------:R1:W-:Y:S01]  /*1b910*/  LDGSTS.E [R3+0x18900], desc[UR58][R20.64], !P5 ;  /* 0x1890000014037fae */ /* 0x0003e2000e92187a */
[----:B------:R-:W-:-:S03]  /*1b920*/  IMAD.WIDE R16, R0, 0x4, R16 ;  /* 0x0000000400107825 */ /* 0x000fc600078e0210 */
[----:B------:R-:W-:Y:S04]  /*1b930*/  STL.64 [R1+0x1368], R18 ;  /* 0x0013681201007387 */ /* 0x000fe80000100a00 */
[----:B------:R2:W-:Y:S04]  /*1b940*/  LDGSTS.E [R3+0x18a00], desc[UR58][R18.64], !P5 ;  /* 0x18a0000012037fae */ /* 0x0005e8000e92187a */
[----:B------:R3:W-:Y:S04]  /*1b950*/  STL.64 [R1+0x1380], R16 ;  /* 0x0013801001007387 */ /* 0x0007e80000100a00 */
[----:B------:R-:W-:Y:S04]  /*1b960*/  LDGSTS.E [R3+0x18b00], desc[UR58][R16.64], !P5 ;  /* 0x18b0000010037fae */ /* 0x000fe8000e92187a */
[----:B---3--:R-:W3:Y:S01]  /*1b970*/  LDL.LU.64 R16, [R1+0x5f0] ;  /* 0x0005f00001107983 */ /* 0x008ee20000300a00 */
[----:B------:R-:W-:-:S04]  /*1b980*/  IMAD.WIDE R36, R0, 0x4, R144 ;  /* 0x0000000400247825 */ /* 0x000fc800078e0290 */
[C---:B------:R-:W-:Y:S01]  /*1b990*/  IMAD.WIDE R34, R0.reuse, 0x4, R112 ;  /* 0x0000000400227825 */ /* 0x040fe200078e0270 */
[----:B------:R4:W-:Y:S03]  /*1b9a0*/  STL.64 [R1+0x1398], R36 ;  /* 0x0013982401007387 */ /* 0x0009e60000100a00 */
[C---:B-1----:R-:W-:Y:S01]  /*1b9b0*/  IMAD.WIDE R20, R0.reuse, 0x4, R96 ;  /* 0x0000000400147825 */ /* 0x042fe200078e0260 */
[----:B------:R-:W3:Y:S04]  /*1b9c0*/  LDL.LU.64 R144, [R1+0x5e8] ;  /* 0x0005e80001907983 */ /* 0x000ee80000300a00 */
[----:B------:R5:W-:Y:S01]  /*1b9d0*/  STL.64 [R1+0x13b0], R34 ;  /* 0x0013b02201007387 */ /* 0x000be20000100a00 */
[----:B--2---:R-:W-:-:S03]  /*1b9e0*/  IMAD.WIDE R18, R0, 0x4, R48 ;  /* 0x0000000400127825 */ /* 0x004fc600078e0230 */
[----:B------:R-:W2:Y:S04]  /*1b9f0*/  LDL.LU.64 R112, [R1+0x5e0] ;  /* 0x0005e00001707983 */ /* 0x000ea80000300a00 */
[----:B------:R1:W-:Y:S04]  /*1ba00*/  STL.64 [R1+0x13c8], R20 ;  /* 0x0013c81401007387 */ /* 0x0003e80000100a00 */
[----:B------:R-:W2:Y:S04]  /*1ba10*/  LDL.LU.64 R96, [R1+0x5d8] ;  /* 0x0005d80001607983 */ /* 0x000ea80000300a00 */
[----:B------:R1:W-:Y:S04]  /*1ba20*/  STL.64 [R1+0x13e0], R18 ;  /* 0x0013e01201007387 */ /* 0x0003e80000100a00 */
[----:B------:R-:W2:Y:S01]  /*1ba30*/  LDL.LU.64 R48, [R1+0x590] ;  /* 0x0005900001307983 */ /* 0x000ea20000300a00 */
[----:B------:R-:W-:-:S02]  /*1ba40*/  VIADD R236, R239, 0xffffff99 ;  /* 0xffffff99efec7836 */ /* 0x000fc40000000000 */
[----:B------:R-:W2:Y:S03]  /*1ba50*/  LDC R239, c[0x0][0x230] ;  /* 0x00008c00ffef7b82 */ /* 0x000ea60000000800 */
[----:B------:R-:W-:Y:S01]  /*1ba60*/  ISETP.GE.U32.AND P2, PT, R236, 0x7fffff5a, PT ;  /* 0x7fffff5aec00780c */ /* 0x000fe20003f46070 */
[----:B------:R-:W-:-:S04]  /*1ba70*/  VIADD R236, R238, 0xffffff95 ;  /* 0xffffff95eeec7836 */ /* 0x000fc80000000000 */
[----:B------:R-:W2:Y:S01]  /*1ba80*/  LDC R238, c[0x0][0x230] ;  /* 0x00008c00ffee7b82 */ /* 0x000ea20000000800 */
[----:B------:R-:W-:-:S07]  /*1ba90*/  ISETP.GE.U32.AND P0, PT, R236, 0x7fffff56, PT ;  /* 0x7fffff56ec00780c */ /* 0x000fce0003f06070 */
[----:B------:R4:W-:Y:S04]  /*1baa0*/  LDGSTS.E [R3+0x19800], desc[UR58][R36.64], !P2 ;  /* 0x1980000024037fae */ /* 0x0009e8000d12187a */
[----:B------:R5:W-:Y:S04]  /*1bab0*/  LDGSTS.E [R3+0x19900], desc[UR58][R34.64], !P2 ;  /* 0x1990000022037fae */ /* 0x000be8000d12187a */
[----:B------:R1:W-:Y:S04]  /*1bac0*/  LDGSTS.E [R3+0x19a00], desc[UR58][R20.64], !P2 ;  /* 0x19a0000014037fae */ /* 0x0003e8000d12187a */
[----:B------:R1:W-:Y:S01]  /*1bad0*/  LDGSTS.E [R3+0x19b00], desc[UR58][R18.64], !P2 ;  /* 0x19b0000012037fae */ /* 0x0003e2000d12187a */
[----:B----4-:R-:W-:-:S04]  /*1bae0*/  IMAD.WIDE R36, R0, 0x4, R128 ;  /* 0x0000000400247825 */ /* 0x010fc800078e0280 */
[C---:B-----5:R-:W-:Y:S01]  /*1baf0*/  IMAD.WIDE R34, R0.reuse, 0x4, R80 ;  /* 0x0000000400227825 */ /* 0x060fe200078e0250 */
[----:B------:R3:W-:Y:S04]  /*1bb00*/  STL.64 [R1+0x13f8], R36 ;  /* 0x0013f82401007387 */ /* 0x0007e80000100a00 */
[----:B------:R3:W-:Y:S01]  /*1bb10*/  LDGSTS.E [R3+0x1a800], desc[UR58][R36.64], !P0 ;  /* 0x1a80000024037fae */ /* 0x0007e2000c12187a */
[----:B------:R-:W-:Y:S02]  /*1bb20*/  VIADD R236, R237, 0xffffff91 ;  /* 0xffffff91edec7836 */ /* 0x000fe40000000000 */
[----:B------:R-:W4:Y:S01]  /*1bb30*/  LDC R237, c[0x0][0x230] ;  /* 0x00008c00ffed7b82 */ /* 0x000f220000000800 */
[----:B------:R5:W-:Y:S01]  /*1bb40*/  LDGSTS.E [R3+0x1a900], desc[UR58][R34.64], !P0 ;  /* 0x1a90000022037fae */ /* 0x000be2000c12187a */
[----:B-1----:R-:W-:-:S04]  /*1bb50*/  IMAD.WIDE R20, R0, 0x4, R64 ;  /* 0x0000000400147825 */ /* 0x002fc800078e0240 */
[----:B------:R-:W-:Y:S01]  /*1bb60*/  IMAD.WIDE R18, R0, 0x4, R32 ;  /* 0x0000000400127825 */ /* 0x000fe200078e0220 */
[----:B------:R-:W-:Y:S01]  /*1bb70*/  ISETP.GE.U32.AND P6, PT, R236, 0x7fffff52, PT ;  /* 0x7fffff52ec00780c */ /* 0x000fe20003fc6070 */
[----:B------:R-:W4:Y:S04]  /*1bb80*/  LDL.LU.64 R32, [R1+0x588] ;  /* 0x0005880001207983 */ /* 0x000f280000300a00 */
[----:B------:R5:W-:Y:S04]  /*1bb90*/  STL.64 [R1+0x1410], R34 ;  /* 0x0014102201007387 */ /* 0x000be80000100a00 */
[----:B------:R-:W4:Y:S04]  /*1bba0*/  LDL.LU.64 R176, [R1+0x580] ;  /* 0x0005800001b07983 */ /* 0x000f280000300a00 */
[----:B------:R2:W-:Y:S04]  /*1bbb0*/  STL.64 [R1+0x1428], R20 ;  /* 0x0014281401007387 */ /* 0x0005e80000100a00 */
[----:B------:R-:W4:Y:S04]  /*1bbc0*/  LDL.LU.64 R80, [R1+0x578] ;  /* 0x0005780001507983 */ /* 0x000f280000300a00 */
[----:B------:R1:W-:Y:S04]  /*1bbd0*/  STL.64 [R1+0x1440], R18 ;  /* 0x0014401201007387 */ /* 0x0003e80000100a00 */
[----:B------:R-:W4:Y:S04]  /*1bbe0*/  LDL.LU.64 R160, [R1+0x530] ;  /* 0x0005300001a07983 */ /* 0x000f280000300a00 */
[----:B------:R-:W4:Y:S04]  /*1bbf0*/  LDL.LU.64 R128, [R1+0x528] ;  /* 0x0005280001807983 */ /* 0x000f280000300a00 */
[----:B------:R-:W4:Y:S04]  /*1bc00*/  LDL.LU.64 R64, [R1+0x520] ;  /* 0x0005200001407983 */ /* 0x000f280000300a00 */
[----:B------:R2:W-:Y:S04]  /*1bc10*/  LDGSTS.E [R3+0x1aa00], desc[UR58][R20.64], !P0 ;  /* 0x1aa0000014037fae */ /* 0x0005e8000c12187a */
[----:B------:R1:W-:Y:S01]  /*1bc20*/  LDGSTS.E [R3+0x1ab00], desc[UR58][R18.64], !P0 ;  /* 0x1ab0000012037fae */ /* 0x0003e2000c12187a */
[----:B---3--:R-:W-:-:S05]  /*1bc30*/  IMAD.WIDE R36, R0, 0x4, R16 ;  /* 0x0000000400247825 */ /* 0x008fca00078e0210 */
[----:B------:R-:W-:Y:S04]  /*1bc40*/  STL.64 [R1+0x1458], R36 ;  /* 0x0014582401007387 */ /* 0x000fe80000100a00 */
[----:B------:R-:W3:Y:S04]  /*1bc50*/  LDL.LU.64 R16, [R1+0x518] ;  /* 0x0005180001107983 */ /* 0x000ee80000300a00 */
[----:B------:R-:W-:Y:S01]  /*1bc60*/  LDGSTS.E [R3+0x1b800], desc[UR58][R36.64], !P6 ;  /* 0x1b80000024037fae */ /* 0x000fe2000f12187a */
[----:B-----5:R-:W-:-:S04]  /*1bc70*/  IMAD.WIDE R34, R0, 0x4, R144 ;  /* 0x0000000400227825 */ /* 0x020fc800078e0290 */
[C---:B--2---:R-:W-:Y:S01]  /*1bc80*/  IMAD.WIDE R20, R0.reuse, 0x4, R112 ;  /* 0x0000000400147825 */ /* 0x044fe200078e0270 */
[----:B------:R2:W-:Y:S03]  /*1bc90*/  STL.64 [R1+0x1470], R34 ;  /* 0x0014702201007387 */ /* 0x0005e60000100a00 */
[C---:B-1----:R-:W-:Y:S01]  /*1bca0*/  IMAD.WIDE R18, R0.reuse, 0x4, R96 ;  /* 0x0000000400127825 */ /* 0x042fe200078e0260 */
[----:B------:R1:W-:Y:S04]  /*1bcb0*/  STL.64 [R1+0x1488], R20 ;  /* 0x0014881401007387 */ /* 0x0003e80000100a00 */
[----:B------:R5:W-:Y:S04]  /*1bcc0*/  STL.64 [R1+0x14a0], R18 ;  /* 0x0014a01201007387 */ /* 0x000be80000100a00 */
[----:B------:R2:W-:Y:S04]  /*1bcd0*/  LDGSTS.E [R3+0x1b900], desc[UR58][R34.64], !P6 ;  /* 0x1b90000022037fae */ /* 0x0005e8000f12187a */
[----:B------:R-:W3:Y:S04]  /*1bce0*/  LDL.LU.64 R144, [R1+0x4d0] ;  /* 0x0004d00001907983 */ /* 0x000ee80000300a00 */
[----:B------:R-:W3:Y:S01]  /*1bcf0*/  LDL.LU.64 R112, [R1+0x4c8] ;  /* 0x0004c80001707983 */ /* 0x000ee20000300a00 */
[----:B--2---:R-:W-:-:S03]  /*1bd00*/  IMAD.WIDE R34, R0, 0x4, R48 ;  /* 0x0000000400227825 */ /* 0x004fc600078e0230 */
[----:B------:R-:W2:Y:S04]  /*1bd10*/  LDL.LU.64 R96, [R1+0x4c0] ;  /* 0x0004c00001607983 */ /* 0x000ea80000300a00 */
[----:B------:R5:W-:Y:S04]  /*1bd20*/  STL.64 [R1+0x14b8], R34 ;  /* 0x0014b82201007387 */ /* 0x000be80000100a00 */
[----:B------:R-:W2:Y:S01]  /*1bd30*/  LDL.LU.64 R48, [R1+0x4b8] ;  /* 0x0004b80001307983 */ /* 0x000ea20000300a00 */
[----:B------:R-:W-:-:S03]  /*1bd40*/  VIADD R236, R240, 0xffffff8d ;  /* 0xffffff8df0ec7836 */ /* 0x000fc60000000000 */
[----:B------:R1:W-:Y:S02]  /*1bd50*/  LDGSTS.E [R3+0x1ba00], desc[UR58][R20.64], !P6 ;  /* 0x1ba0000014037fae */ /* 0x0003e4000f12187a */
[----:B------:R-:W-:Y:S02]  /*1bd60*/  ISETP.GE.U32.AND P3, PT, R236, 0x7fffff4e, PT ;  /* 0x7fffff4eec00780c */ /* 0x000fe40003f66070 */
[----:B------:R5:W-:Y:S01]  /*1bd70*/  LDGSTS.E [R3+0x1bb00], desc[UR58][R18.64], !P6 ;  /* 0x1bb0000012037fae */ /* 0x000be2000f12187a */
[----:B------:R-:W-:Y:S02]  /*1bd80*/  IADD3 R236, R239, -0x77, RZ ;  /* 0xffffff89efec7810 */ /* 0x000fe40007ffe0ff */
[----:B------:R-:W2:Y:S08]  /*1bd90*/  LDC R239, c[0x0][0x230] ;  /* 0x00008c00ffef7b82 */ /* 0x000eb00000000800 */
[----:B------:R5:W-:Y:S01]  /*1bda0*/  LDGSTS.E [R3+0x1c800], desc[UR58][R34.64], !P3 ;  /* 0x1c80000022037fae */ /* 0x000be2000d92187a */
[----:B------:R-:W-:Y:S01]  /*1bdb0*/  ISETP.GE.U32.AND P4, PT, R236, 0x7fffff4a, PT ;  /* 0x7fffff4aec00780c */ /* 0x000fe20003f86070 */
[----:B----4-:R-:W-:-:S04]  /*1bdc0*/  IMAD.WIDE R32, R0, 0x4, R32 ;  /* 0x0000000400207825 */ /* 0x010fc800078e0220 */
[C---:B-1----:R-:W-:Y:S01]  /*1bdd0*/  IMAD.WIDE R20, R0.reuse, 0x4, R176 ;  /* 0x0000000400147825 */ /* 0x042fe200078e02b0 */
[----:B------:R-:W-:Y:S04]  /*1bde0*/  STL.64 [R1+0x14d0], R32 ;  /* 0x0014d02001007387 */ /* 0x000fe80000100a00 */
[----:B------:R-:W-:Y:S01]  /*1bdf0*/  LDGSTS.E [R3+0x1c900], desc[UR58][R32.64], !P3 ;  /* 0x1c90000020037fae */ /* 0x000fe2000d92187a */
[----:B-----5:R-:W-:-:S03]  /*1be00*/  IMAD.WIDE R18, R0, 0x4, R80 ;  /* 0x0000000400127825 */ /* 0x020fc600078e0250 */
[----:B------:R1:W-:Y:S04]  /*1be10*/  STL.64 [R1+0x14e8], R20 ;  /* 0x0014e81401007387 */ /* 0x0003e80000100a00 */
[----:B------:R1:W-:Y:S01]  /*1be20*/  LDGSTS.E [R3+0x1ca00], desc[UR58][R20.64], !P3 ;  /* 0x1ca0000014037fae */ /* 0x0003e2000d92187a */
[----:B------:R-:W-:-:S03]  /*1be30*/  IMAD.WIDE R34, R0, 0x4, R160 ;  /* 0x0000000400227825 */ /* 0x000fc600078e02a0 */
[----:B------:R4:W-:Y:S04]  /*1be40*/  STL.64 [R1+0x1500], R18 ;  /* 0x0015001201007387 */ /* 0x0009e80000100a00 */
[----:B------:R-:W5:Y:S01]  /*1be50*/  LDL.LU.64 R80, [R1+0x470] ;  /* 0x0004700001507983 */ /* 0x000f620000300a00 */
[----:B-1----:R-:W-:-:S03]  /*1be60*/  IMAD.WIDE R20, R0, 0x4, R128 ;  /* 0x0000000400147825 */ /* 0x002fc600078e0280 */
[----:B------:R-:W5:Y:S04]  /*1be70*/  LDL.LU.64 R32, [R1+0x468] ;  /* 0x0004680001207983 */ /* 0x000f680000300a00 */
[----:B------:R1:W-:Y:S04]  /*1be80*/  STL.64 [R1+0x1518], R34 ;  /* 0x0015182201007387 */ /* 0x0003e80000100a00 */
[----:B------:R4:W-:Y:S04]  /*1be90*/  LDGSTS.E [R3+0x1cb00], desc[UR58][R18.64], !P3 ;  /* 0x1cb0000012037fae */ /* 0x0009e8000d92187a */
[----:B------:R-:W5:Y:S04]  /*1bea0*/  LDL.LU.64 R176, [R1+0x460] ;  /* 0x0004600001b07983 */ /* 0x000f680000300a00 */
[----:B------:R-:W-:Y:S01]  /*1beb0*/  STL.64 [R1+0x1530], R20 ;  /* 0x0015301401007387 */ /* 0x000fe20000100a00 */
[----:B----4-:R-:W-:-:S03]  /*1bec0*/  IMAD.WIDE R18, R0, 0x4, R64 ;  /* 0x0000000400127825 */ /* 0x010fc600078e0240 */
[----:B------:R-:W4:Y:S04]  /*1bed0*/  LDL.LU.64 R160, [R1+0x458] ;  /* 0x0004580001a07983 */ /* 0x000f280000300a00 */
[----:B------:R-:W-:Y:S04]  /*1bee0*/  STL.64 [R1+0x1548], R18 ;  /* 0x0015481201007387 */ /* 0x000fe80000100a00 */
[----:B------:R1:W-:Y:S04]  /*1bef0*/  LDGSTS.E [R3+0x1d800], desc[UR58][R34.64], !P4 ;  /* 0x1d80000022037fae */ /* 0x0003e8000e12187a */
[----:B------:R-:W-:Y:S04]  /*1bf00*/  LDGSTS.E [R3+0x1d900], desc[UR58][R20.64], !P4 ;  /* 0x1d90000014037fae */ /* 0x000fe8000e12187a */
[----:B------:R-:W-:Y:S01]  /*1bf10*/  LDGSTS.E [R3+0x1da00], desc[UR58][R18.64], !P4 ;  /* 0x1da0000012037fae */ /* 0x000fe2000e12187a */
[----:B---3--:R-:W-:-:S05]  /*1bf20*/  IMAD.WIDE R16, R0, 0x4, R16 ;  /* 0x0000000400107825 */ /* 0x008fca00078e0210 */
[----:B------:R3:W-:Y:S04]  /*1bf30*/  STL.64 [R1+0x1560], R16 ;  /* 0x0015601001007387 */ /* 0x0007e80000100a00 */
[----:B------:R-:W4:Y:S04]  /*1bf40*/  LDL.LU.64 R128, [R1+0xb10] ;  /* 0x000b100001807983 */ /* 0x000f280000300a00 */
[----:B------:R-:W4:Y:S01]  /*1bf50*/  LDL.LU.64 R64, [R1+0xb08] ;  /* 0x000b080001407983 */ /* 0x000f220000300a00 */
[----:B------:R-:W-:-:S03]  /*1bf60*/  IMAD.WIDE R36, R0, 0x4, R144 ;  /* 0x0000000400247825 */ /* 0x000fc600078e0290 */
[----:B------:R3:W-:Y:S01]  /*1bf70*/  LDGSTS.E [R3+0x1db00], desc[UR58][R16.64], !P4 ;  /* 0x1db0000010037fae */ /* 0x0007e2000e12187a */
[----:B-1----:R-:W-:-:S03]  /*1bf80*/  IMAD.WIDE R34, R0, 0x4, R112 ;  /* 0x0000000400227825 */ /* 0x002fc600078e0270 */
[----:B------:R5:W-:Y:S04]  /*1bf90*/  STL.64 [R1+0x1578], R36 ;  /* 0x0015782401007387 */ /* 0x000be80000100a00 */
[----:B------:R-:W4:Y:S04]  /*1bfa0*/  LDL.LU.64 R112, [R1+0xb00] ;  /* 0x000b000001707983 */ /* 0x000f280000300a00 */
[----:B------:R1:W-:Y:S01]  /*1bfb0*/  STL.64 [R1+0x1590], R34 ;  /* 0x0015902201007387 */ /* 0x0003e20000100a00 */
[----:B------:R-:W-:Y:S01]  /*1bfc0*/  VIADD R236, R238, 0xffffff85 ;  /* 0xffffff85eeec7836 */ /* 0x000fe20000000000 */
[----:B---3--:R-:W3:Y:S01]  /*1bfd0*/  LDC R16, c[0x0][0x230] ;  /* 0x00008c00ff107b82 */ /* 0x008ee20000000800 */
[----:B--2---:R-:W-:-:S02]  /*1bfe0*/  IMAD.WIDE R18, R0, 0x4, R48 ;  /* 0x0000000400127825 */ /* 0x004fc400078e0230 */
[----:B------:R-:W2:Y:S05]  /*1bff0*/  LDL.LU.64 R48, [R1+0xaf8] ;  /* 0x000af80001307983 */ /* 0x000eaa0000300a00 */
[----:B------:R-:W1:Y:S01]  /*1c000*/  LDC R238, c[0x0][0x230] ;  /* 0x00008c00ffee7b82 */ /* 0x000e620000000800 */
[----:B------:R-:W-:Y:S01]  /*1c010*/  ISETP.GE.U32.AND P5, PT, R236, 0x7fffff46, PT ;  /* 0x7fffff46ec00780c */ /* 0x000fe20003fa6070 */
[----:B------:R-:W-:Y:S02]  /*1c020*/  VIADD R236, R237, 0xffffff81 ;  /* 0xffffff81edec7836 */ /* 0x000fe40000000000 */
[----:B------:R-:W-:-:S03]  /*1c030*/  IMAD.WIDE R20, R0, 0x4, R96 ;  /* 0x0000000400147825 */ /* 0x000fc600078e0260 */
[----:B------:R-:W-:Y:S01]  /*1c040*/  ISETP.GE.U32.AND P2, PT, R236, 0x7fffff42, PT ;  /* 0x7fffff42ec00780c */ /* 0x000fe20003f46070 */
[----:B------:R-:W3:Y:S01]  /*1c050*/  LDC R237, c[0x0][0x230] ;  /* 0x00008c00ffed7b82 */ /* 0x000ee20000000800 */
[----:B------:R-:W-:Y:S01]  /*1c060*/  VIADD R236, R239, 0xffffffbc ;  /* 0xffffffbcefec7836 */ /* 0x000fe20000000000 */
[----:B------:R5:W-:Y:S04]  /*1c070*/  STL.64 [R1+0x15a8], R20 ;  /* 0x0015a81401007387 */ /* 0x000be80000100a00 */
[----:B------:R5:W-:Y:S02]  /*1c080*/  LDGSTS.E [R3+0x1e800], desc[UR58][R36.64], !P5 ;  /* 0x1e80000024037fae */ /* 0x000be4000e92187a */
[----:B------:R-:W4:Y:S02]  /*1c090*/  LDC R239, c[0x0][0x230] ;  /* 0x00008c00ffef7b82 */ /* 0x000f240000000800 */
[----:B------:R5:W-:Y:S01]  /*1c0a0*/  LDGSTS.E [R3+0x1e900], desc[UR58][R34.64], !P5 ;  /* 0x1e90000022037fae */ /* 0x000be2000e92187a */
[----:B------:R-:W-:-:S03]  /*1c0b0*/  ISETP.GE.U32.AND P0, PT, R236, 0x7fffff7d, PT ;  /* 0x7fffff7dec00780c */ /* 0x000fc60003f06070 */
[----:B------:R4:W-:Y:S01]  /*1c0c0*/  STL.64 [R1+0x15c0], R18 ;  /* 0x0015c01201007387 */ /* 0x0009e20000100a00 */
[----:B-1----:R-:W-:Y:S01]  /*1c0d0*/  VIADD R236, R238, 0xffffffb8 ;  /* 0xffffffb8eeec7836 */ /* 0x002fe20000000000 */
[----:B------:R-:W1:Y:S02]  /*1c0e0*/  LDC R17, c[0x0][0x230] ;  /* 0x00008c00ff117b82 */ /* 0x000e640000000800 */
[----:B------:R5:W-:Y:S04]  /*1c0f0*/  LDGSTS.E [R3+0x1ea00], desc[UR58][R20.64], !P5 ;  /* 0x1ea0000014037fae */ /* 0x000be8000e92187a */
[----:B------:R-:W2:Y:S02]  /*1c100*/  LDL.LU.64 R144, [R1+0xa90] ;  /* 0x000a900001907983 */ /* 0x000ea40000300a00 */
[----:B------:R-:W1:Y:S02]  /*1c110*/  LDC R238, c[0x0][0x230] ;  /* 0x00008c00ffee7b82 */ /* 0x000e640000000800 */
[----:B------:R4:W-:Y:S01]  /*1c120*/  LDGSTS.E [R3+0x1eb00], desc[UR58][R18.64], !P5 ;  /* 0x1eb0000012037fae */ /* 0x0009e2000e92187a */
[----:B------:R-:W-:Y:S01]  /*1c130*/  ISETP.GE.U32.AND P6, PT, R236, 0x7fffff79, PT ;  /* 0x7fffff79ec00780c */ /* 0x000fe20003fc6070 */
[----:B---3--:R-:W-:-:S05]  /*1c140*/  VIADD R236, R237, 0xffffffb4 ;  /* 0xffffffb4edec7836 */ /* 0x008fca0000000000 */
[----:B------:R-:W-:Y:S01]  /*1c150*/  ISETP.GE.U32.AND P3, PT, R236, 0x7fffff75, PT ;  /* 0x7fffff75ec00780c */ /* 0x000fe20003f66070 */
[C---:B-----5:R-:W-:Y:S01]  /*1c160*/  IMAD.WIDE R36, R0.reuse, 0x4, R80 ;  /* 0x0000000400247825 */ /* 0x060fe200078e0250 */
[----:B------:R-:W3:Y:S03]  /*1c170*/  LDC R237, c[0x0][0x230] ;  /* 0x00008c00ffed7b82 */ /* 0x000ee60000000800 */
[C---:B------:R-:W-:Y:S01]  /*1c180*/  IMAD.WIDE R34, R0.reuse, 0x4, R32 ;  /* 0x0000000400227825 */ /* 0x040fe200078e0220 */
[----:B------:R-:W-:Y:S04]  /*1c190*/  LDGSTS.E [R3+0x1f800], desc[UR58][R36.64], !P2 ;  /* 0x1f80000024037fae */ /* 0x000fe8000d12187a */
[----:B------:R-:W5:Y:S04]  /*1c1a0*/  LDL.LU.64 R32, [R1+0xa88] ;  /* 0x000a880001207983 */ /* 0x000f680000300a00 */
[----:B------:R-:W-:Y:S01]  /*1c1b0*/  STL.64 [R1+0x15d8], R36 ;  /* 0x0015d82401007387 */ /* 0x000fe20000100a00 */
[----:B------:R-:W-:-:S03]  /*1c1c0*/  IMAD.WIDE R20, R0, 0x4, R176 ;  /* 0x0000000400147825 */ /* 0x000fc600078e02b0 */
[----:B------:R-:W3:Y:S04]  /*1c1d0*/  LDL.LU.64 R96, [R1+0xa80] ;  /* 0x000a800001607983 */ /* 0x000ee80000300a00 */
[----:B------:R-:W-:Y:S01]  /*1c1e0*/  STL.64 [R1+0x15f0], R34 ;  /* 0x0015f02201007387 */ /* 0x000fe20000100a00 */
[----:B----4-:R-:W-:-:S03]  /*1c1f0*/  IMAD.WIDE R18, R0, 0x4, R160 ;  /* 0x0000000400127825 */ /* 0x010fc600078e02a0 */
[----:B------:R-:W4:Y:S04]  /*1c200*/  LDL.LU.64 R80, [R1+0xa78] ;  /* 0x000a780001507983 */ /* 0x000f280000300a00 */
[----:B------:R-:W-:Y:S04]  /*1c210*/  LDGSTS.E [R3+0x1f900], desc[UR58][R34.64], !P2 ;  /* 0x1f90000022037fae */ /* 0x000fe8000d12187a */
[----:B------:R-:W-:Y:S04]  /*1c220*/  STL.64 [R1+0x1608], R20 ;  /* 0x0016081401007387 */ /* 0x000fe80000100a00 */
[----:B------:R-:W-:Y:S04]  /*1c230*/  LDGSTS.E [R3+0x1fa00], desc[UR58][R20.64], !P2 ;  /* 0x1fa0000014037fae */ /* 0x000fe8000d12187a */
[----:B------:R1:W-:Y:S04]  /*1c240*/  STL.64 [R1+0x1620], R18 ;  /* 0x0016201201007387 */ /* 0x0003e80000100a00 */
[----:B------:R1:W-:Y:S04]  /*1c250*/  LDGSTS.E [R3+0x1fb00], desc[UR58][R18.64], !P2 ;  /* 0x1fb0000012037fae */ /* 0x0003e8000d12187a */
[----:B------:R-:W4:Y:S04]  /*1c260*/  LDL.LU.64 R192, [R1+0xa10] ;  /* 0x000a100001c07983 */ /* 0x000f280000300a00 */
[----:B------:R-:W4:Y:S01]  /*1c270*/  LDL.LU.64 R176, [R1+0xa08] ;  /* 0x000a080001b07983 */ /* 0x000f220000300a00 */
[----:B------:R-:W-:-:S05]  /*1c280*/  VIADD R236, R239, 0xffffffb0 ;  /* 0xffffffb0efec7836 */ /* 0x000fca0000000000 */
[----:B------:R-:W-:Y:S01]  /*1c290*/  ISETP.GE.U32.AND P4, PT, R236, 0x7fffff71, PT ;  /* 0x7fffff71ec00780c */ /* 0x000fe20003f86070 */
[----:B-1----:R-:W-:Y:S02]  /*1c2a0*/  VIADD R236, R238, 0xffffffac ;  /* 0xffffffaceeec7836 */ /* 0x002fe40000000000 */
[----:B------:R-:W-:-:S05]  /*1c2b0*/  IMAD.WIDE R18, R0, 0x4, R128 ;  /* 0x0000000400127825 */ /* 0x000fca00078e0280 */
[----:B------:R4:W-:Y:S04]  /*1c2c0*/  STL.64 [R1+0x798], R18 ;  /* 0x0007981201007387 */ /* 0x0009e80000100a00 */
[----:B------:R-:W4:Y:S01]  /*1c2d0*/  LDL.LU.64 R160, [R1+0xa00] ;  /* 0x000a000001a07983 */ /* 0x000f220000300a00 */
[----:B------:R-:W-:-:S03]  /*1c2e0*/  IMAD.WIDE R242, R0, 0x4, R64 ;  /* 0x0000000400f27825 */ /* 0x000fc600078e0240 */
[----:B------:R-:W4:Y:S04]  /*1c2f0*/  LDL.LU.64 R64, [R1+0x9f8] ;  /* 0x0009f80001407983 */ /* 0x000f280000300a00 */
[----:B------:R-:W4:Y:S04]  /*1c300*/  LDL.LU.64 R128, [R1+0x990] ;  /* 0x0009900001807983 */ /* 0x000f280000300a00 */
[----:B------:R4:W-:Y:S04]  /*1c310*/  LDGSTS.E [R246+0x10c00], desc[UR58][R18.64], !P0 ;  /* 0x10c0000012f67fae */ /* 0x0009e8000c12187a */
[----:B------:R-:W-:Y:S01]  /*1c320*/  LDGSTS.E [R246+0x10d00], desc[UR58][R242.64], !P0 ;  /* 0x10d00000f2f67fae */ /* 0x000fe2000c12187a */
[----:B--2---:R-:W-:-:S03]  /*1c330*/  IMAD.WIDE R238, R0, 0x4, R48 ;  /* 0x0000000400ee7825 */ /* 0x004fc600078e0230 */
[----:B------:R-:W2:Y:S01]  /*1c340*/  LDL.LU.64 R48, [R1+0x988] ;  /* 0x0009880001307983 */ /* 0x000ea20000300a00 */
[----:B------:R-:W-:-:S03]  /*1c350*/  IMAD.WIDE R240, R0, 0x4, R112 ;  /* 0x0000000400f07825 */ /* 0x000fc600078e0270 */
[----:B------:R-:W2:Y:S04]  /*1c360*/  LDL.LU.64 R112, [R1+0x980] ;  /* 0x0009800001707983 */ /* 0x000ea80000300a00 */
[----:B------:R-:W-:Y:S04]  /*1c370*/  LDGSTS.E [R246+0x10e00], desc[UR58][R240.64], !P0 ;  /* 0x10e00000f0f67fae */ /* 0x000fe8000c12187a */
[----:B------:R-:W-:Y:S01]  /*1c380*/  LDGSTS.E [R246+0x10f00], desc[UR58][R238.64], !P0 ;  /* 0x10f00000eef67fae */ /* 0x000fe2000c12187a */
[----:B------:R-:W-:-:S05]  /*1c390*/  IMAD.WIDE R34, R0, 0x4, R144 ;  /* 0x0000000400227825 */ /* 0x000fca00078e0290 */
[----:B------:R-:W-:Y:S04]  /*1c3a0*/  STL.64 [R1+0x7a0], R34 ;  /* 0x0007a02201007387 */ /* 0x000fe80000100a00 */
[----:B------:R1:W-:Y:S01]  /*1c3b0*/  LDGSTS.E [R246+0x11c00], desc[UR58][R34.64], !P6 ;  /* 0x11c0000022f67fae */ /* 0x0003e2000f12187a */
[----:B-----5:R-:W-:-:S05]  /*1c3c0*/  IMAD.WIDE R32, R0, 0x4, R32 ;  /* 0x0000000400207825 */ /* 0x020fca00078e0220 */
[----:B------:R-:W-:Y:S01]  /*1c3d0*/  LDGSTS.E [R246+0x11d00], desc[UR58][R32.64], !P6 ;  /* 0x11d0000020f67fae */ /* 0x000fe2000f12187a */
[----:B---3--:R-:W-:-:S03]  /*1c3e0*/  IMAD.WIDE R20, R0, 0x4, R96 ;  /* 0x0000000400147825 */ /* 0x008fc600078e0260 */
[----:B------:R-:W3:Y:S04]  /*1c3f0*/  LDL.LU.64 R96, [R1+0x978] ;  /* 0x0009780001607983 */ /* 0x000ee80000300a00 */
[----:B------:R5:W-:Y:S01]  /*1c400*/  STL.64 [R1+0x7a8], R32 ;  /* 0x0007a82001007387 */ /* 0x000be20000100a00 */
[----:B----4-:R-:W-:-:S03]  /*1c410*/  IMAD.WIDE R18, R0, 0x4, R80 ;  /* 0x0000000400127825 */ /* 0x010fc600078e0250 */
[----:B------:R4:W-:Y:S04]  /*1c420*/  STL.64 [R1+0x7b0], R20 ;  /* 0x0007b01401007387 */ /* 0x0009e80000100a00 */
[----:B------:R4:W-:Y:S04]  /*1c430*/  STL.64 [R1+0x7b8], R18 ;  /* 0x0007b81201007387 */ /* 0x0009e80000100a00 */
[----:B------:R4:W-:Y:S04]  /*1c440*/  LDGSTS.E [R246+0x11e00], desc[UR58][R20.64], !P6 ;  /* 0x11e0000014f67fae */ /* 0x0009e8000f12187a */
[----:B------:R-:W3:Y:S04]  /*1c450*/  LDL.LU.64 R144, [R1+0x910] ;  /* 0x0009100001907983 */ /* 0x000ee80000300a00 */
[----:B-----5:R-:W5:Y:S04]  /*1c460*/  LDL.LU.64 R32, [R1+0x908] ;  /* 0x0009080001207983 */ /* 0x020f680000300a00 */
[----:B------:R-:W5:Y:S01]  /*1c470*/  LDL.LU.64 R80, [R1+0x900] ;  /* 0x0009000001507983 */ /* 0x000f620000300a00 */
[----:B------:R-:W-:-:S03]  /*1c480*/  IMAD.WIDE R36, R0, 0x4, R192 ;  /* 0x0000000400247825 */ /* 0x000fc600078e02c0 */
[----:B------:R4:W-:Y:S01]  /*1c490*/  LDGSTS.E [R246+0x11f00], desc[UR58][R18.64], !P6 ;  /* 0x11f0000012f67fae */ /* 0x0009e2000f12187a */
[----:B-1----:R-:W-:-:S03]  /*1c4a0*/  IMAD.WIDE R34, R0, 0x4, R176 ;  /* 0x0000000400227825 */ /* 0x002fc600078e02b0 */
[----:B------:R1:W-:Y:S04]  /*1c4b0*/  STL.64 [R1+0x8c0], R36 ;  /* 0x0008c02401007387 */ /* 0x0003e80000100a00 */
[----:B------:R2:W-:Y:S04]  /*1c4c0*/  STL.64 [R1+0x8e0], R34 ;  /* 0x0008e02201007387 */ /* 0x0005e80000100a00 */
[----:B------:R1:W-:Y:S04]  /*1c4d0*/  LDGSTS.E [R246+0x12c00], desc[UR58][R36.64], !P3 ;  /* 0x12c0000024f67fae */ /* 0x0003e8000d92187a */
[----:B------:R2:W-:Y:S01]  /*1c4e0*/  LDGSTS.E [R246+0x12d00], desc[UR58][R34.64], !P3 ;  /* 0x12d0000022f67fae */ /* 0x0005e2000d92187a */
[----:B----4-:R-:W-:-:S04]  /*1c4f0*/  IMAD.WIDE R20, R0, 0x4, R160 ;  /* 0x0000000400147825 */ /* 0x010fc800078e02a0 */
[C---:B------:R-:W-:Y:S01]  /*1c500*/  IMAD.WIDE R18, R0.reuse, 0x4, R64 ;  /* 0x0000000400127825 */ /* 0x040fe200078e0240 */
[----:B------:R4:W-:Y:S04]  /*1c510*/  STL.64 [R1+0x918], R20 ;  /* 0x0009181401007387 */ /* 0x0009e80000100a00 */
[----:B------:R-:W5:Y:S04]  /*1c520*/  LDL.LU.64 R64, [R1+0x8f8] ;  /* 0x0008f80001407983 */ /* 0x000f680000300a00 */
[----:B------:R3:W-:Y:S01]  /*1c530*/  STL.64 [R1+0x920], R18 ;  /* 0x0009201201007387 */ /* 0x0007e20000100a00 */
[----:B-1----:R-:W-:-:S03]  /*1c540*/  IMAD.WIDE R36, R0, 0x4, R128 ;  /* 0x0000000400247825 */ /* 0x002fc600078e0280 */
[----:B------:R4:W-:Y:S01]  /*1c550*/  LDGSTS.E [R246+0x12e00], desc[UR58][R20.64], !P3 ;  /* 0x12e0000014f67fae */ /* 0x0009e2000d92187a */
[----:B------:R-:W-:-:S03]  /*1c560*/  ISETP.GE.U32.AND P5, PT, R236, 0x7fffff6d, PT ;  /* 0x7fffff6dec00780c */ /* 0x000fc60003fa6070 */
[----:B------:R3:W-:Y:S04]  /*1c570*/  LDGSTS.E [R246+0x12f00], desc[UR58][R18.64], !P3 ;  /* 0x12f0000012f67fae */ /* 0x0007e8000d92187a */
[----:B------:R-:W-:Y:S01]  /*1c580*/  LDGSTS.E [R246+0x13c00], desc[UR58][R36.64], !P4 ;  /* 0x13c0000024f67fae */ /* 0x000fe2000e12187a */
[----:B--2---:R-:W-:-:S03]  /*1c590*/  IMAD.WIDE R34, R0, 0x4, R48 ;  /* 0x0000000400227825 */ /* 0x004fc600078e0230 */
[----:B------:R-:W2:Y:S01]  /*1c5a0*/  LDL.LU.64 R48, [R1+0x890] ;  /* 0x0008900001307983 */ /* 0x000ea20000300a00 */
[----:B----4-:R-:W-:-:S03]  /*1c5b0*/  IMAD.WIDE R20, R0, 0x4, R112 ;  /* 0x0000000400147825 */ /* 0x010fc600078e0270 */
[----:B------:R-:W-:Y:S04]  /*1c5c0*/  STL.64 [R1+0x928], R36 ;  /* 0x0009282401007387 */ /* 0x000fe80000100a00 */
[----:B------:R-:W4:Y:S04]  /*1c5d0*/  LDL.LU.64 R128, [R1+0x888] ;  /* 0x0008880001807983 */ /* 0x000f280000300a00 */
[----:B------:R1:W-:Y:S04]  /*1c5e0*/  STL.64 [R1+0x958], R34 ;  /* 0x0009582201007387 */ /* 0x0003e80000100a00 */
[----:B------:R-:W4:Y:S04]  /*1c5f0*/  LDL.LU.64 R112, [R1+0x880] ;  /* 0x0008800001707983 */ /* 0x000f280000300a00 */
[----:B------:R5:W-:Y:S04]  /*1c600*/  STL.64 [R1+0x968], R20 ;  /* 0x0009681401007387 */ /* 0x000be80000100a00 */
[----:B------:R1:W-:Y:S04]  /*1c610*/  LDGSTS.E [R246+0x13d00], desc[UR58][R34.64], !P4 ;  /* 0x13d0000022f67fae */ /* 0x0003e8000e12187a */
[----:B------:R5:W-:Y:S01]  /*1c620*/  LDGSTS.E [R246+0x13e00], desc[UR58][R20.64], !P4 ;  /* 0x13e0000014f67fae */ /* 0x000be2000e12187a */
[----:B---3--:R-:W-:-:S03]  /*1c630*/  IMAD.WIDE R18, R0, 0x4, R96 ;  /* 0x0000000400127825 */ /* 0x008fc600078e0260 */
[----:B------:R-:W3:Y:S04]  /*1c640*/  LDL.LU.64 R96, [R1+0x878] ;  /* 0x0008780001607983 */ /* 0x000ee80000300a00 */
[----:B------:R5:W-:Y:S04]  /*1c650*/  STL.64 [R1+0x980], R18 ;  /* 0x0009801201007387 */ /* 0x000be80000100a00 */
[----:B------:R-:W3:Y:S04]  /*1c660*/  LDL.LU.64 R208, [R1+0x810] ;  /* 0x0008100001d07983 */ /* 0x000ee80000300a00 */
[----:B------:R5:W-:Y:S01]  /*1c670*/  LDGSTS.E [R246+0x13f00], desc[UR58][R18.64], !P4 ;  /* 0x13f0000012f67fae */ /* 0x000be2000e12187a */
[----:B-1----:R-:W-:-:S04]  /*1c680*/  IMAD.WIDE R34, R0, 0x4, R144 ;  /* 0x0000000400227825 */ /* 0x002fc800078e0290 */
[C---:B-----5:R-:W-:Y:S01]  /*1c690*/  IMAD.WIDE R32, R0.reuse, 0x4, R32 ;  /* 0x0000000400207825 */ /* 0x060fe200078e0220 */
[----:B------:R-:W-:Y:S03]  /*1c6a0*/  STL.64 [R1+0x910], R34 ;  /* 0x0009102201007387 */ /* 0x000fe60000100a00 */
[----:B------:R-:W-:Y:S01]  /*1c6b0*/  IMAD.WIDE R20, R0, 0x4, R80 ;  /* 0x0000000400147825 */ /* 0x000fe200078e0250 */
[----:B------:R-:W5:Y:S04]  /*1c6c0*/  LDL.LU.64 R192, [R1+0x808] ;  /* 0x0008080001c07983 */ /* 0x000f680000300a00 */
[----:B------:R1:W-:Y:S04]  /*1c6d0*/  STL.64 [R1+0x908], R32 ;  /* 0x0009082001007387 */ /* 0x0003e80000100a00 */
[----:B------:R-:W5:Y:S04]  /*1c6e0*/  LDL.LU.64 R176, [R1+0x800] ;  /* 0x0008000001b07983 */ /* 0x000f680000300a00 */
[----:B------:R4:W-:Y:S04]  /*1c6f0*/  STL.64 [R1+0x900], R20 ;  /* 0x0009001401007387 */ /* 0x0009e80000100a00 */
[----:B------:R-:W5:Y:S04]  /*1c700*/  LDL.LU.64 R160, [R1+0x7f8] ;  /* 0x0007f80001a07983 */ /* 0x000f680000300a00 */
[----:B------:R4:W-:Y:S04]  /*1c710*/  LDGSTS.E [R246+0x14c00], desc[UR58][R34.64], !P5 ;  /* 0x14c0000022f67fae */ /* 0x0009e8000e92187a */
[----:B------:R-:W-:Y:S01]  /*1c720*/  LDGSTS.E [R246+0x14d00], desc[UR58][R32.64], !P5 ;  /* 0x14d0000020f67fae */ /* 0x000fe2000e92187a */
[----:B------:R-:W-:-:S02]  /*1c730*/  VIADD R236, R237, 0xffffffa8 ;  /* 0xffffffa8edec7836 */ /* 0x000fc40000000000 */
[----:B------:R-:W5:Y:S01]  /*1c740*/  LDC R237, c[0x0][0x230] ;  /* 0x00008c00ffed7b82 */ /* 0x000f620000000800 */
[----:B------:R4:W-:Y:S01]  /*1c750*/  LDGSTS.E [R246+0x14e00], desc[UR58][R20.64], !P5 ;  /* 0x14e0000014f67fae */ /* 0x0009e2000e92187a */
[----:B------:R-:W-:-:S05]  /*1c760*/  IMAD.WIDE R18, R0, 0x4, R64 ;  /* 0x0000000400127825 */ /* 0x000fca00078e0240 */
[----:B------:R3:W-:Y:S04]  /*1c770*/  STL.64 [R1+0x988], R18 ;  /* 0x0009881201007387 */ /* 0x0007e80000100a00 */
[----:B------:R-:W5:Y:S04]  /*1c780*/  LDL.LU.64 R80, [R1+0x790] ;  /* 0x0007900001507983 */ /* 0x000f680000300a00 */
[----:B-1----:R-:W5:Y:S04]  /*1c790*/  LDL.LU.64 R32, [R1+0x788] ;  /* 0x0007880001207983 */ /* 0x002f680000300a00 */
[----:B------:R-:W5:Y:S01]  /*1c7a0*/  LDL.LU.64 R64, [R1+0x780] ;  /* 0x0007800001407983 */ /* 0x000f620000300a00 */
[----:B--2---:R-:W-:Y:S01]  /*1c7b0*/  IMAD.WIDE R36, R0, 0x4, R48 ;  /* 0x0000000400247825 */ /* 0x004fe200078e0230 */
[----:B------:R-:W-:-:S02]  /*1c7c0*/  ISETP.GE.U32.AND P2, PT, R236, 0x7fffff69, PT ;  /* 0x7fffff69ec00780c */ /* 0x000fc40003f46070 */
[----:B------:R-:W2:Y:S01]  /*1c7d0*/  LDL.LU.64 R48, [R1+0x778] ;  /* 0x0007780001307983 */ /* 0x000ea20000300a00 */
[----:B------:R-:W-:-:S03]  /*1c7e0*/  VIADD R236, R16, 0xffffffa4 ;  /* 0xffffffa410ec7836 */ /* 0x000fc60000000000 */
[----:B------:R3:W-:Y:S01]  /*1c7f0*/  LDGSTS.E [R246+0x14f00], desc[UR58][R18.64], !P5 ;  /* 0x14f0000012f67fae */ /* 0x0007e2000e92187a */
[----:B------:R-:W1:Y:S01]  /*1c800*/  LDC R16, c[0x0][0x230] ;  /* 0x00008c00ff107b82 */ /* 0x000e620000000800 */
[----:B----4-:R-:W-:Y:S01]  /*1c810*/  IMAD.WIDE R34, R0, 0x4, R128 ;  /* 0x0000000400227825 */ /* 0x010fe200078e0280 */
[----:B------:R-:W-:Y:S01]  /*1c820*/  ISETP.GE.U32.AND P0, PT, R236, 0x7fffff65, PT ;  /* 0x7fffff65ec00780c */ /* 0x000fe20003f06070 */
[----:B------:R4:W-:Y:S02]  /*1c830*/  STL.64 [R1+0x990], R36 ;  /* 0x0009902401007387 */ /* 0x0009e40000100a00 */
[----:B------:R-:W-:Y:S02]  /*1c840*/  IMAD.WIDE R20, R0, 0x4, R112 ;  /* 0x0000000400147825 */ /* 0x000fe400078e0270 */
[----:B------:R5:W-:Y:S04]  /*1c850*/  STL.64 [R1+0x998], R34 ;  /* 0x0009982201007387 */ /* 0x000be80000100a00 */
[----:B------:R5:W-:Y:S01]  /*1c860*/  STL.64 [R1+0x9a0], R20 ;  /* 0x0009a01401007387 */ /* 0x000be20000100a00 */
[----:B------:R-:W-:-:S02]  /*1c870*/  VIADD R236, R17, 0xffffffa0 ;  /* 0xffffffa011ec7836 */ /* 0x000fc40000000000 */
[----:B------:R-:W1:Y:S01]  /*1c880*/  LDC R17, c[0x0][0x230] ;  /* 0x00008c00ff117b82 */ /* 0x000e620000000800 */
[----:B------:R4:W-:Y:S04]  /*1c890*/  LDGSTS.E [R246+0x15c00], desc[UR58][R36.64], !P2 ;  /* 0x15c0000024f67fae */ /* 0x0009e8000d12187a */
[----:B------:R5:W-:Y:S01]  /*1c8a0*/  LDGSTS.E [R246+0x15d00], desc[UR58][R34.64], !P2 ;  /* 0x15d0000022f67fae */ /* 0x000be2000d12187a */
[----:B------:R-:W-:-:S03]  /*1c8b0*/  ISETP.GE.U32.AND P6, PT, R236, 0x7fffff61, PT ;  /* 0x7fffff61ec00780c */ /* 0x000fc60003fc6070 */
[----:B------:R5:W-:Y:S01]  /*1c8c0*/  LDGSTS.E [R246+0x15e00], desc[UR58][R20.64], !P2 ;  /* 0x15e0000014f67fae */ /* 0x000be2000d12187a */
[----:B---3--:R-:W-:-:S05]  /*1c8d0*/  IMAD.WIDE R18, R0, 0x4, R96 ;  /* 0x0000000400127825 */ /* 0x008fca00078e0260 */
[----:B------:R3:W-:Y:S04]  /*1c8e0*/  STL.64 [R1+0x9f8], R18 ;  /* 0x0009f81201007387 */ /* 0x0007e80000100a00 */
[----:B------:R-:W2:Y:S01]  /*1c8f0*/  LDL.LU.64 R144, [R1+0x710] ;  /* 0x0007100001907983 */ /* 0x000ea20000300a00 */
[----:B----4-:R-:W-:-:S03]  /*1c900*/  IMAD.WIDE R36, R0, 0x4, R208 ;  /* 0x0000000400247825 */ /* 0x010fc600078e02d0 */
[----:B------:R-:W4:Y:S04]  /*1c910*/  LDL.LU.64 R128, [R1+0x708] ;  /* 0x0007080001807983 */ /* 0x000f280000300a00 */
[----:B------:R-:W4:Y:S04]  /*1c920*/  LDL.LU.64 R112, [R1+0x700] ;  /* 0x0007000001707983 */ /* 0x000f280000300a00 */
[----:B------:R-:W4:Y:S04]  /*1c930*/  LDL.LU.64 R96, [R1+0x6f8] ;  /* 0x0006f80001607983 */ /* 0x000f280000300a00 */
[----:B------:R3:W-:Y:S01]  /*1c940*/  LDGSTS.E [R246+0x15f00], desc[UR58][R18.64], !P2 ;  /* 0x15f0000012f67fae */ /* 0x0007e2000d12187a */
[----:B-----5:R-:W-:-:S03]  /*1c950*/  IMAD.WIDE R34, R0, 0x4, R192 ;  /* 0x0000000400227825 */ /* 0x020fc600078e02c0 */
[----:B------:R-:W-:Y:S04]  /*1c960*/  STL.64 [R1+0xa10], R36 ;  /* 0x000a102401007387 */ /* 0x000fe80000100a00 */
[----:B------:R-:W-:Y:S01]  /*1c970*/  LDGSTS.E [R246+0x16c00], desc[UR58][R36.64], !P0 ;  /* 0x16c0000024f67fae */ /* 0x000fe2000c12187a */
[----:B------:R-:W-:-:S03]  /*1c980*/  IMAD.WIDE R20, R0, 0x4, R176 ;  /* 0x0000000400147825 */ /* 0x000fc600078e02b0 */
[----:B------:R5:W-:Y:S04]  /*1c990*/  STL.64 [R1+0x808], R34 ;  /* 0x0008082201007387 */ /* 0x000be80000100a00 */
[----:B------:R5:W-:Y:S01]  /*1c9a0*/  LDGSTS.E [R246+0x16d00], desc[UR58][R34.64], !P0 ;  /* 0x16d0000022f67fae */ /* 0x000be2000c12187a */
[----:B---3--:R-:W-:-:S03]  /*1c9b0*/  IMAD.WIDE R18, R0, 0x4, R160 ;  /* 0x0000000400127825 */ /* 0x008fc600078e02a0 */
[----:B------:R3:W-:Y:S04]  /*1c9c0*/  STL.64 [R1+0x800], R20 ;  /* 0x0008001401007387 */ /* 0x0007e80000100a00 */
[----:B------:R3:W-:Y:S04]  /*1c9d0*/  LDGSTS.E [R246+0x16e00], desc[UR58][R20.64], !P0 ;  /* 0x16e0000014f67fae */ /* 0x0007e8000c12187a */
[----:B------:R2:W-:Y:S04]  /*1c9e0*/  STL.64 [R1+0xa78], R18 ;  /* 0x000a781201007387 */ /* 0x0005e80000100a00 */
[----:B------:R2:W-:Y:S01]  /*1c9f0*/  LDGSTS.E [R246+0x16f00], desc[UR58][R18.64], !P0 ;  /* 0x16f0000012f67fae */ /* 0x0005e2000c12187a */
[----:B-----5:R-:W-:-:S03]  /*1ca00*/  IMAD.WIDE R34, R0, 0x4, R80 ;  /* 0x0000000400227825 */ /* 0x020fc600078e0250 */
[----:B------:R-:W5:Y:S01]  /*1ca10*/  LDL.LU.64 R80, [R1+0xc30] ;  /* 0x000c300001507983 */ /* 0x000f620000300a00 */
[----:B------:R-:W-:-:S03]  /*1ca20*/  IMAD.WIDE R32, R0, 0x4, R32 ;  /* 0x0000000400207825 */ /* 0x000fc600078e0220 */
[----:B------:R-:W-:Y:S01]  /*1ca30*/  STL.64 [R1+0x790], R34 ;  /* 0x0007902201007387 */ /* 0x000fe20000100a00 */
[----:B---3--:R-:W-:-:S03]  /*1ca40*/  IMAD.WIDE R20, R0, 0x4, R64 ;  /* 0x0000000400147825 */ /* 0x008fc600078e0240 */
[----:B------:R3:W-:Y:S04]  /*1ca50*/  STL.64 [R1+0xa80], R32 ;  /* 0x000a802001007387 */ /* 0x0007e80000100a00 */
[----:B------:R-:W5:Y:S04]  /*1ca60*/  LDL.LU.64 R64, [R1+0xc28] ;  /* 0x000c280001407983 */ /* 0x000f680000300a00 */
[----:B------:R4:W-:Y:S04]  /*1ca70*/  STL.64 [R1+0xa88], R20 ;  /* 0x000a881401007387 */ /* 0x0009e80000100a00 */
[----:B------:R4:W-:Y:S04]  /*1ca80*/  LDGSTS.E [R246+0x17c00], desc[UR58][R34.64], !P6 ;  /* 0x17c0000022f67fae */ /* 0x0009e8000f12187a */
[----:B------:R-:W-:Y:S01]  /*1ca90*/  LDGSTS.E [R246+0x17d00], desc[UR58][R32.64], !P6 ;  /* 0x17d0000020f67fae */ /* 0x000fe2000f12187a */
[----:B------:R-:W-:-:S02]  /*1caa0*/  VIADD R236, R237, 0xffffff9c ;  /* 0xffffff9cedec7836 */ /* 0x000fc40000000000 */
[----:B------:R-:W1:Y:S01]  /*1cab0*/  LDC R237, c[0x0][0x230] ;  /* 0x00008c00ffed7b82 */ /* 0x000e620000000800 */
[----:B------:R4:W-:Y:S01]  /*1cac0*/  LDGSTS.E [R246+0x17e00], desc[UR58][R20.64], !P6 ;  /* 0x17e0000014f67fae */ /* 0x0009e2000f12187a */
[----:B--2---:R-:W-:-:S05]  /*1cad0*/  IMAD.WIDE R18, R0, 0x4, R48 ;  /* 0x0000000400127825 */ /* 0x004fca00078e0230 */
[----:B------:R2:W-:Y:S04]  /*1cae0*/  STL.64 [R1+0xa90], R18 ;  /* 0x000a901201007387 */ /* 0x0005e80000100a00 */
[----:B------:R-:W5:Y:S04]  /*1caf0*/  LDL.LU.64 R48, [R1+0xc20] ;  /* 0x000c200001307983 */ /* 0x000f680000300a00 */
[----:B---3--:R-:W3:Y:S01]  /*1cb00*/  LDL.LU.64 R32, [R1+0xc18] ;  /* 0x000c180001207983 */ /* 0x008ee20000300a00 */
[----:B------:R-:W-:Y:S01]  /*1cb10*/  ISETP.GE.U32.AND P3, PT, R236, 0x7fffff5d, PT ;  /* 0x7fffff5dec00780c */ /* 0x000fe20003f66070 */
[----:B-1----:R-:W-:-:S02]  /*1cb20*/  VIADD R236, R16, 0xffffff98 ;  /* 0xffffff9810ec7836 */ /* 0x002fc40000000000 */
[----:B------:R-:W1:Y:S01]  /*1cb30*/  LDC R16, c[0x0][0x230] ;  /* 0x00008c00ff107b82 */ /* 0x000e620000000800 */
[----:B------:R2:W-:Y:S02]  /*1cb40*/  LDGSTS.E [R246+0x17f00], desc[UR58][R18.64], !P6 ;  /* 0x17f0000012f67fae */ /* 0x0005e4000f12187a */
[----:B------:R-:W-:Y:S01]  /*1cb50*/  ISETP.GE.U32.AND P4, PT, R236, 0x7fffff59, PT ;  /* 0x7fffff59ec00780c */ /* 0x000fe20003f86070 */
[----:B------:R-:W-:-:S04]  /*1cb60*/  VIADD R236, R17, 0xffffff94 ;  /* 0xffffff9411ec7836 */ /* 0x000fc80000000000 */
[----:B------:R-:W1:Y:S01]  /*1cb70*/  LDC R17, c[0x0][0x230] ;  /* 0x00008c00ff117b82 */ /* 0x000e620000000800 */
[----:B------:R-:W-:Y:S01]  /*1cb80*/  ISETP.GE.U32.AND P5, PT, R236, 0x7fffff55, PT ;  /* 0x7fffff55ec00780c */ /* 0x000fe20003fa6070 */
[----:B------:R-:W-:-:S05]  /*1cb90*/  VIADD R236, R237, 0xffffff90 ;  /* 0xffffff90edec7836 */ /* 0x000fca0000000000 */
[----:B------:R-:W-:Y:S01]  /*1cba0*/  ISETP.GE.U32.AND P2, PT, R236, 0x7fffff51, PT ;  /* 0x7fffff51ec00780c */ /* 0x000fe20003f46070 */
[----:B------:R-:W3:Y:S01]  /*1cbb0*/  LDC R237, c[0x0][0x230] ;  /* 0x00008c00ffed7b82 */ /* 0x000ee20000000800 */
[----:B-1----:R-:W-:-:S07]  /*1cbc0*/  VIADD R236, R16, 0xffffff8c ;  /* 0xffffff8c10ec7836 */ /* 0x002fce0000000000 */
[----:B------:R-:W1:Y:S01]  /*1cbd0*/  LDC R16, c[0x0][0x230] ;  /* 0x00008c00ff107b82 */ /* 0x000e620000000800 */
[----:B------:R-:W-:Y:S01]  /*1cbe0*/  ISETP.GE.U32.AND P0, PT, R236, 0x7fffff4d, PT ;  /* 0x7fffff4dec00780c */ /* 0x000fe20003f06070 */
[----:B------:R-:W-:Y:S02]  /*1cbf0*/  VIADD R236, R17, 0xffffff88 ;  /* 0xffffff8811ec7836 */ /* 0x000fe40000000000 */
[----:B------:R-:W-:-:S04]  /*1cc00*/  IMAD.WIDE R36, R0, 0x4, R144 ;  /* 0x0000000400247825 */ /* 0x000fc800078e0290 */
[C---:B----4-:R-:W-:Y:S01]  /*1cc10*/  IMAD.WIDE R34, R0.reuse, 0x4, R128 ;  /* 0x0000000400227825 */ /* 0x050fe200078e0280 */
[----:B------:R-:W-:Y:S03]  /*1cc20*/  STL.64 [R1+0xaf8], R36 ;  /* 0x000af82401007387 */ /* 0x000fe60000100a00 */
[C---:B------:R-:W-:Y:S01]  /*1cc30*/  IMAD.WIDE R20, R0.reuse, 0x4, R112 ;  /* 0x0000000400147825 */ /* 0x040fe200078e0270 */
[----:B------:R-:W-:Y:S03]  /*1cc40*/  STL.64 [R1+0xb00], R34 ;  /* 0x000b002201007387 */ /* 0x000fe60000100a00 */
[----:B--2---:R-:W-:Y:S01]  /*1cc50*/  IMAD.WIDE R18, R0, 0x4, R96 ;  /* 0x0000000400127825 */ /* 0x004fe200078e0260 */
[----:B------:R1:W-:Y:S04]  /*1cc60*/  STL.64 [R1+0xb08], R20 ;  /* 0x000b081401007387 */ /* 0x0003e80000100a00 */
[----:B------:R3:W-:Y:S04]  /*1cc70*/  STL.64 [R1+0xb10], R18 ;  /* 0x000b101201007387 */ /* 0x0007e80000100a00 */
[----:B------:R-:W2:Y:S04]  /*1cc80*/  LDL.LU.64 R192, [R1+0x450] ;  /* 0x0004500001c07983 */ /* 0x000ea80000300a00 */
[----:B------:R-:W4:Y:S04]  /*1cc90*/  LDL.LU.64 R176, [R1+0x410] ;  /* 0x0004100001b07983 */ /* 0x000f280000300a00 */
[----:B------:R-:W4:Y:S04]  /*1cca0*/  LDL.LU.64 R160, [R1+0x3d0] ;  /* 0x0003d00001a07983 */ /* 0x000f280000300a00 */
[----:B------:R-:W4:Y:S04]  /*1ccb0*/  LDL.LU.64 R144, [R1+0x390] ;  /* 0x0003900001907983 */ /* 0x000f280000300a00 */
[----:B------:R-:W4:Y:S04]  /*1ccc0*/  LDL.LU.64 R128, [R1+0x350] ;  /* 0x0003500001807983 */ /* 0x000f280000300a00 */
[----:B------:R-:W4:Y:S04]  /*1ccd0*/  LDL.LU.64 R112, [R1+0x310] ;  /* 0x0003100001707983 */ /* 0x000f280000300a00 */
[----:B------:R-:W-:Y:S04]  /*1cce0*/  STL [R1+0x740], RZ ;  /* 0x000740ff01007387 */ /* 0x000fe80000100800 */
[----:B------:R-:W-:Y:S04]  /*1ccf0*/  LDGSTS.E [R246+0x18c00], desc[UR58][R36.64], !P3 ;  /* 0x18c0000024f67fae */ /* 0x000fe8000d92187a */
[----:B------:R-:W-:Y:S04]  /*1cd00*/  STL [R1+0x744], RZ ;  /* 0x000744ff01007387 */ /* 0x000fe80000100800 */
[----:B------:R-:W4:Y:S04]  /*1cd10*/  LDL.LU.64 R96, [R1+0x2d0] ;  /* 0x0002d00001607983 */ /* 0x000f280000300a00 */
[----:B------:R-:W-:Y:S04]  /*1cd20*/  LDGSTS.E [R246+0x18d00], desc[UR58][R34.64], !P3 ;  /* 0x18d0000022f67fae */ /* 0x000fe8000d92187a */
[----:B------:R1:W-:Y:S04]  /*1cd30*/  LDGSTS.E [R246+0x18e00], desc[UR58][R20.64], !P3 ;  /* 0x18e0000014f67fae */ /* 0x0003e8000d92187a */
[----:B------:R3:W-:Y:S01]  /*1cd40*/  LDGSTS.E [R246+0x18f00], desc[UR58][R18.64], !P3 ;  /* 0x18f0000012f67fae */ /* 0x0007e2000d92187a */
[----:B-1----:R-:W-:-:S02]  /*1cd50*/  VIADD R20, R16, 0xffffff80 ;  /* 0xffffff8010147836 */ /* 0x002fc40000000000 */
[C---:B-----5:R-:W-:Y:S02]  /*1cd60*/  IMAD.WIDE R50, R0.reuse, 0x4, R80 ;  /* 0x0000000400327825 */ /* 0x060fe400078e0250 */
[----:B------:R-:W5:Y:S04]  /*1cd70*/  LDL.LU.64 R80, [R1+0x290] ;  /* 0x0002900001507983 */ /* 0x000f680000300a00 */
[----:B------:R-:W-:Y:S01]  /*1cd80*/  LDGSTS.E [R246+0x19c00], desc[UR58][R50.64], !P4 ;  /* 0x19c0000032f67fae */ /* 0x000fe2000e12187a */
[----:B------:R-:W-:-:S03]  /*1cd90*/  IMAD.WIDE R36, R0, 0x4, R64 ;  /* 0x0000000400247825 */ /* 0x000fc600078e0240 */
[----:B------:R-:W5:Y:S04]  /*1cda0*/  LDL.LU.64 R64, [R1+0x250] ;  /* 0x0002500001407983 */ /* 0x000f680000300a00 */
[----:B------:R1:W-:Y:S04]  /*1cdb0*/  STL.64 [R1+0xc30], R50 ;  /* 0x000c303201007387 */ /* 0x0003e80000100a00 */
[----:B------:R5:W-:Y:S01]  /*1cdc0*/  LDGSTS.E [R246+0x19d00], desc[UR58][R36.64], !P4 ;  /* 0x19d0000024f67fae */ /* 0x000be2000e12187a */
[----:B------:R-:W-:-:S03]  /*1cdd0*/  IMAD.WIDE R34, R0, 0x4, R48 ;  /* 0x0000000400227825 */ /* 0x000fc600078e0230 */
[----:B------:R-:W5:Y:S01]  /*1cde0*/  LDL.LU.64 R48, [R1+0x210] ;  /* 0x0002100001307983 */ /* 0x000f620000300a00 */
[----:B---3--:R-:W-:-:S03]  /*1cdf0*/  IMAD.WIDE R18, R0, 0x4, R32 ;  /* 0x0000000400127825 */ /* 0x008fc600078e0220 */
[----:B------:R-:W-:Y:S04]  /*1ce00*/  STL.64 [R1+0xc28], R36 ;  /* 0x000c282401007387 */ /* 0x000fe80000100a00 */
[----:B------:R-:W3:Y:S04]  /*1ce10*/  LDL.LU.64 R32, [R1+0x1d0] ;  /* 0x0001d00001207983 */ /* 0x000ee80000300a00 */
[----:B------:R1:W-:Y:S04]  /*1ce20*/  STL.64 [R1+0xc20], R34 ;  /* 0x000c202201007387 */ /* 0x0003e80000100a00 */
[----:B------:R-:W3:Y:S04]  /*1ce30*/  LDL.LU.64 R16, [R1+0x190] ;  /* 0x0001900001107983 */ /* 0x000ee80000300a00 */
[----:B------:R1:W-:Y:S04]  /*1ce40*/  STL.64 [R1+0xc18], R18 ;  /* 0x000c181201007387 */ /* 0x0003e80000100a00 */
[----:B------:R-:W3:Y:S04]  /*1ce50*/  LDL.LU.64 R66, [R1+0x150] ;  /* 0x0001500001427983 */ /* 0x000ee80000300a00 */
[----:B-1----:R-:W3:Y:S04]  /*1ce60*/  LDL.LU.64 R50, [R1+0x110] ;  /* 0x0001100001327983 */ /* 0x002ee80000300a00 */
[----:B------:R-:W-:Y:S04]  /*1ce70*/  LDGSTS.E [R246+0x19e00], desc[UR58][R34.64], !P4 ;  /* 0x19e0000022f67fae */ /* 0x000fe8000e12187a */
[----:B------:R1:W-:Y:S04]  /*1ce80*/  LDGSTS.E [R246+0x19f00], desc[UR58][R18.64], !P4 ;  /* 0x19f0000012f67fae */ /* 0x0003e8000e12187a */
[----:B------:R-:W3:Y:S04]  /*1ce90*/  LDL.LU.64 R34, [R1+0xd0] ;  /* 0x0000d00001227983 */ /* 0x000ee80000300a00 */
[----:B------:R-:W3:Y:S04]  /*1cea0*/  LDL.LU.64 R18, [R1+0x90] ;  /* 0x0000900001127983 */ /* 0x000ee80000300a00 */
[----:B------:R-:W3:Y:S04]  /*1ceb0*/  LDL.LU.64 R224, [R1+0x50] ;  /* 0x0000500001e07983 */ /* 0x000ee80000300a00 */
[----:B------:R-:W1:Y:S01]  /*1cec0*/  LDL.LU.64 R208, [R1+0x10] ;  /* 0x0000100001d07983 */ /* 0x000e620000300a00 */
[----:B------:R-:W-:Y:S01]  /*1ced0*/  ISETP.GE.U32.AND P6, PT, R236, 0x7fffff49, PT ;  /* 0x7fffff49ec00780c */ /* 0x000fe20003fc6070 */
[----:B------:R-:W-:-:S02]  /*1cee0*/  VIADD R236, R237, 0xffffff84 ;  /* 0xffffff84edec7836 */ /* 0x000fc40000000000 */
[----:B------:R-:W-:-:S04]  /*1cef0*/  IMAD.SHL.U32 R237, R245, 0x40, RZ ;  /* 0x00000040f5ed7824 */ /* 0x000fc800078e00ff */
[----:B--2---:R-:W-:-:S04]  /*1cf00*/  IMAD.WIDE R192, R237, 0x4, R192 ;  /* 0x00000004edc07825 */ /* 0x004fc800078e02c0 */
[C---:B----4-:R-:W-:Y:S01]  /*1cf10*/  IMAD.WIDE R176, R237.reuse, 0x4, R176 ;  /* 0x00000004edb07825 */ /* 0x050fe200078e02b0 */
[----:B------:R-:W-:Y:S03]  /*1cf20*/  STL.64 [R1+0x1760], R192 ;  /* 0x001760c001007387 */ /* 0x000fe60000100a00 */
[C---:B------:R-:W-:Y:S01]  /*1cf30*/  IMAD.WIDE R160, R237.reuse, 0x4, R160 ;  /* 0x00000004eda07825 */ /* 0x040fe200078e02a0 */
[----:B------:R-:W-:Y:S03]  /*1cf40*/  STL.64 [R1+0x17d8], R176 ;  /* 0x0017d8b001007387 */ /* 0x000fe60000100a00 */
[C---:B------:R-:W-:Y:S01]  /*1cf50*/  IMAD.WIDE R144, R237.reuse, 0x4, R144 ;  /* 0x00000004ed907825 */ /* 0x040fe200078e0290 */
[----:B------:R-:W-:Y:S03]  /*1cf60*/  STL.64 [R1+0x1838], R160 ;  /* 0x001838a001007387 */ /* 0x000fe60000100a00 */
[C---:B------:R-:W-:Y:S01]  /*1cf70*/  IMAD.WIDE R128, R237.reuse, 0x4, R128 ;  /* 0x00000004ed807825 */ /* 0x040fe200078e0280 */
[----:B------:R-:W-:Y:S03]  /*1cf80*/  STL.64 [R1+0x1898], R144 ;  /* 0x0018989001007387 */ /* 0x000fe60000100a00 */
[C---:B------:R-:W-:Y:S01]  /*1cf90*/  IMAD.WIDE R112, R237.reuse, 0x4, R112 ;  /* 0x00000004ed707825 */ /* 0x040fe200078e0270 */
[----:B------:R-:W-:Y:S04]  /*1cfa0*/  STL.64 [R1+0x18e8], R128 ;  /* 0x0018e88001007387 */ /* 0x000fe80000100a00 */
[----:B------:R-:W-:Y:S01]  /*1cfb0*/  STL.64 [R1+0x1938], R112 ;  /* 0x0019387001007387 */ /* 0x000fe20000100a00 */
[----:B------:R-:W-:-:S05]  /*1cfc0*/  IMAD.WIDE R96, R237, 0x4, R96 ;  /* 0x00000004ed607825 */ /* 0x000fca00078e0260 */
[----:B------:R-:W-:Y:S01]  /*1cfd0*/  STL.64 [R1+0x1980], R96 ;  /* 0x0019806001007387 */ /* 0x000fe20000100a00 */
[----:B-----5:R-:W-:-:S05]  /*1cfe0*/  IMAD.WIDE R80, R237, 0x4, R80 ;  /* 0x00000004ed507825 */ /* 0x020fca00078e0250 */
[----:B------:R-:W-:Y:S01]  /*1cff0*/  STL.64 [R1+0x19b8], R80 ;  /* 0x0019b85001007387 */ /* 0x000fe20000100a00 */
[----:B------:R-:W-:-:S05]  /*1d000*/  IMAD.WIDE R64, R237, 0x4, R64 ;  /* 0x00000004ed407825 */ /* 0x000fca00078e0240 */
[----:B------:R-:W-:Y:S01]  /*1d010*/  STL.64 [R1+0x19e0], R64 ;  /* 0x0019e04001007387 */ /* 0x000fe20000100a00 */
[----:B------:R-:W-:-:S04]  /*1d020*/  IMAD.WIDE R48, R237, 0x4, R48 ;  /* 0x00000004ed307825 */ /* 0x000fc800078e0230 */
[C---:B---3--:R-:W-:Y:S01]  /*1d030*/  IMAD.WIDE R32, R237.reuse, 0x4, R32 ;  /* 0x00000004ed207825 */ /* 0x048fe200078e0220 */
        /* <DEDUP_REMOVED lines=8> */
[----:B------:R-:W-:-:S04]  /*1d0c0*/  IMAD.WIDE R194, R237, 0x4, R18 ;  /* 0x00000004edc27825 */ /* 0x000fc800078e0212 */
[C---:B------:R-:W-:Y:S02]  /*1d0d0*/  IMAD.WIDE R36, R237.reuse, 0x4, R224 ;  /* 0x00000004ed247825 */ /* 0x040fe400078e02e0 */
[----:B------:R-:W2:Y:S02]  /*1d0e0*/  LDL.LU.64 R224, [R1+0xc10] ;  /* 0x000c100001e07983 */ /* 0x000ea40000300a00 */
[C---:B-1----:R-:W-:Y:S02]  /*1d0f0*/  IMAD.WIDE R18, R237.reuse, 0x4, R208 ;  /* 0x00000004ed127825 */ /* 0x042fe400078e02d0 */
[----:B------:R-:W3:Y:S02]  /*1d100*/  LDL.LU.64 R208, [R1+0xbf0] ;  /* 0x000bf00001d07983 */ /* 0x000ee40000300a00 */
[----:B------:R-:W-:Y:S02]  /*1d110*/  IMAD.WIDE R210, R237, 0x4, R34 ;  /* 0x00000004edd27825 */ /* 0x000fe400078e0222 */
[----:B------:R-:W4:Y:S04]  /*1d120*/  LDL.LU.64 R212, [R1+0xbd0] ;  /* 0x000bd00001d47983 */ /* 0x000f280000300a00 */
[----:B------:R-:W5:Y:S04]  /*1d130*/  LDL.LU.64 R180, [R1+0xbb0] ;  /* 0x000bb00001b47983 */ /* 0x000f680000300a00 */
[----:B------:R-:W5:Y:S01]  /*1d140*/  LDL.LU.64 R116, [R1+0xb90] ;  /* 0x000b900001747983 */ /* 0x000f620000300a00 */
[----:B------:R-:W-:-:S03]  /*1d150*/  ISETP.GE.U32.AND P4, PT, R20, 0x7fffff41, PT ;  /* 0x7fffff411400780c */ /* 0x000fc60003f86070 */
[----:B------:R-:W5:Y:S01]  /*1d160*/  LDL.LU.64 R196, [R1+0xbb8] ;  /* 0x000bb80001c47983 */ /* 0x000f620000300a00 */
[----:B------:R-:W-:-:S03]  /*1d170*/  IMAD.WIDE R20, R237, 0x4, R14 ;  /* 0x00000004ed147825 */ /* 0x000fc600078e020e */
[----:B------:R-:W5:Y:S04]  /*1d180*/  LDL.LU.64 R164, [R1+0xba8] ;  /* 0x000ba80001a47983 */ /* 0x000f680000300a00 */
[----:B------:R-:W5:Y:S01]  /*1d190*/  LDL.LU.64 R148, [R1+0xba0] ;  /* 0x000ba00001947983 */ /* 0x000f620000300a00 */
[----:B------:R-:W-:-:S03]  /*1d1a0*/  IMAD.WIDE R178, R237, 0x4, R30 ;  /* 0x00000004edb27825 */ /* 0x000fc600078e021e */
[----:B------:R-:W5:Y:S04]  /*1d1b0*/  LDL.LU.64 R132, [R1+0xb98] ;  /* 0x000b980001847983 */ /* 0x000f680000300a00 */
[----:B------:R-:W-:Y:S01]  /*1d1c0*/  STL.64 [R1+0x1a48], R210 ;  /* 0x001a48d201007387 */ /* 0x000fe20000100a00 */
[----:B------:R-:W-:-:S03]  /*1d1d0*/  IMAD.WIDE R162, R237, 0x4, R46 ;  /* 0x00000004eda27825 */ /* 0x000fc600078e022e */
[----:B------:R-:W5:Y:S04]  /*1d1e0*/  LDL.LU.64 R14, [R1+0xc08] ;  /* 0x000c0800010e7983 */ /* 0x000f680000300a00 */
[----:B------:R-:W-:Y:S04]  /*1d1f0*/  STL.64 [R1+0x1a50], R194 ;  /* 0x001a50c201007387 */ /* 0x000fe80000100a00 */
[----:B------:R-:W5:Y:S01]  /*1d200*/  LDL.LU.64 R30, [R1+0xc00] ;  /* 0x000c0000011e7983 */ /* 0x000f620000300a00 */
[----:B------:R-:W-:-:S03]  /*1d210*/  IMAD.WIDE R130, R237, 0x4, R78 ;  /* 0x00000004ed827825 */ /* 0x000fc600078e024e */
[----:B------:R-:W-:Y:S01]  /*1d220*/  STL.64 [R1+0x1a58], R36 ;  /* 0x001a582401007387 */ /* 0x000fe20000100a00 */
[----:B------:R-:W-:-:S03]  /*1d230*/  IMAD.WIDE R146, R237, 0x4, R62 ;  /* 0x00000004ed927825 */ /* 0x000fc600078e023e */
[----:B------:R-:W5:Y:S01]  /*1d240*/  LDL.LU.64 R46, [R1+0xbf8] ;  /* 0x000bf800012e7983 */ /* 0x000f620000300a00 */
[----:B------:R-:W-:-:S03]  /*1d250*/  IMAD.WIDE R114, R237, 0x4, R94 ;  /* 0x00000004ed727825 */ /* 0x000fc600078e025e */
[----:B------:R-:W-:Y:S04]  /*1d260*/  STL.64 [R1+0x1a60], R18 ;  /* 0x001a601201007387 */ /* 0x000fe80000100a00 */
        /* <DEDUP_REMOVED lines=11> */
[----:B------:R-:W-:Y:S04]  /*1d320*/  STL.64 [R1+0x28f8], R130 ;  /* 0x0028f88201007387 */ /* 0x000fe80000100a00 */
[----:B------:R-:W5:Y:S01]  /*1d330*/  LDL.LU.64 R142, [R1+0xbc8] ;  /* 0x000bc800018e7983 */ /* 0x000f620000300a00 */
[----:B------:R-:W-:-:S03]  /*1d340*/  IMAD.WIDE R66, R237, 0x4, R174 ;  /* 0x00000004ed427825 */ /* 0x000fc600078e02ae */
[----:B------:R-:W-:Y:S04]  /*1d350*/  STL.64 [R1+0x2908], R114 ;  /* 0x0029087201007387 */ /* 0x000fe80000100a00 */
[----:B------:R-:W5:Y:S01]  /*1d360*/  LDL.LU.64 R158, [R1+0xbc0] ;  /* 0x000bc000019e7983 */ /* 0x000f620000300a00 */
[----:B------:R-:W-:-:S03]  /*1d370*/  IMAD.WIDE R52, R237, 0x4, R222 ;  /* 0x00000004ed347825 */ /* 0x000fc600078e02de */
[----:B------:R-:W-:Y:S01]  /*1d380*/  STL.64 [R1+0x2910], R98 ;  /* 0x0029106201007387 */ /* 0x000fe20000100a00 */
[----:B------:R-:W-:-:S03]  /*1d390*/  IMAD.WIDE R50, R237, 0x4, R190 ;  /* 0x00000004ed327825 */ /* 0x000fc600078e02be */
[----:B------:R-:W-:Y:S04]  /*1d3a0*/  STL.64 [R1+0x2918], R84 ;  /* 0x0029185401007387 */ /* 0x000fe80000100a00 */
[----:B------:R-:W-:Y:S04]  /*1d3b0*/  STL.64 [R1+0x2920], R82 ;  /* 0x0029205201007387 */ /* 0x000fe80000100a00 */
[----:B------:R-:W-:Y:S01]  /*1d3c0*/  STL.64 [R1+0x2928], R68 ;  /* 0x0029284401007387 */ /* 0x000fe20000100a00 */
[----:B------:R-:W-:-:S03]  /*1d3d0*/  IMAD.WIDE R34, R237, 0x4, R206 ;  /* 0x00000004ed227825 */ /* 0x000fc600078e02ce */
[----:B------:R-:W5:Y:S04]  /*1d3e0*/  LDL.LU.64 R222, [R1+0xb70] ;  /* 0x000b700001de7983 */ /* 0x000f680000300a00 */
[----:B------:R-:W-:Y:S04]  /*1d3f0*/  STL.64 [R1+0x2930], R66 ;  /* 0x0029304201007387 */ /* 0x000fe80000100a00 */
[----:B------:R-:W5:Y:S01]  /*1d400*/  LDL.LU.64 R100, [R1+0xb88] ;  /* 0x000b880001647983 */ /* 0x000f620000300a00 */
[----:B--2---:R-:W-:-:S03]  /*1d410*/  IMAD.WIDE R62, R0, 0x4, R224 ;  /* 0x00000004003e7825 */ /* 0x004fc600078e02e0 */
[----:B------:R-:W2:Y:S01]  /*1d420*/  LDL.LU.64 R224, [R1+0xb80] ;  /* 0x000b800001e07983 */ /* 0x000ea20000300a00 */
[----:B---3--:R-:W-:-:S03]  /*1d430*/  IMAD.WIDE R126, R0, 0x4, R208 ;  /* 0x00000004007e7825 */ /* 0x008fc600078e02d0 */
[----:B------:R-:W-:Y:S04]  /*1d440*/  STL.64 [R1+0x2938], R50 ;  /* 0x0029383201007387 */ /* 0x000fe80000100a00 */
[----:B------:R-:W3:Y:S04]  /*1d450*/  LDL.LU.64 R208, [R1+0xb78] ;  /* 0x000b780001d07983 */ /* 0x000ee80000300a00 */
[----:B------:R-:W3:Y:S04]  /*1d460*/  LDL.LU.64 R206, [R1+0xb68] ;  /* 0x000b680001ce7983 */ /* 0x000ee80000300a00 */
[----:B------:R-:W-:Y:S04]  /*1d470*/  STL.64 [R1+0x2940], R34 ;  /* 0x0029402201007387 */ /* 0x000fe80000100a00 */
[----:B------:R-:W3:Y:S04]  /*1d480*/  LDL.LU.64 R190, [R1+0xb60] ;  /* 0x000b600001be7983 */ /* 0x000ee80000300a00 */
[----:B------:R-:W3:Y:S01]  /*1d490*/  LDL.LU.64 R174, [R1+0xb58] ;  /* 0x000b580001ae7983 */ /* 0x000ee20000300a00 */
[----:B----4-:R-:W-:-:S03]  /*1d4a0*/  IMAD.WIDE R212, R0, 0x4, R212 ;  /* 0x0000000400d47825 */ /* 0x010fc600078e02d4 */
[----:B------:R-:W-:Y:S01]  /*1d4b0*/  LDGSTS.E [R246+0x1ac00], desc[UR58][R62.64], !P5 ;  /* 0x1ac000003ef67fae */ /* 0x000fe2000e92187a */
[----:B------:R-:W-:Y:S01]  /*1d4c0*/  ISETP.GE.U32.AND P3, PT, R236, 0x7fffff45, PT ;  /* 0x7fffff45ec00780c */ /* 0x000fe20003f66070 */
[C---:B-----5:R-:W-:Y:S01]  /*1d4d0*/  IMAD.WIDE R180, R0.reuse, 0x4, R180 ;  /* 0x0000000400b47825 */ /* 0x060fe200078e02b4 */
[----:B------:R-:W1:Y:S03]  /*1d4e0*/  LDC R236, c[0x0][0x230] ;  /* 0x00008c00ffec7b82 */ /* 0x000e660000000800 */
[----:B------:R-:W-:-:S05]  /*1d4f0*/  IMAD.WIDE R14, R0, 0x4, R14 ;  /* 0x00000004000e7825 */ /* 0x000fca00078e020e */
[----:B------:R-:W-:Y:S01]  /*1d500*/  LDGSTS.E [R246+0x1ad00], desc[UR58][R14.64], !P5 ;  /* 0x1ad000000ef67fae */ /* 0x000fe2000e92187a */
[----:B------:R-:W-:-:S04]  /*1d510*/  IMAD.WIDE R30, R0, 0x4, R30 ;  /* 0x00000004001e7825 */ /* 0x000fc800078e021e */
[C---:B------:R-:W-:Y:S01]  /*1d520*/  IMAD.WIDE R46, R0.reuse, 0x4, R46 ;  /* 0x00000004002e7825 */ /* 0x040fe200078e022e */
[----:B------:R-:W-:Y:S03]  /*1d530*/  LDGSTS.E [R246+0x1ae00], desc[UR58][R30.64], !P5 ;  /* 0x1ae000001ef67fae */ /* 0x000fe6000e92187a */
[C---:B------:R-:W-:Y:S01]  /*1d540*/  IMAD.WIDE R116, R0.reuse, 0x4, R116 ;  /* 0x0000000400747825 */ /* 0x040fe200078e0274 */
[----:B------:R-:W-:Y:S04]  /*1d550*/  LDGSTS.E [R246+0x1af00], desc[UR58][R46.64], !P5 ;  /* 0x1af000002ef67fae */ /* 0x000fe8000e92187a */
[----:B------:R-:W-:Y:S01]  /*1d560*/  LDGSTS.E [R246+0x1bc00], desc[UR58][R126.64], !P2 ;  /* 0x1bc000007ef67fae */ /* 0x000fe2000d12187a */
[----:B------:R-:W-:-:S03]  /*1d570*/  IMAD.WIDE R78, R0, 0x4, R78 ;  /* 0x00000004004e7825 */ /* 0x000fc600078e024e */
[----:B------:R-:W-:Y:S01]  /*1d580*/  STL.64 [R1+0x2948], R52 ;  /* 0x0029483401007387 */ /* 0x000fe20000100a00 */
[----:B------:R-:W-:-:S03]  /*1d590*/  IMAD.WIDE R196, R0, 0x4, R196 ;  /* 0x0000000400c47825 */ /* 0x000fc600078e02c4 */
[----:B------:R-:W-:Y:S01]  /*1d5a0*/  LDGSTS.E [R246+0x1bd00], desc[UR58][R78.64], !P2 ;  /* 0x1bd000004ef67fae */ /* 0x000fe2000d12187a */
[----:B------:R-:W-:-:S03]  /*1d5b0*/  IMAD.WIDE R94, R0, 0x4, R94 ;  /* 0x00000004005e7825 */ /* 0x000fc600078e025e */
[----:B------:R4:W-:Y:S01]  /*1d5c0*/  STL.64 [R1+0xbd0], R212 ;  /* 0x000bd0d401007387 */ /* 0x0009e20000100a00 */
[----:B------:R-:W-:-:S03]  /*1d5d0*/  IMAD.WIDE R164, R0, 0x4, R164 ;  /* 0x0000000400a47825 */ /* 0x000fc600078e02a4 */
[----:B------:R-:W-:Y:S01]  /*1d5e0*/  LDGSTS.E [R246+0x1be00], desc[UR58][R94.64], !P2 ;  /* 0x1be000005ef67fae */ /* 0x000fe2000d12187a */
[----:B------:R-:W-:-:S03]  /*1d5f0*/  IMAD.WIDE R110, R0, 0x4, R110 ;  /* 0x00000004006e7825 */ /* 0x000fc600078e026e */
[----:B------:R-:W-:Y:S01]  /*1d600*/  STL.64 [R1+0xbb0], R180 ;  /* 0x000bb0b401007387 */ /* 0x000fe20000100a00 */
[----:B------:R-:W-:-:S03]  /*1d610*/  IMAD.WIDE R148, R0, 0x4, R148 ;  /* 0x0000000400947825 */ /* 0x000fc600078e0294 */
[----:B------:R-:W-:Y:S01]  /*1d620*/  LDGSTS.E [R246+0x1bf00], desc[UR58][R110.64], !P2 ;  /* 0x1bf000006ef67fae */ /* 0x000fe2000d12187a */
[----:B------:R-:W-:-:S03]  /*1d630*/  IMAD.WIDE R132, R0, 0x4, R132 ;  /* 0x0000000400847825 */ /* 0x000fc600078e0284 */
[----:B------:R-:W-:Y:S01]  /*1d640*/  LDGSTS.E [R246+0x1cc00], desc[UR58][R212.64], !P0 ;  /* 0x1cc00000d4f67fae */ /* 0x000fe2000c12187a */
[----:B------:R-:W-:-:S03]  /*1d650*/  IMAD.WIDE R142, R0, 0x4, R142 ;  /* 0x00000004008e7825 */ /* 0x000fc600078e028e */
[----:B------:R-:W-:Y:S04]  /*1d660*/  STL.64 [R1+0xbf0], R116 ;  /* 0x000bf07401007387 */ /* 0x000fe80000100a00 */
[----:B------:R-:W-:Y:S01]  /*1d670*/  LDGSTS.E [R246+0x1cd00], desc[UR58][R142.64], !P0 ;  /* 0x1cd000008ef67fae */ /* 0x000fe2000c12187a */
[----:B------:R-:W-:-:S05]  /*1d680*/  IMAD.WIDE R158, R0, 0x4, R158 ;  /* 0x00000004009e7825 */ /* 0x000fca00078e029e */
[----:B------:R-:W-:Y:S04]  /*1d690*/  LDGSTS.E [R246+0x1ce00], desc[UR58][R158.64], !P0 ;  /* 0x1ce000009ef67fae */ /* 0x000fe8000c12187a */
[----:B------:R-:W-:Y:S04]  /*1d6a0*/  LDGSTS.E [R246+0x1cf00], desc[UR58][R196.64], !P0 ;  /* 0x1cf00000c4f67fae */ /* 0x000fe8000c12187a */
[----:B------:R-:W-:Y:S04]  /*1d6b0*/  LDGSTS.E [R246+0x1dc00], desc[UR58][R180.64], !P6 ;  /* 0x1dc00000b4f67fae */ /* 0x000fe8000f12187a */
[----:B------:R-:W-:Y:S01]  /*1d6c0*/  LDGSTS.E [R246+0x1dd00], desc[UR58][R164.64], !P6 ;  /* 0x1dd00000a4f67fae */ /* 0x000fe2000f12187a */
[----:B------:R-:W-:-:S03]  /*1d6d0*/  IMAD.WIDE R222, R0, 0x4, R222 ;  /* 0x0000000400de7825 */ /* 0x000fc600078e02de */
[----:B------:R-:W-:Y:S04]  /*1d6e0*/  LDGSTS.E [R246+0x1de00], desc[UR58][R148.64], !P6 ;  /* 0x1de0000094f67fae */ /* 0x000fe8000f12187a */
[----:B------:R-:W-:Y:S01]  /*1d6f0*/  STL.64 [R1+0xc10], R222 ;  /* 0x000c10de01007387 */ /* 0x000fe20000100a00 */
[----:B------:R-:W-:-:S03]  /*1d700*/  IMAD.WIDE R100, R0, 0x4, R100 ;  /* 0x0000000400647825 */ /* 0x000fc600078e0264 */
[----:B------:R5:W-:Y:S04]  /*1d710*/  STL.64 [R1+0x210], R196 ;  /* 0x000210c401007387 */ /* 0x000be80000100a00 */
[----:B------:R1:W-:Y:S04]  /*1d720*/  STL.64 [R1+0xb70], R164 ;  /* 0x000b70a401007387 */ /* 0x0003e80000100a00 */
[----:B------:R1:W-:Y:S04]  /*1d730*/  STL.64 [R1+0xb90], R148 ;  /* 0x000b909401007387 */ /* 0x0003e80000100a00 */
[----:B------:R1:W-:Y:S04]  /*1d740*/  STL.64 [R1+0xb98], R132 ;  /* 0x000b988401007387 */ /* 0x0003e80000100a00 */
[----:B------:R1:W-:Y:S04]  /*1d750*/  STL.64 [R1+0xb88], R100 ;  /* 0x000b886401007387 */ /* 0x0003e80000100a00 */
[----:B------:R-:W-:Y:S04]  /*1d760*/  LDGSTS.E [R246+0x1df00], desc[UR58][R132.64], !P6 ;  /* 0x1df0000084f67fae */ /* 0x000fe8000f12187a */
[----:B------:R-:W-:Y:S04]  /*1d770*/  LDGSTS.E [R246+0x1ec00], desc[UR58][R116.64], !P3 ;  /* 0x1ec0000074f67fae */ /* 0x000fe8000d92187a */
[----:B------:R-:W-:Y:S01]  /*1d780*/  LDGSTS.E [R246+0x1ed00], desc[UR58][R100.64], !P3 ;  /* 0x1ed0000064f67fae */ /* 0x000fe2000d92187a */
[----:B--2---:R-:W-:-:S04]  /*1d790*/  IMAD.WIDE R224, R0, 0x4, R224 ;  /* 0x0000000400e07825 */ /* 0x004fc800078e02e0 */
[C---:B---3--:R-:W-:Y:S01]  /*1d7a0*/  IMAD.WIDE R208, R0.reuse, 0x4, R208 ;  /* 0x0000000400d07825 */ /* 0x048fe200078e02d0 */
[----:B------:R2:W-:Y:S03]  /*1d7b0*/  STL.64 [R1+0xb80], R224 ;  /* 0x000b80e001007387 */ /* 0x0005e60000100a00 */
[C---:B------:R-:W-:Y:S01]  /*1d7c0*/  IMAD.WIDE R206, R0.reuse, 0x4, R206 ;  /* 0x0000000400ce7825 */ /* 0x040fe200078e02ce */
[----:B------:R3:W-:Y:S03]  /*1d7d0*/  STL.64 [R1+0xb78], R208 ;  /* 0x000b78d001007387 */ /* 0x0007e60000100a00 */
[C---:B------:R-:W-:Y:S01]  /*1d7e0*/  IMAD.WIDE R190, R0.reuse, 0x4, R190 ;  /* 0x0000000400be7825 */ /* 0x040fe200078e02be */
[----:B------:R3:W-:Y:S03]  /*1d7f0*/  STL.64 [R1+0xb68], R206 ;  /* 0x000b68ce01007387 */ /* 0x0007e60000100a00 */
[----:B------:R-:W-:Y:S01]  /*1d800*/  IMAD.WIDE R174, R0, 0x4, R174 ;  /* 0x0000000400ae7825 */ /* 0x000fe200078e02ae */
[----:B------:R-:W-:Y:S04]  /*1d810*/  LDGSTS.E [R246+0x1ee00], desc[UR58][R224.64], !P3 ;  /* 0x1ee00000e0f67fae */ /* 0x000fe8000d92187a */
[----:B------:R3:W-:Y:S04]  /*1d820*/  STL.64 [R1+0xb60], R190 ;  /* 0x000b60be01007387 */ /* 0x0007e80000100a00 */
[----:B------:R-:W-:Y:S04]  /*1d830*/  LDGSTS.E [R246+0x1ef00], desc[UR58][R208.64], !P3 ;  /* 0x1ef00000d0f67fae */ /* 0x000fe8000d92187a */
[----:B------:R3:W-:Y:S04]  /*1d840*/  STL.64 [R1+0xb58], R174 ;  /* 0x000b58ae01007387 */ /* 0x0007e80000100a00 */
[----:B------:R-:W-:Y:S04]  /*1d850*/  LDGSTS.E [R246+0x1fc00], desc[UR58][R222.64], !P4 ;  /* 0x1fc00000def67fae */ /* 0x000fe8000e12187a */
[----:B----4-:R-:W4:Y:S04]  /*1d860*/  LDL.LU.64 R212, [R1+0x2ad0] ;  /* 0x002ad00001d47983 */ /* 0x010f280000300a00 */
[----:B------:R-:W-:Y:S04]  /*1d870*/  LDGSTS.E [R246+0x1fd00], desc[UR58][R206.64], !P4 ;  /* 0x1fd00000cef67fae */ /* 0x000fe8000e12187a */
[----:B-----5:R-:W5:Y:S04]  /*1d880*/  LDL.LU.64 R196, [R1+0x2ac8] ;  /* 0x002ac80001c47983 */ /* 0x020f680000300a00 */
[----:B------:R-:W-:Y:S04]  /*1d890*/  LDGSTS.E [R246+0x1fe00], desc[UR58][R190.64], !P4 ;  /* 0x1fe00000bef67fae */ /* 0x000fe8000e12187a */
[----:B------:R-:W4:Y:S04]  /*1d8a0*/  LDL.LU.64 R180, [R1+0x2ac0] ;  /* 0x002ac00001b47983 */ /* 0x000f280000300a00 */
[----:B------:R-:W-:Y:S04]  /*1d8b0*/  LDGSTS.E [R246+0x1ff00], desc[UR58][R174.64], !P4 ;  /* 0x1ff00000aef67fae */ /* 0x000fe8000e12187a */
[----:B-1----:R-:W5:Y:S04]  /*1d8c0*/  LDL.LU.64 R164, [R1+0x2ab8] ;  /* 0x002ab80001a47983 */ /* 0x002f680000300a00 */
[----:B------:R-:W0:Y:S04]  /*1d8d0*/  LDGDEPBAR ;  /* 0x00000000000079af */ /* 0x000e280000000000 */
[----:B------:R-:W4:Y:S04]  /*1d8e0*/  LDL.LU.64 R148, [R1+0x2ab0] ;  /* 0x002ab00001947983 */ /* 0x000f280000300a00 */
[----:B------:R-:W-:Y:S04]  /*1d8f0*/  LDGSTS.E [R252+0x30000], desc[UR58][R192.64], P1 ;  /* 0x30000000c0fc7fae */ /* 0x000fe8000892187a */
[----:B------:R-:W5:Y:S04]  /*1d900*/  LDL.LU.64 R132, [R1+0x2aa8] ;  /* 0x002aa80001847983 */ /* 0x000f680000300a00 */
[----:B------:R-:W-:Y:S04]  /*1d910*/  LDGSTS.E [R252+0x30800], desc[UR58][R176.64], P1 ;  /* 0x30800000b0fc7fae */ /* 0x000fe8000892187a */
[----:B------:R-:W4:Y:S04]  /*1d920*/  LDL.LU.64 R116, [R1+0x2aa0] ;  /* 0x002aa00001747983 */ /* 0x000f280000300a00 */
[----:B------:R-:W-:Y:S04]  /*1d930*/  LDGSTS.E [R252+0x31000], desc[UR58][R160.64], P1 ;  /* 0x31000000a0fc7fae */ /* 0x000fe8000892187a */
[----:B------:R-:W5:Y:S04]  /*1d940*/  LDL.LU.64 R100, [R1+0x2a98] ;  /* 0x002a980001647983 */ /* 0x000f680000300a00 */
[----:B------:R-:W-:Y:S04]  /*1d950*/  LDGSTS.E [R252+0x31800], desc[UR58][R144.64], P1 ;  /* 0x3180000090fc7fae */ /* 0x000fe8000892187a */
[----:B--2---:R-:W2:Y:S04]  /*1d960*/  LDL.LU.64 R224, [R1+0x2a90] ;  /* 0x002a900001e07983 */ /* 0x004ea80000300a00 */
[----:B------:R-:W-:Y:S04]  /*1d970*/  LDGSTS.E [R252+0x32000], desc[UR58][R128.64], P1 ;  /* 0x3200000080fc7fae */ /* 0x000fe8000892187a */
[----:B---3--:R-:W3:Y:S04]  /*1d980*/  LDL.LU.64 R208, [R1+0x2a88] ;  /* 0x002a880001d07983 */ /* 0x008ee80000300a00 */
[----:B------:R-:W-:Y:S04]  /*1d990*/  LDGSTS.E [R252+0x32800], desc[UR58][R112.64], P1 ;  /* 0x3280000070fc7fae */ /* 0x000fe8000892187a */
[----:B------:R-:W4:Y:S04]  /*1d9a0*/  LDL.LU.64 R192, [R1+0x2a80] ;  /* 0x002a800001c07983 */ /* 0x000f280000300a00 */
[----:B------:R-:W-:Y:S04]  /*1d9b0*/  LDGSTS.E [R252+0x33000], desc[UR58][R96.64], P1 ;  /* 0x3300000060fc7fae */ /* 0x000fe8000892187a */
[----:B------:R-:W5:Y:S04]  /*1d9c0*/  LDL.LU.64 R176, [R1+0x2a78] ;  /* 0x002a780001b07983 */ /* 0x000f680000300a00 */
[----:B------:R-:W-:Y:S04]  /*1d9d0*/  LDGSTS.E [R252+0x33800], desc[UR58][R80.64], P1 ;  /* 0x3380000050fc7fae */ /* 0x000fe8000892187a */
        /* <DEDUP_REMOVED lines=20> */
[----:B------:R-:W-:Y:S04]  /*1db20*/  LDGSTS.E [R252+0x39000], desc[UR58][R20.64], P1 ;  /* 0x3900000014fc7fae */ /* 0x000fe8000892187a */
[----:B------:R-:W-:Y:S04]  /*1db30*/  LDGSTS.E [R252+0x39800], desc[UR58][R178.64], P1 ;  /* 0x39800000b2fc7fae */ /* 0x000fe8000892187a */
[----:B------:R-:W4:Y:S04]  /*1db40*/  LDL.LU.64 R18, [R1+0x448] ;  /* 0x0004480001127983 */ /* 0x000f280000300a00 */
[----:B------:R-:W5:Y:S04]  /*1db50*/  LDL.LU.64 R36, [R1+0x408] ;  /* 0x0004080001247983 */ /* 0x000f680000300a00 */
[----:B------:R-:W2:Y:S04]  /*1db60*/  LDL.LU.64 R20, [R1+0x3c8] ;  /* 0x0003c80001147983 */ /* 0x000ea80000300a00 */
[----:B------:R-:W3:Y:S04]  /*1db70*/  LDL.LU.64 R226, [R1+0x388] ;  /* 0x0003880001e27983 */ /* 0x000ee80000300a00 */
[----:B------:R-:W3:Y:S04]  /*1db80*/  LDL.LU.64 R210, [R1+0x348] ;  /* 0x0003480001d27983 */ /* 0x000ee80000300a00 */
[----:B------:R-:W-:Y:S04]  /*1db90*/  LDGSTS.E [R252+0x3a000], desc[UR58][R162.64], P1 ;  /* 0x3a000000a2fc7fae */ /* 0x000fe8000892187a */
        /* <DEDUP_REMOVED lines=9> */
[----:B------:R4:W-:Y:S04]  /*1dc30*/  LDGSTS.E [R252+0x3c800], desc[UR58][R84.64], P1 ;  /* 0x3c80000054fc7fae */ /* 0x0009e8000892187a */
[----:B------:R-:W3:Y:S04]  /*1dc40*/  LDL.LU.64 R114, [R1+0x1c8] ;  /* 0x0001c80001727983 */ /* 0x000ee80000300a00 */
[----:B------:R-:W-:Y:S04]  /*1dc50*/  LDGSTS.E [R252+0x3d000], desc[UR58][R82.64], P1 ;  /* 0x3d00000052fc7fae */ /* 0x000fe8000892187a */
[----:B------:R-:W3:Y:S04]  /*1dc60*/  LDL.LU.64 R98, [R1+0x188] ;  /* 0x0001880001627983 */ /* 0x000ee80000300a00 */
[----:B------:R5:W-:Y:S04]  /*1dc70*/  LDGSTS.E [R252+0x3d800], desc[UR58][R68.64], P1 ;  /* 0x3d80000044fc7fae */ /* 0x000be8000892187a */
[----:B------:R-:W3:Y:S04]  /*1dc80*/  LDL.LU.64 R82, [R1+0x148] ;  /* 0x0001480001527983 */ /* 0x000ee80000300a00 */
[----:B------:R-:W-:Y:S04]  /*1dc90*/  LDGSTS.E [R252+0x3e000], desc[UR58][R66.64], P1 ;  /* 0x3e00000042fc7fae */ /* 0x000fe8000892187a */
[----:B------:R-:W-:Y:S04]  /*1dca0*/  LDGSTS.E [R252+0x3e800], desc[UR58][R50.64], P1 ;  /* 0x3e80000032fc7fae */ /* 0x000fe8000892187a */
[----:B------:R-:W-:Y:S04]  /*1dcb0*/  LDGSTS.E [R252+0x3f000], desc[UR58][R34.64], P1 ;  /* 0x3f00000022fc7fae */ /* 0x000fe8000892187a */
[----:B------:R-:W3:Y:S04]  /*1dcc0*/  LDL.LU.64 R66, [R1+0x108] ;  /* 0x0001080001427983 */ /* 0x000ee80000300a00 */
[----:B------:R-:W3:Y:S04]  /*1dcd0*/  LDL.LU.64 R50, [R1+0xc8] ;  /* 0x0000c80001327983 */ /* 0x000ee80000300a00 */
[----:B------:R-:W3:Y:S04]  /*1dce0*/  LDL.LU.64 R34, [R1+0x88] ;  /* 0x0000880001227983 */ /* 0x000ee80000300a00 */
[----:B------:R-:W3:Y:S04]  /*1dcf0*/  LDL.LU.64 R250, [R1+0x48] ;  /* 0x0000480001fa7983 */ /* 0x000ee80000300a00 */
[----:B------:R2:W-:Y:S01]  /*1dd00*/  LDGSTS.E [R252+0x3f800], desc[UR58][R52.64], P1 ;  /* 0x3f80000034fc7fae */ /* 0x0005e2000892187a */
[----:B----4-:R-:W-:-:S03]  /*1dd10*/  IMAD.WIDE R84, R237, 0x4, R18 ;  /* 0x00000004ed547825 */ /* 0x010fc600078e0212 */
[----:B------:R-:W4:Y:S01]  /*1dd20*/  LDL.LU.64 R18, [R1+0x8] ;  /* 0x0000080001127983 */ /* 0x000f220000300a00 */
[----:B-----5:R-:W-:-:S04]  /*1dd30*/  IMAD.WIDE R68, R237, 0x4, R36 ;  /* 0x00000004ed447825 */ /* 0x020fc800078e0224 */
[C---:B--2---:R-:W-:Y:S01]  /*1dd40*/  IMAD.WIDE R52, R237.reuse, 0x4, R20 ;  /* 0x00000004ed347825 */ /* 0x044fe200078e0214 */
[----:B------:R1:W-:Y:S03]  /*1dd50*/  STL.64 [R1+0xba0], R84 ;  /* 0x000ba05401007387 */ /* 0x0003e60000100a00 */
[C---:B---3--:R-:W-:Y:S01]  /*1dd60*/  IMAD.WIDE R226, R237.reuse, 0x4, R226 ;  /* 0x00000004ede27825 */ /* 0x048fe200078e02e2 */
[----:B------:R2:W-:Y:S03]  /*1dd70*/  STL.64 [R1+0xba8], R68 ;  /* 0x000ba84401007387 */ /* 0x0005e60000100a00 */
[C---:B------:R-:W-:Y:S01]  /*1dd80*/  IMAD.WIDE R210, R237.reuse, 0x4, R210 ;  /* 0x00000004edd27825 */ /* 0x040fe200078e02d2 */
[----:B------:R3:W-:Y:S04]  /*1dd90*/  STL.64 [R1+0xbe0], R52 ;  /* 0x000be03401007387 */ /* 0x0007e80000100a00 */
[----:B------:R5:W-:Y:S01]  /*1dda0*/  STL.64 [R1+0x1738], R226 ;  /* 0x001738e201007387 */ /* 0x000be20000100a00 */
[----:B------:R-:W-:-:S03]  /*1ddb0*/  IMAD.WIDE R194, R237, 0x4, R194 ;  /* 0x00000004edc27825 */ /* 0x000fc600078e02c2 */
        /* <DEDUP_REMOVED lines=18> */
[----:B------:R-:W-:Y:S01]  /*1dee0*/  LDGSTS.E [R244+0x30100], desc[UR58][R84.64], P1 ;  /* 0x3010000054f47fae */ /* 0x000fe2000892187a */
[----:B------:R-:W-:-:S03]  /*1def0*/  IMAD.WIDE R66, R237, 0x4, R66 ;  /* 0x00000004ed427825 */ /* 0x000fc600078e0242 */
[----:B------:R-:W-:Y:S01]  /*1df00*/  LDGSTS.E [R244+0x30900], desc[UR58][R68.64], P1 ;  /* 0x3090000044f47fae */ /* 0x000fe2000892187a */
[----:B------:R-:W-:-:S03]  /*1df10*/  IMAD.WIDE R50, R237, 0x4, R50 ;  /* 0x00000004ed327825 */ /* 0x000fc600078e0232 */
[----:B------:R5:W-:Y:S01]  /*1df20*/  STL.64 [R1+0x19a8], R66 ;  /* 0x0019a84201007387 */ /* 0x000be20000100a00 */
[----:B------:R-:W-:-:S03]  /*1df30*/  IMAD.WIDE R34, R237, 0x4, R34 ;  /* 0x00000004ed227825 */ /* 0x000fc600078e0222 */
[----:B------:R5:W-:Y:S01]  /*1df40*/  STL.64 [R1+0x19c0], R50 ;  /* 0x0019c03201007387 */ /* 0x000be20000100a00 */
[----:B------:R-:W-:-:S03]  /*1df50*/  IMAD.WIDE R250, R237, 0x4, R250 ;  /* 0x00000004edfa7825 */ /* 0x000fc600078e02fa */
[----:B------:R5:W-:Y:S01]  /*1df60*/  STL.64 [R1+0x19d0], R34 ;  /* 0x0019d02201007387 */ /* 0x000be20000100a00 */
[----:B------:R-:W-:-:S03]  /*1df70*/  IMAD.WIDE R206, R237, 0x4, R64 ;  /* 0x00000004edce7825 */ /* 0x000fc600078e0240 */
[----:B------:R-:W-:Y:S01]  /*1df80*/  STL.64 [R1+0x19e8], R250 ;  /* 0x0019e8fa01007387 */ /* 0x000fe20000100a00 */
[----:B------:R-:W-:-:S03]  /*1df90*/  IMAD.WIDE R80, R237, 0x4, R80 ;  /* 0x00000004ed507825 */ /* 0x000fc600078e0250 */
[----:B------:R-:W-:Y:S01]  /*1dfa0*/  LDGSTS.E [R244+0x31100], desc[UR58][R52.64], P1 ;  /* 0x3110000034f47fae */ /* 0x000fe2000892187a */
[----:B------:R-:W-:-:S03]  /*1dfb0*/  IMAD.WIDE R190, R237, 0x4, R96 ;  /* 0x00000004edbe7825 */ /* 0x000fc600078e0260 */
[----:B------:R5:W-:Y:S01]  /*1dfc0*/  LDGSTS.E [R244+0x31900], desc[UR58][R226.64], P1 ;  /* 0x31900000e2f47fae */ /* 0x000be2000892187a */
        /* <DEDUP_REMOVED lines=13> */
[----:B------:R5:W-:Y:S04]  /*1e0a0*/  LDGSTS.E [R244+0x35100], desc[UR58][R114.64], P1 ;  /* 0x3510000072f47fae */ /* 0x000be8000892187a */
[----:B------:R-:W-:Y:S04]  /*1e0b0*/  LDGSTS.E [R244+0x35900], desc[UR58][R98.64], P1 ;  /* 0x3590000062f47fae */ /* 0x000fe8000892187a */
[----:B------:R-:W-:Y:S04]  /*1e0c0*/  LDGSTS.E [R244+0x36100], desc[UR58][R82.64], P1 ;  /* 0x3610000052f47fae */ /* 0x000fe8000892187a */
[----:B------:R-:W-:Y:S04]  /*1e0d0*/  LDGSTS.E [R244+0x36900], desc[UR58][R66.64], P1 ;  /* 0x3690000042f47fae */ /* 0x000fe8000892187a */
[----:B------:R5:W-:Y:S04]  /*1e0e0*/  LDGSTS.E [R244+0x37100], desc[UR58][R50.64], P1 ;  /* 0x3710000032f47fae */ /* 0x000be8000892187a */
[----:B------:R5:W-:Y:S04]  /*1e0f0*/  LDGSTS.E [R244+0x37900], desc[UR58][R34.64], P1 ;  /* 0x3790000022f47fae */ /* 0x000be8000892187a */
[----:B------:R-:W-:Y:S01]  /*1e100*/  LDGSTS.E [R244+0x38100], desc[UR58][R250.64], P1 ;  /* 0x38100000faf47fae */ /* 0x000fe2000892187a */
[----:B----4-:R-:W-:-:S04]  /*1e110*/  IMAD.WIDE R36, R237, 0x4, R18 ;  /* 0x00000004ed247825 */ /* 0x010fc800078e0212 */
[C---:B------:R-:W-:Y:S01]  /*1e120*/  IMAD.WIDE R18, R237.reuse, 0x4, R48 ;  /* 0x00000004ed127825 */ /* 0x040fe200078e0230 */
[----:B------:R4:W-:Y:S04]  /*1e130*/  STL.64 [R1+0x19f8], R36 ;  /* 0x0019f82401007387 */ /* 0x0009e80000100a00 */
[----:B------:R4:W-:Y:S01]  /*1e140*/  STL.64 [R1+0x1a08], R20 ;  /* 0x001a081401007387 */ /* 0x0009e20000100a00 */
[----:B------:R-:W-:-:S03]  /*1e150*/  IMAD.WIDE R48, R237, 0x4, R144 ;  /* 0x00000004ed307825 */ /* 0x000fc600078e0290 */
[----:B------:R4:W-:Y:S04]  /*1e160*/  STL.64 [R1+0x1a18], R222 ;  /* 0x001a18de01007387 */ /* 0x0009e80000100a00 */
[----:B------:R4:W-:Y:S04]  /*1e170*/  STL.64 [R1+0x1a28], R18 ;  /* 0x001a281201007387 */ /* 0x0009e80000100a00 */
[----:B------:R4:W-:Y:S04]  /*1e180*/  STL.64 [R1+0x1a38], R206 ;  /* 0x001a38ce01007387 */ /* 0x0009e80000100a00 */
[----:B------:R-:W-:Y:S04]  /*1e190*/  STL.64 [R1+0x2880], R80 ;  /* 0x0028805001007387 */ /* 0x000fe80000100a00 */
[----:B------:R4:W-:Y:S04]  /*1e1a0*/  STL.64 [R1+0x2890], R190 ;  /* 0x002890be01007387 */ /* 0x0009e80000100a00 */
[----:B------:R-:W-:Y:S04]  /*1e1b0*/  STL.64 [R1+0x28a0], R64 ;  /* 0x0028a04001007387 */ /* 0x000fe80000100a00 */
[----:B------:R4:W-:Y:S04]  /*1e1c0*/  STL.64 [R1+0x28b0], R174 ;  /* 0x0028b0ae01007387 */ /* 0x0009e80000100a00 */
[----:B------:R4:W-:Y:S04]  /*1e1d0*/  STL.64 [R1+0x28c0], R48 ;  /* 0x0028c03001007387 */ /* 0x0009e80000100a00 */
[----:B------:R4:W-:Y:S04]  /*1e1e0*/  STL.64 [R1+0x28d0], R32 ;  /* 0x0028d02001007387 */ /* 0x0009e80000100a00 */
[----:B------:R4:W-:Y:S04]  /*1e1f0*/  STL.64 [R1+0x28d8], R16 ;  /* 0x0028d81001007387 */ /* 0x0009e80000100a00 */
[----:B-1----:R-:W4:Y:S04]  /*1e200*/  LDL.LU.64 R84, [R1+0x2a20] ;  /* 0x002a200001547983 */ /* 0x002f280000300a00 */
[----:B------:R-:W-:Y:S04]  /*1e210*/  STL.64 [R1+0x28e0], R192 ;  /* 0x0028e0c001007387 */ /* 0x000fe80000100a00 */
[----:B--2---:R-:W2:Y:S04]  /*1e220*/  LDL.LU.64 R68, [R1+0x2a18] ;  /* 0x002a180001447983 */ /* 0x004ea80000300a00 */
[----:B------:R-:W-:Y:S04]  /*1e230*/  STL.64 [R1+0x28f0], R208 ;  /* 0x0028f0d001007387 */ /* 0x000fe80000100a00 */
[----:B---3--:R-:W3:Y:S04]  /*1e240*/  LDL.LU.64 R52, [R1+0x2a10] ;  /* 0x002a100001347983 */ /* 0x008ee80000300a00 */
[----:B------:R1:W-:Y:S04]  /*1e250*/  STL.64 [R1+0x2900], R224 ;  /* 0x002900e001007387 */ /* 0x0003e80000100a00 */
[----:B-----5:R-:W5:Y:S04]  /*1e260*/  LDL.LU.64 R226, [R1+0x2a08] ;  /* 0x002a080001e27983 */ /* 0x020f680000300a00 */
[----:B------:R-:W2:Y:S04]  /*1e270*/  LDL.LU.64 R210, [R1+0x2a00] ;  /* 0x002a000001d27983 */ /* 0x000ea80000300a00 */
[----:B------:R-:W3:Y:S04]  /*1e280*/  LDL.LU.64 R194, [R1+0x29f8] ;  /* 0x0029f80001c27983 */ /* 0x000ee80000300a00 */
        /* <DEDUP_REMOVED lines=12> */
[----:B------:R-:W-:Y:S04]  /*1e350*/  LDGSTS.E [R244+0x38900], desc[UR58][R36.64], P1 ;  /* 0x3890000024f47fae */ /* 0x000fe8000892187a */
[----:B------:R-:W1:Y:S04]  /*1e360*/  LDL.LU.64 R176, [R1+0x3c0] ;  /* 0x0003c00001b07983 */ /* 0x000e680000300a00 */
[----:B------:R-:W-:Y:S04]  /*1e370*/  LDGSTS.E [R244+0x39100], desc[UR58][R20.64], P1 ;  /* 0x3910000014f47fae */ /* 0x000fe8000892187a */
[----:B----4-:R-:W4:Y:S04]  /*1e380*/  LDL.LU.64 R36, [R1+0x380] ;  /* 0x0003800001247983 */ /* 0x010f280000300a00 */
[----:B------:R-:W-:Y:S04]  /*1e390*/  LDGSTS.E [R244+0x39900], desc[UR58][R222.64], P1 ;  /* 0x39900000def47fae */ /* 0x000fe8000892187a */
[----:B------:R-:W4:Y:S04]  /*1e3a0*/  LDL.LU.64 R20, [R1+0x340] ;  /* 0x0003400001147983 */ /* 0x000f280000300a00 */
[----:B------:R-:W4:Y:S04]  /*1e3b0*/  LDL.LU.64 R250, [R1+0x300] ;  /* 0x0003000001fa7983 */ /* 0x000f280000300a00 */
[----:B------:R-:W4:Y:S04]  /*1e3c0*/  LDL.LU.64 R144, [R1+0x2c0] ;  /* 0x0002c00001907983 */ /* 0x000f280000300a00 */
[----:B------:R-:W4:Y:S04]  /*1e3d0*/  LDL.LU.64 R222, [R1+0x280] ;  /* 0x0002800001de7983 */ /* 0x000f280000300a00 */
[----:B------:R-:W-:Y:S04]  /*1e3e0*/  LDGSTS.E [R244+0x3a100], desc[UR58][R18.64], P1 ;  /* 0x3a10000012f47fae */ /* 0x000fe8000892187a */
[----:B------:R-:W-:Y:S04]  /*1e3f0*/  LDGSTS.E [R244+0x3a900], desc[UR58][R206.64], P1 ;  /* 0x3a900000cef47fae */ /* 0x000fe8000892187a */
        /* <DEDUP_REMOVED lines=11> */
[----:B------:R-:W-:Y:S04]  /*1e4b0*/  LDGSTS.E [R244+0x3d100], desc[UR58][R48.64], P1 ;  /* 0x3d10000030f47fae */ /* 0x000fe8000892187a */
[----:B------:R-:W4:Y:S04]  /*1e4c0*/  LDL.LU.64 R64, [R1+0xc0] ;  /* 0x0000c00001407983 */ /* 0x000f280000300a00 */
[----:B------:R-:W-:Y:S04]  /*1e4d0*/  LDGSTS.E [R244+0x3d900], desc[UR58][R32.64], P1 ;  /* 0x3d90000020f47fae */ /* 0x000fe8000892187a */
[----:B------:R-:W4:Y:S04]  /*1e4e0*/  LDL.LU.64 R48, [R1+0x80] ;  /* 0x0000800001307983 */ /* 0x000f280000300a00 */
[----:B------:R-:W-:Y:S04]  /*1e4f0*/  LDGSTS.E [R244+0x3e100], desc[UR58][R16.64], P1 ;  /* 0x3e10000010f47fae */ /* 0x000fe8000892187a */
[----:B------:R-:W4:Y:S04]  /*1e500*/  LDL.LU.64 R32, [R1+0x40] ;  /* 0x0000400001207983 */ /* 0x000f280000300a00 */
[----:B------:R-:W-:Y:S04]  /*1e510*/  LDGSTS.E [R244+0x3e900], desc[UR58][R192.64], P1 ;  /* 0x3e900000c0f47fae */ /* 0x000fe8000892187a */
[----:B------:R-:W4:Y:S04]  /*1e520*/  LDL.LU.64 R16, [R1] ;  /* 0x0000000001107983 */ /* 0x000f280000300a00 */
[----:B------:R-:W-:Y:S04]  /*1e530*/  LDGSTS.E [R244+0x3f100], desc[UR58][R208.64], P1 ;  /* 0x3f100000d0f47fae */ /* 0x000fe8000892187a */
[----:B------:R1:W-:Y:S01]  /*1e540*/  LDGSTS.E [R244+0x3f900], desc[UR58][R224.64], P1 ;  /* 0x3f900000e0f47fae */ /* 0x0003e2000892187a */
[----:B-----5:R-:W-:-:S04]  /*1e550*/  IMAD.WIDE R226, R237, 0x4, R226 ;  /* 0x00000004ede27825 */ /* 0x020fc800078e02e2 */
[----:B--2---:R-:W-:-:S04]  /*1e560*/  IMAD.WIDE R210, R237, 0x4, R210 ;  /* 0x00000004edd27825 */ /* 0x004fc800078e02d2 */
[----:B---3--:R-:W-:-:S04]  /*1e570*/  IMAD.WIDE R194, R237, 0x4, R194 ;  /* 0x00000004edc27825 */ /* 0x008fc800078e02c2 */
[----:B------:R-:W-:-:S04]  /*1e580*/  IMAD.WIDE R178, R237, 0x4, R178 ;  /* 0x00000004edb27825 */ /* 0x000fc800078e02b2 */
[----:B------:R-:W-:-:S04]  /*1e590*/  IMAD.WIDE R162, R237, 0x4, R162 ;  /* 0x00000004eda27825 */ /* 0x000fc800078e02a2 */
[----:B------:R-:W-:-:S04]  /*1e5a0*/  IMAD.WIDE R146, R237, 0x4, R146 ;  /* 0x00000004ed927825 */ /* 0x000fc800078e0292 */
[----:B------:R-:W-:-:S04]  /*1e5b0*/  IMAD.WIDE R130, R237, 0x4, R130 ;  /* 0x00000004ed827825 */ /* 0x000fc800078e0282 */
[----:B------:R-:W-:-:S04]  /*1e5c0*/  IMAD.WIDE R114, R237, 0x4, R114 ;  /* 0x00000004ed727825 */ /* 0x000fc800078e0272 */
[----:B------:R-:W-:-:S04]  /*1e5d0*/  IMAD.WIDE R50, R237, 0x4, R50 ;  /* 0x00000004ed327825 */ /* 0x000fc800078e0232 */
[----:B------:R-:W-:-:S04]  /*1e5e0*/  IMAD.WIDE R34, R237, 0x4, R34 ;  /* 0x00000004ed227825 */ /* 0x000fc800078e0222 */
[----:B------:R-:W-:-:S04]  /*1e5f0*/  IMAD.WIDE R128, R237, 0x4, R128 ;  /* 0x00000004ed807825 */ /* 0x000fc800078e0280 */
[C---:B------:R-:W-:Y:S01]  /*1e600*/  IMAD.WIDE R160, R237.reuse, 0x4, R160 ;  /* 0x00000004eda07825 */ /* 0x040fe200078e02a0 */
[----:B------:R-:W-:Y:S04]  /*1e610*/  LDGSTS.E [R2+0x30200], desc[UR58][R128.64], P1 ;  /* 0x3020000080027fae */ /* 0x000fe8000892187a */
[----:B------:R-:W-:Y:S01]  /*1e620*/  LDGSTS.E [R2+0x30a00], desc[UR58][R160.64], P1 ;  /* 0x30a00000a0027fae */ /* 0x000fe2000892187a */
[----:B-1----:R-:W-:-:S05]  /*1e630*/  IMAD.WIDE R224, R237, 0x4, R176 ;  /* 0x00000004ede07825 */ /* 0x002fca00078e02b0 */
[----:B------:R-:W-:Y:S01]  /*1e640*/  LDGSTS.E [R2+0x31200], desc[UR58][R224.64], P1 ;  /* 0x31200000e0027fae */ /* 0x000fe2000892187a */
[----:B----4-:R-:W-:-:S04]  /*1e650*/  IMAD.WIDE R36, R237, 0x4, R36 ;  /* 0x00000004ed247825 */ /* 0x010fc800078e0224 */
[C---:B------:R-:W-:Y:S01]  /*1e660*/  IMAD.WIDE R20, R237.reuse, 0x4, R20 ;  /* 0x00000004ed147825 */ /* 0x040fe200078e0214 */
[----:B------:R1:W-:Y:S03]  /*1e670*/  STL.64 [R1+0x248], R36 ;  /* 0x0002482401007387 */ /* 0x0003e60000100a00 */
[C---:B------:R-:W-:Y:S01]  /*1e680*/  IMAD.WIDE R250, R237.reuse, 0x4, R250 ;  /* 0x00000004edfa7825 */ /* 0x040fe200078e02fa */
[----:B------:R2:W-:Y:S03]  /*1e690*/  STL.64 [R1+0xbd8], R20 ;  /* 0x000bd81401007387 */ /* 0x0005e60000100a00 */
[C---:B------:R-:W-:Y:S01]  /*1e6a0*/  IMAD.WIDE R244, R237.reuse, 0x4, R144 ;  /* 0x00000004edf47825 */ /* 0x040fe200078e0290 */
[----:B------:R3:W-:Y:S03]  /*1e6b0*/  STL.64 [R1+0x1728], R250 ;  /* 0x001728fa01007387 */ /* 0x0007e60000100a00 */
[C---:B------:R-:W-:Y:S01]  /*1e6c0*/  IMAD.WIDE R222, R237.reuse, 0x4, R222 ;  /* 0x00000004edde7825 */ /* 0x040fe200078e02de */
[----:B------:R-:W-:Y:S04]  /*1e6d0*/  STL.64 [R1+0x1798], R244 ;  /* 0x001798f401007387 */ /* 0x000fe80000100a00 */
[----:B------:R-:W-:Y:S04]  /*1e6e0*/  STL.64 [R1+0x17f8], R222 ;  /* 0x0017f8de01007387 */ /* 0x000fe80000100a00 */
[----:B------:R-:W-:Y:S04]  /*1e6f0*/  LDGSTS.E [R2+0x31a00], desc[UR58][R36.64], P1 ;  /* 0x31a0000024027fae */ /* 0x000fe8000892187a */
[----:B------:R-:W-:Y:S04]  /*1e700*/  LDGSTS.E [R2+0x32200], desc[UR58][R20.64], P1 ;  /* 0x3220000014027fae */ /* 0x000fe8000892187a */
[----:B------:R-:W-:Y:S01]  /*1e710*/  LDGSTS.E [R2+0x32a00], desc[UR58][R250.64], P1 ;  /* 0x32a00000fa027fae */ /* 0x000fe2000892187a */
[----:B------:R-:W-:-:S03]  /*1e720*/  IMAD.WIDE R208, R237, 0x4, R112 ;  /* 0x00000004edd07825 */ /* 0x000fc600078e0270 */
[----:B------:R-:W-:Y:S01]  /*1e730*/  LDGSTS.E [R2+0x33200], desc[UR58][R244.64], P1 ;  /* 0x33200000f4027fae */ /* 0x000fe2000892187a */
[----:B------:R-:W-:-:S03]  /*1e740*/  IMAD.WIDE R206, R237, 0x4, R206 ;  /* 0x00000004edce7825 */ /* 0x000fc600078e02ce */
[----:B------:R-:W-:Y:S01]  /*1e750*/  STL.64 [R1+0x1850], R208 ;  /* 0x001850d001007387 */ /* 0x000fe20000100a00 */
[----:B------:R-:W-:-:S03]  /*1e760*/  IMAD.WIDE R192, R237, 0x4, R96 ;  /* 0x00000004edc07825 */ /* 0x000fc600078e0260 */
[----:B------:R-:W-:Y:S04]  /*1e770*/  STL.64 [R1+0x1880], R206 ;  /* 0x001880ce01007387 */ /* 0x000fe80000100a00 */
[----:B------:R-:W-:Y:S04]  /*1e780*/  STL.64 [R1+0x18a8], R192 ;  /* 0x0018a8c001007387 */ /* 0x000fe80000100a00 */
[----:B------:R-:W-:Y:S04]  /*1e790*/  LDGSTS.E [R2+0x33a00], desc[UR58][R222.64], P1 ;  /* 0x33a00000de027fae */ /* 0x000fe8000892187a */
[----:B------:R-:W-:Y:S01]  /*1e7a0*/  LDGSTS.E [R2+0x34200], desc[UR58][R208.64], P1 ;  /* 0x34200000d0027fae */ /* 0x000fe2000892187a */
[----:B------:R-:W-:-:S03]  /*1e7b0*/  IMAD.WIDE R190, R237, 0x4, R190 ;  /* 0x00000004edbe7825 */ /* 0x000fc600078e02be */
[----:B------:R-:W-:Y:S01]  /*1e7c0*/  LDGSTS.E [R2+0x34a00], desc[UR58][R206.64], P1 ;  /* 0x34a00000ce027fae */ /* 0x000fe2000892187a */
[----:B------:R-:W-:-:S03]  /*1e7d0*/  IMAD.WIDE R176, R237, 0x4, R80 ;  /* 0x00000004edb07825 */ /* 0x000fc600078e0250 */
[----:B------:R-:W-:Y:S01]  /*1e7e0*/  STL.64 [R1+0x18d0], R190 ;  /* 0x0018d0be01007387 */ /* 0x000fe20000100a00 */
[----:B------:R-:W-:-:S03]  /*1e7f0*/  IMAD.WIDE R174, R237, 0x4, R174 ;  /* 0x00000004edae7825 */ /* 0x000fc600078e02ae */
[----:B------:R-:W-:Y:S01]  /*1e800*/  STL.64 [R1+0x18f8], R176 ;  /* 0x0018f8b001007387 */ /* 0x000fe20000100a00 */
[----:B------:R-:W-:-:S03]  /*1e810*/  IMAD.WIDE R144, R237, 0x4, R64 ;  /* 0x00000004ed907825 */ /* 0x000fc600078e0240 */
[----:B------:R-:W-:Y:S01]  /*1e820*/  STL.64 [R1+0x1918], R174 ;  /* 0x001918ae01007387 */ /* 0x000fe20000100a00 */
[----:B------:R-:W-:-:S04]  /*1e830*/  IMAD.WIDE R64, R237, 0x4, R18 ;  /* 0x00000004ed407825 */ /* 0x000fc800078e0212 */
[C---:B------:R-:W-:Y:S01]  /*1e840*/  IMAD.WIDE R112, R237.reuse, 0x4, R48 ;  /* 0x00000004ed707825 */ /* 0x040fe200078e0230 */
[----:B------:R-:W-:Y:S03]  /*1e850*/  STL.64 [R1+0x1940], R144 ;  /* 0x0019409001007387 */ /* 0x000fe60000100a00 */
[C---:B------:R-:W-:Y:S01]  /*1e860*/  IMAD.WIDE R96, R237.reuse, 0x4, R32 ;  /* 0x00000004ed607825 */ /* 0x040fe200078e0220 */
[----:B------:R-:W-:Y:S03]  /*1e870*/  STL.64 [R1+0x1960], R112 ;  /* 0x0019607001007387 */ /* 0x000fe60000100a00 */
[C---:B------:R-:W-:Y:S01]  /*1e880*/  IMAD.WIDE R48, R237.reuse, 0x4, R66 ;  /* 0x00000004ed307825 */ /* 0x040fe200078e0242 */
[----:B------:R-:W-:Y:S03]  /*1e890*/  LDGSTS.E [R2+0x35200], desc[UR58][R192.64], P1 ;  /* 0x35200000c0027fae */ /* 0x000fe6000892187a */
[C---:B------:R-:W-:Y:S01]  /*1e8a0*/  IMAD.WIDE R80, R237.reuse, 0x4, R16 ;  /* 0x00000004ed507825 */ /* 0x040fe200078e0210 */
[----:B------:R-:W-:Y:S03]  /*1e8b0*/  STL.64 [R1+0x1978], R96 ;  /* 0x0019786001007387 */ /* 0x000fe60000100a00 */
[C---:B------:R-:W-:Y:S01]  /*1e8c0*/  IMAD.WIDE R32, R237.reuse, 0x4, R82 ;  /* 0x00000004ed207825 */ /* 0x040fe200078e0252 */
[----:B------:R4:W-:Y:S03]  /*1e8d0*/  STL.64 [R1+0x1998], R80 ;  /* 0x0019985001007387 */ /* 0x0009e60000100a00 */
[C---:B------:R-:W-:Y:S01]  /*1e8e0*/  IMAD.WIDE R16, R237.reuse, 0x4, R98 ;  /* 0x00000004ed107825 */ /* 0x040fe200078e0262 */
[----:B------:R5:W-:Y:S04]  /*1e8f0*/  STL.64 [R1+0x19b0], R64 ;  /* 0x0019b04001007387 */ /* 0x000be80000100a00 */
[----:B------:R-:W-:Y:S04]  /*1e900*/  STL.64 [R1+0x19c8], R34 ;  /* 0x0019c82201007387 */ /* 0x000fe80000100a00 */
[----:B------:R-:W-:Y:S04]  /*1e910*/  STL.64 [R1+0x19d8], R50 ;  /* 0x0019d83201007387 */ /* 0x000fe80000100a00 */
[----:B------:R5:W-:Y:S04]  /*1e920*/  STL.64 [R1+0x19f0], R48 ;  /* 0x0019f03001007387 */ /* 0x000be80000100a00 */
[----:B------:R5:W-:Y:S04]  /*1e930*/  STL.64 [R1+0x2830], R32 ;  /* 0x0028302001007387 */ /* 0x000be80000100a00 */
[----:B------:R5:W-:Y:S04]  /*1e940*/  STL.64 [R1+0x2840], R16 ;  /* 0x0028401001007387 */ /* 0x000be80000100a00 */
[----:B------:R-:W-:Y:S04]  /*1e950*/  STL.64 [R1+0x2850], R114 ;  /* 0x0028507201007387 */ /* 0x000fe80000100a00 */
[----:B------:R-:W-:Y:S04]  /*1e960*/  STL.64 [R1+0x2860], R130 ;  /* 0x0028608201007387 */ /* 0x000fe80000100a00 */
[----:B------:R5:W-:Y:S04]  /*1e970*/  STL.64 [R1+0x2870], R146 ;  /* 0x0028709201007387 */ /* 0x000be80000100a00 */
[----:B------:R-:W-:Y:S04]  /*1e980*/  STL.64 [R1+0x2888], R162 ;  /* 0x002888a201007387 */ /* 0x000fe80000100a00 */
        /* <DEDUP_REMOVED lines=8> */
[----:B-1----:R-:W5:Y:S04]  /*1ea10*/  LDL.LU.64 R36, [R1+0x2998] ;  /* 0x0029980001247983 */ /* 0x002f680000300a00 */
[----:B------:R-:W-:Y:S04]  /*1ea20*/  LDGSTS.E [R2+0x37a00], desc[UR58][R112.64], P1 ;  /* 0x37a0000070027fae */ /* 0x000fe8000892187a */
[----:B--2---:R-:W2:Y:S04]  /*1ea30*/  LDL.LU.64 R20, [R1+0x2990] ;  /* 0x0029900001147983 */ /* 0x004ea80000300a00 */
[----:B------:R-:W-:Y:S04]  /*1ea40*/  LDGSTS.E [R2+0x38200], desc[UR58][R96.64], P1 ;  /* 0x3820000060027fae */ /* 0x000fe8000892187a */
[----:B---3--:R-:W3:Y:S04]  /*1ea50*/  LDL.LU.64 R250, [R1+0x2988] ;  /* 0x0029880001fa7983 */ /* 0x008ee80000300a00 */
[----:B------:R-:W-:Y:S04]  /*1ea60*/  LDGSTS.E [R2+0x38a00], desc[UR58][R80.64], P1 ;  /* 0x38a0000050027fae */ /* 0x000fe8000892187a */
[----:B------:R-:W-:Y:S04]  /*1ea70*/  LDGSTS.E [R2+0x39200], desc[UR58][R64.64], P1 ;  /* 0x3920000040027fae */ /* 0x000fe8000892187a */
[----:B------:R-:W-:Y:S04]  /*1ea80*/  LDGSTS.E [R2+0x39a00], desc[UR58][R34.64], P1 ;  /* 0x39a0000022027fae */ /* 0x000fe8000892187a */
[----:B----4-:R-:W4:Y:S04]  /*1ea90*/  LDL.LU.64 R80, [R1+0x438] ;  /* 0x0004380001507983 */ /* 0x010f280000300a00 */
        /* <DEDUP_REMOVED lines=11> */
[----:B-----5:R-:W5:Y:S04]  /*1eb50*/  LDL.LU.64 R64, [R1+0x178] ;  /* 0x0001780001407983 */ /* 0x020f680000300a00 */
[----:B------:R-:W-:Y:S04]  /*1eb60*/  LDGSTS.E [R2+0x3aa00], desc[UR58][R48.64], P1 ;  /* 0x3aa0000030027fae */ /* 0x000fe8000892187a */
[----:B------:R-:W-:Y:S04]  /*1eb70*/  LDGSTS.E [R2+0x3b200], desc[UR58][R32.64], P1 ;  /* 0x3b20000020027fae */ /* 0x000fe8000892187a */
[----:B------:R-:W-:Y:S04]  /*1eb80*/  LDGSTS.E [R2+0x3ba00], desc[UR58][R16.64], P1 ;  /* 0x3ba0000010027fae */ /* 0x000fe8000892187a */
[----:B------:R-:W5:Y:S04]  /*1eb90*/  LDL.LU.64 R48, [R1+0x138] ;  /* 0x0001380001307983 */ /* 0x000f680000300a00 */
[----:B------:R-:W5:Y:S04]  /*1eba0*/  LDL.LU.64 R32, [R1+0xf8] ;  /* 0x0000f80001207983 */ /* 0x000f680000300a00 */
[----:B------:R-:W5:Y:S04]  /*1ebb0*/  LDL.LU.64 R16, [R1+0xb8] ;  /* 0x0000b80001107983 */ /* 0x000f680000300a00 */
[----:B------:R-:W5:Y:S04]  /*1ebc0*/  LDL.LU.64 R222, [R1+0x78] ;  /* 0x0000780001de7983 */ /* 0x000f680000300a00 */
[----:B------:R-:W5:Y:S04]  /*1ebd0*/  LDL.LU.64 R206, [R1+0x38] ;  /* 0x0000380001ce7983 */ /* 0x000f680000300a00 */
[----:B------:R-:W-:Y:S04]  /*1ebe0*/  LDGSTS.E [R2+0x3c200], desc[UR58][R114.64], P1 ;  /* 0x3c20000072027fae */ /* 0x000fe8000892187a */
[----:B------:R-:W-:Y:S04]  /*1ebf0*/  LDGSTS.E [R2+0x3ca00], desc[UR58][R130.64], P1 ;  /* 0x3ca0000082027fae */ /* 0x000fe8000892187a */
[----:B------:R1:W-:Y:S04]  /*1ec00*/  LDGSTS.E [R2+0x3d200], desc[UR58][R146.64], P1 ;  /* 0x3d20000092027fae */ /* 0x0003e8000892187a */
[----:B------:R-:W-:Y:S04]  /*1ec10*/  LDGSTS.E [R2+0x3da00], desc[UR58][R162.64], P1 ;  /* 0x3da00000a2027fae */ /* 0x000fe8000892187a */
[----:B------:R3:W-:Y:S01]  /*1ec20*/  LDGSTS.E [R2+0x3e200], desc[UR58][R178.64], P1 ;  /* 0x3e200000b2027fae */ /* 0x0007e2000892187a */
[----:B------:R-:W-:-:S03]  /*1ec30*/  IMAD.WIDE R52, R237, 0x4, R52 ;  /* 0x00000004ed347825 */ /* 0x000fc600078e0234 */
[----:B------:R-:W-:Y:S01]  /*1ec40*/  LDGSTS.E [R2+0x3ea00], desc[UR58][R194.64], P1 ;  /* 0x3ea00000c2027fae */ /* 0x000fe2000892187a */
[----:B------:R-:W-:-:S03]  /*1ec50*/  IMAD.WIDE R68, R237, 0x4, R68 ;  /* 0x00000004ed447825 */ /* 0x000fc600078e0244 */
[----:B------:R-:W-:Y:S01]  /*1ec60*/  LDGSTS.E [R2+0x3f200], desc[UR58][R210.64], P1 ;  /* 0x3f200000d2027fae */ /* 0x000fe2000892187a */
[----:B------:R-:W-:-:S03]  /*1ec70*/  IMAD.WIDE R84, R237, 0x4, R84 ;  /* 0x00000004ed547825 */ /* 0x000fc600078e0254 */
[----:B------:R-:W-:Y:S01]  /*1ec80*/  LDGSTS.E [R2+0x3fa00], desc[UR58][R226.64], P1 ;  /* 0x3fa00000e2027fae */ /* 0x000fe2000892187a */
[----:B------:R-:W-:-:S04]  /*1ec90*/  IMAD.WIDE R100, R237, 0x4, R100 ;  /* 0x00000004ed647825 */ /* 0x000fc800078e0264 */
[----:B------:R-:W-:-:S04]  /*1eca0*/  IMAD.WIDE R116, R237, 0x4, R116 ;  /* 0x00000004ed747825 */ /* 0x000fc800078e0274 */
[----:B------:R-:W-:-:S04]  /*1ecb0*/  IMAD.WIDE R132, R237, 0x4, R132 ;  /* 0x00000004ed847825 */ /* 0x000fc800078e0284 */
[----:B------:R-:W-:-:S04]  /*1ecc0*/  IMAD.WIDE R148, R237, 0x4, R148 ;  /* 0x00000004ed947825 */ /* 0x000fc800078e0294 */
[----:B------:R-:W-:-:S04]  /*1ecd0*/  IMAD.WIDE R164, R237, 0x4, R164 ;  /* 0x00000004eda47825 */ /* 0x000fc800078e02a4 */
[----:B-1----:R-:W-:-:S04]  /*1ece0*/  IMAD.WIDE R146, R237, 0x4, R180 ;  /* 0x00000004ed927825 */ /* 0x002fc800078e02b4 */
[----:B------:R-:W-:-:S04]  /*1ecf0*/  IMAD.WIDE R130, R237, 0x4, R196 ;  /* 0x00000004ed827825 */ /* 0x000fc800078e02c4 */
[----:B------:R-:W-:-:S04]  /*1ed00*/  IMAD.WIDE R82, R237, 0x4, R212 ;  /* 0x00000004ed527825 */ /* 0x000fc800078e02d4 */
[----:B------:R-:W-:-:S04]  /*1ed10*/  IMAD.WIDE R66, R237, 0x4, R228 ;  /* 0x00000004ed427825 */ /* 0x000fc800078e02e4 */
[----:B------:R-:W-:-:S04]  /*1ed20*/  IMAD.WIDE R36, R237, 0x4, R36 ;  /* 0x00000004ed247825 */ /* 0x000fc800078e0224 */
[----:B----4-:R-:W-:-:S04]  /*1ed30*/  IMAD.WIDE R80, R237, 0x4, R80 ;  /* 0x00000004ed507825 */ /* 0x010fc800078e0250 */
[C---:B--2---:R-:W-:Y:S01]  /*1ed40*/  IMAD.WIDE R98, R237.reuse, 0x4, R18 ;  /* 0x00000004ed627825 */ /* 0x044fe200078e0212 */
[----:B------:R-:W-:Y:S03]  /*1ed50*/  LDGSTS.E [R247+0x30300], desc[UR58][R80.64], P1 ;  /* 0x3030000050f77fae */ /* 0x000fe6000892187a */
[C---:B---3--:R-:W-:Y:S01]  /*1ed60*/  IMAD.WIDE R18, R237.reuse, 0x4, R250 ;  /* 0x00000004ed127825 */ /* 0x048fe200078e02fa */
[----:B------:R-:W-:Y:S03]  /*1ed70*/  LDGSTS.E [R247+0x30b00], desc[UR58][R98.64], P1 ;  /* 0x30b0000062f77fae */ /* 0x000fe6000892187a */
[----:B------:R-:W-:-:S04]  /*1ed80*/  IMAD.WIDE R192, R237, 0x4, R192 ;  /* 0x00000004edc07825 */ /* 0x000fc800078e02c0 */
[C---:B------:R-:W-:Y:S01]  /*1ed90*/  IMAD.WIDE R190, R237.reuse, 0x4, R190 ;  /* 0x00000004edbe7825 */ /* 0x040fe200078e02be */
        /* <DEDUP_REMOVED lines=9> */
[C---:B-----5:R-:W-:Y:S01]  /*1ee30*/  IMAD.WIDE R96, R237.reuse, 0x4, R64 ;  /* 0x00000004ed607825 */ /* 0x060fe200078e0240 */
[----:B------:R-:W-:Y:S04]  /*1ee40*/  STL.64 [R1+0x17e0], R112 ;  /* 0x0017e07001007387 */ /* 0x000fe80000100a00 */
[----:B------:R-:W-:Y:S01]  /*1ee50*/  STL.64 [R1+0x1810], R96 ;  /* 0x0018106001007387 */ /* 0x000fe20000100a00 */
[----:B------:R-:W-:-:S04]  /*1ee60*/  IMAD.WIDE R114, R237, 0x4, R244 ;  /* 0x00000004ed727825 */ /* 0x000fc800078e02f4 */
[C---:B------:R-:W-:Y:S01]  /*1ee70*/  IMAD.WIDE R144, R237.reuse, 0x4, R144 ;  /* 0x00000004ed907825 */ /* 0x040fe200078e0290 */
[----:B------:R-:W-:Y:S03]  /*1ee80*/  LDGSTS.E [R247+0x31300], desc[UR58][R114.64], P1 ;  /* 0x3130000072f77fae */ /* 0x000fe6000892187a */
[C---:B------:R-:W-:Y:S01]  /*1ee90*/  IMAD.WIDE R50, R237.reuse, 0x4, R32 ;  /* 0x00000004ed327825 */ /* 0x040fe200078e0220 */
[----:B------:R-:W-:Y:S03]  /*1eea0*/  LDGSTS.E [R247+0x31b00], desc[UR58][R144.64], P1 ;  /* 0x31b0000090f77fae */ /* 0x000fe6000892187a */
[----:B------:R-:W-:-:S04]  /*1eeb0*/  IMAD.WIDE R64, R237, 0x4, R48 ;  /* 0x00000004ed407825 */ /* 0x000fc800078e0230 */
[C---:B------:R-:W-:Y:S01]  /*1eec0*/  IMAD.WIDE R48, R237.reuse, 0x4, R16 ;  /* 0x00000004ed307825 */ /* 0x040fe200078e0210 */
[----:B------:R-:W-:Y:S03]  /*1eed0*/  STL.64 [R1+0x1830], R64 ;  /* 0x0018304001007387 */ /* 0x000fe60000100a00 */
[C---:B------:R-:W-:Y:S01]  /*1eee0*/  IMAD.WIDE R34, R237.reuse, 0x4, R222 ;  /* 0x00000004ed227825 */ /* 0x040fe200078e02de */
[----:B------:R1:W-:Y:S03]  /*1eef0*/  STL.64 [R1+0x1868], R50 ;  /* 0x0018683201007387 */ /* 0x0003e60000100a00 */
[C---:B------:R-:W-:Y:S01]  /*1ef00*/  IMAD.WIDE R32, R237.reuse, 0x4, R206 ;  /* 0x00000004ed207825 */ /* 0x040fe200078e02ce */
[----:B------:R-:W-:Y:S03]  /*1ef10*/  STL.64 [R1+0x1890], R48 ;  /* 0x0018903001007387 */ /* 0x000fe60000100a00 */
[C---:B------:R-:W-:Y:S01]  /*1ef20*/  IMAD.WIDE R16, R237.reuse, 0x4, R20 ;  /* 0x00000004ed107825 */ /* 0x040fe200078e0214 */
[----:B------:R2:W-:Y:S03]  /*1ef30*/  STL.64 [R1+0x18c0], R34 ;  /* 0x0018c02201007387 */ /* 0x0005e60000100a00 */
[C---:B------:R-:W-:Y:S01]  /*1ef40*/  IMAD.WIDE R162, R237.reuse, 0x4, R208 ;  /* 0x00000004eda27825 */ /* 0x040fe200078e02d0 */
[----:B------:R-:W-:Y:S04]  /*1ef50*/  STL.64 [R1+0x18e0], R32 ;  /* 0x0018e02001007387 */ /* 0x000fe80000100a00 */
[----:B------:R3:W-:Y:S04]  /*1ef60*/  STL.64 [R1+0x1900], R18 ;  /* 0x0019001201007387 */ /* 0x0007e80000100a00 */
[----:B------:R4:W-:Y:S04]  /*1ef70*/  STL.64 [R1+0x1920], R16 ;  /* 0x0019201001007387 */ /* 0x0009e80000100a00 */
        /* <DEDUP_REMOVED lines=19> */
[----:B------:R5:W-:Y:S04]  /*1f0b0*/  STL.64 [R1+0x2868], R82 ;  /* 0x0028685201007387 */ /* 0x000be80000100a00 */
[----:B------:R-:W-:Y:S04]  /*1f0c0*/  LDGSTS.E [R247+0x36300], desc[UR58][R64.64], P1 ;  /* 0x3630000040f77fae */ /* 0x000fe8000892187a */
[----:B------:R5:W-:Y:S04]  /*1f0d0*/  STL.64 [R1+0x2878], R66 ;  /* 0x0028784201007387 */ /* 0x000be80000100a00 */
[----:B------:R-:W-:Y:S04]  /*1f0e0*/  LDGSTS.E [R247+0x36b00], desc[UR58][R50.64], P1 ;  /* 0x36b0000032f77fae */ /* 0x000fe8000892187a */
[----:B------:R-:W-:Y:S04]  /*1f0f0*/  LDGSTS.E [R247+0x37300], desc[UR58][R48.64], P1 ;  /* 0x3730000030f77fae */ /* 0x000fe8000892187a */
[----:B------:R-:W-:Y:S04]  /*1f100*/  LDGSTS.E [R247+0x37b00], desc[UR58][R34.64], P1 ;  /* 0x37b0000022f77fae */ /* 0x000fe8000892187a */
[----:B-1----:R-:W5:Y:S04]  /*1f110*/  LDL.LU.64 R50, [R1+0x430] ;  /* 0x0004300001327983 */ /* 0x002f680000300a00 */
[----:B------:R-:W5:Y:S04]  /*1f120*/  LDL.LU.64 R64, [R1+0x3f0] ;  /* 0x0003f00001407983 */ /* 0x000f680000300a00 */
[----:B--2---:R-:W2:Y:S04]  /*1f130*/  LDL.LU.64 R34, [R1+0x3b0] ;  /* 0x0003b00001227983 */ /* 0x004ea80000300a00 */
[----:B------:R-:W-:Y:S04]  /*1f140*/  LDGSTS.E [R247+0x38300], desc[UR58][R32.64], P1 ;  /* 0x3830000020f77fae */ /* 0x000fe8000892187a */
[----:B------:R-:W2:Y:S04]  /*1f150*/  LDL.LU.64 R96, [R1+0x370] ;  /* 0x0003700001607983 */ /* 0x000ea80000300a00 */
[----:B------:R-:W-:Y:S04]  /*1f160*/  LDGSTS.E [R247+0x38b00], desc[UR58][R18.64], P1 ;  /* 0x38b0000012f77fae */ /* 0x000fe8000892187a */
[----:B------:R-:W2:Y:S04]  /*1f170*/  LDL.LU.64 R112, [R1+0x330] ;  /* 0x0003300001707983 */ /* 0x000ea80000300a00 */
[----:B------:R-:W-:Y:S04]  /*1f180*/  LDGSTS.E [R247+0x39300], desc[UR58][R16.64], P1 ;  /* 0x3930000010f77fae */ /* 0x000fe8000892187a */
[----:B---3--:R-:W3:Y:S04]  /*1f190*/  LDL.LU.64 R18, [R1+0x2f0] ;  /* 0x0002f00001127983 */ /* 0x008ee80000300a00 */
[----:B------:R-:W3:Y:S04]  /*1f1a0*/  LDL.LU.64 R244, [R1+0x2b0] ;  /* 0x0002b00001f47983 */ /* 0x000ee80000300a00 */
[----:B------:R-:W3:Y:S04]  /*1f1b0*/  LDL.LU.64 R208, [R1+0x270] ;  /* 0x0002700001d07983 */ /* 0x000ee80000300a00 */
[----:B------:R-:W3:Y:S04]  /*1f1c0*/  LDL.LU.64 R192, [R1+0x230] ;  /* 0x0002300001c07983 */ /* 0x000ee80000300a00 */
[----:B------:R-:W3:Y:S04]  /*1f1d0*/  LDL.LU.64 R176, [R1+0x1f0] ;  /* 0x0001f00001b07983 */ /* 0x000ee80000300a00 */
[----:B------:R-:W3:Y:S04]  /*1f1e0*/  LDL.LU.64 R48, [R1+0x1b0] ;  /* 0x0001b00001307983 */ /* 0x000ee80000300a00 */
[----:B------:R-:W3:Y:S04]  /*1f1f0*/  LDL.LU.64 R32, [R1+0x170] ;  /* 0x0001700001207983 */ /* 0x000ee80000300a00 */
[----:B----4-:R-:W4:Y:S04]  /*1f200*/  LDL.LU.64 R16, [R1+0x130] ;  /* 0x0001300001107983 */ /* 0x010f280000300a00 */
[----:B------:R-:W4:Y:S04]  /*1f210*/  LDL.LU.64 R222, [R1+0xf0] ;  /* 0x0000f00001de7983 */ /* 0x000f280000300a00 */
[----:B------:R-:W4:Y:S04]  /*1f220*/  LDL.LU.64 R206, [R1+0xb0] ;  /* 0x0000b00001ce7983 */ /* 0x000f280000300a00 */
[----:B------:R-:W4:Y:S04]  /*1f230*/  LDL.LU.64 R190, [R1+0x70] ;  /* 0x0000700001be7983 */ /* 0x000f280000300a00 */
[----:B------:R-:W4:Y:S04]  /*1f240*/  LDL.LU.64 R174, [R1+0x30] ;  /* 0x0000300001ae7983 */ /* 0x000f280000300a00 */
[----:B------:R-:W-:Y:S04]  /*1f250*/  LDGSTS.E [R247+0x39b00], desc[UR58][R36.64], P1 ;  /* 0x39b0000024f77fae */ /* 0x000fe8000892187a */
[----:B------:R-:W-:Y:S04]  /*1f260*/  LDGSTS.E [R247+0x3a300], desc[UR58][R52.64], P1 ;  /* 0x3a30000034f77fae */ /* 0x000fe8000892187a */
[----:B------:R-:W-:Y:S04]  /*1f270*/  LDGSTS.E [R247+0x3ab00], desc[UR58][R68.64], P1 ;  /* 0x3ab0000044f77fae */ /* 0x000fe8000892187a */
[----:B------:R-:W-:Y:S04]  /*1f280*/  LDGSTS.E [R247+0x3b300], desc[UR58][R84.64], P1 ;  /* 0x3b30000054f77fae */ /* 0x000fe8000892187a */
[----:B------:R-:W-:Y:S04]  /*1f290*/  LDGSTS.E [R247+0x3bb00], desc[UR58][R100.64], P1 ;  /* 0x3bb0000064f77fae */ /* 0x000fe8000892187a */
[----:B------:R-:W-:Y:S04]  /*1f2a0*/  LDGSTS.E [R247+0x3c300], desc[UR58][R116.64], P1 ;  /* 0x3c30000074f77fae */ /* 0x000fe8000892187a */
[----:B------:R5:W-:Y:S04]  /*1f2b0*/  LDGSTS.E [R247+0x3cb00], desc[UR58][R132.64], P1 ;  /* 0x3cb0000084f77fae */ /* 0x000be8000892187a */
[----:B------:R-:W-:Y:S04]  /*1f2c0*/  LDGSTS.E [R247+0x3d300], desc[UR58][R148.64], P1 ;  /* 0x3d30000094f77fae */ /* 0x000fe8000892187a */
[----:B------:R-:W-:Y:S04]  /*1f2d0*/  LDGSTS.E [R247+0x3db00], desc[UR58][R164.64], P1 ;  /* 0x3db00000a4f77fae */ /* 0x000fe8000892187a */
[----:B------:R-:W-:Y:S04]  /*1f2e0*/  LDGSTS.E [R247+0x3e300], desc[UR58][R146.64], P1 ;  /* 0x3e30000092f77fae */ /* 0x000fe8000892187a */
[----:B------:R3:W-:Y:S04]  /*1f2f0*/  LDGSTS.E [R247+0x3eb00], desc[UR58][R130.64], P1 ;  /* 0x3eb0000082f77fae */ /* 0x0007e8000892187a */
[----:B------:R1:W-:Y:S04]  /*1f300*/  LDGSTS.E [R247+0x3f300], desc[UR58][R82.64], P1 ;  /* 0x3f30000052f77fae */ /* 0x0003e8000892187a */
[----:B------:R1:W-:Y:S01]  /*1f310*/  LDGSTS.E [R247+0x3fb00], desc[UR58][R66.64], P1 ;  /* 0x3fb0000042f77fae */ /* 0x0003e2000892187a */
        /* <DEDUP_REMOVED lines=8> */
[----:B-----5:R-:W-:-:S04]  /*1f3a0*/  IMAD.WIDE R132, R237, 0x4, R134 ;  /* 0x00000004ed847825 */ /* 0x020fc800078e0286 */
        /* <DEDUP_REMOVED lines=8> */
[----:B------:R-:W-:Y:S03]  /*1f430*/  LDGSTS.E [R3+0x30400], desc[UR58][R50.64], P1 ;  /* 0x3040000032037fae */ /* 0x000fe6000892187a */
[C---:B--2---:R-:W-:Y:S01]  /*1f440*/  IMAD.WIDE R68, R237.reuse, 0x4, R34 ;  /* 0x00000004ed447825 */ /* 0x044fe200078e0222 */
[----:B------:R-:W-:Y:S04]  /*1f450*/  LDGSTS.E [R3+0x30c00], desc[UR58][R64.64], P1 ;  /* 0x30c0000040037fae */ /* 0x000fe8000892187a */
[----:B------:R-:W-:Y:S01]  /*1f460*/  LDGSTS.E [R3+0x31400], desc[UR58][R68.64], P1 ;  /* 0x3140000044037fae */ /* 0x000fe2000892187a */
[----:B------:R-:W-:-:S05]  /*1f470*/  IMAD.WIDE R96, R237, 0x4, R96 ;  /* 0x00000004ed607825 */ /* 0x000fca00078e0260 */
[----:B------:R-:W-:Y:S01]  /*1f480*/  LDGSTS.E [R3+0x31c00], desc[UR58][R96.64], P1 ;  /* 0x31c0000060037fae */ /* 0x000fe2000892187a */
[----:B------:R-:W-:-:S05]  /*1f490*/  IMAD.WIDE R112, R237, 0x4, R112 ;  /* 0x00000004ed707825 */ /* 0x000fca00078e0270 */
[----:B------:R-:W-:Y:S01]  /*1f4a0*/  LDGSTS.E [R3+0x32400], desc[UR58][R112.64], P1 ;  /* 0x3240000070037fae */ /* 0x000fe2000892187a */
[----:B---3--:R-:W-:-:S04]  /*1f4b0*/  IMAD.WIDE R130, R237, 0x4, R18 ;  /* 0x00000004ed827825 */ /* 0x008fc800078e0212 */
[C---:B------:R-:W-:Y:S01]  /*1f4c0*/  IMAD.WIDE R164, R237.reuse, 0x4, R192 ;  /* 0x00000004eda47825 */ /* 0x040fe200078e02c0 */
[----:B------:R-:W-:Y:S03]  /*1f4d0*/  LDGSTS.E [R3+0x32c00], desc[UR58][R130.64], P1 ;  /* 0x32c0000082037fae */ /* 0x000fe6000892187a */
[C---:B------:R-:W-:Y:S01]  /*1f4e0*/  IMAD.WIDE R148, R237.reuse, 0x4, R176 ;  /* 0x00000004ed947825 */ /* 0x040fe200078e02b0 */
[----:B------:R-:W-:Y:S03]  /*1f4f0*/  STL.64 [R1+0xbb8], R164 ;  /* 0x000bb8a401007387 */ /* 0x000fe60000100a00 */
[C---:B-1----:R-:W-:Y:S01]  /*1f500*/  IMAD.WIDE R82, R237.reuse, 0x4, R48 ;  /* 0x00000004ed527825 */ /* 0x042fe200078e0230 */
[----:B------:R-:W-:Y:S03]  /*1f510*/  STL.64 [R1+0xbe8], R148 ;  /* 0x000be89401007387 */ /* 0x000fe60000100a00 */
[C---:B------:R-:W-:Y:S01]  /*1f520*/  IMAD.WIDE R66, R237.reuse, 0x4, R32 ;  /* 0x00000004ed427825 */ /* 0x040fe200078e0220 */
[----:B------:R-:W-:Y:S03]  /*1f530*/  STL.64 [R1+0xc08], R82 ;  /* 0x000c085201007387 */ /* 0x000fe60000100a00 */
[C---:B----4-:R-:W-:Y:S01]  /*1f540*/  IMAD.WIDE R48, R237.reuse, 0x4, R16 ;  /* 0x00000004ed307825 */ /* 0x050fe200078e0210 */
[----:B------:R-:W-:Y:S03]  /*1f550*/  STL.64 [R1+0x1740], R66 ;  /* 0x0017404201007387 */ /* 0x000fe60000100a00 */
[C---:B------:R-:W-:Y:S01]  /*1f560*/  IMAD.WIDE R34, R237.reuse, 0x4, R222 ;  /* 0x00000004ed227825 */ /* 0x040fe200078e02de */
[----:B------:R-:W-:Y:S03]  /*1f570*/  STL.64 [R1+0x1758], R48 ;  /* 0x0017583001007387 */ /* 0x000fe60000100a00 */
[C---:B------:R-:W-:Y:S01]  /*1f580*/  IMAD.WIDE R32, R237.reuse, 0x4, R206 ;  /* 0x00000004ed207825 */ /* 0x040fe200078e02ce */
[----:B------:R-:W-:Y:S03]  /*1f590*/  STL.64 [R1+0x17a0], R34 ;  /* 0x0017a02201007387 */ /* 0x000fe60000100a00 */
[C---:B------:R-:W-:Y:S01]  /*1f5a0*/  IMAD.WIDE R18, R237.reuse, 0x4, R190 ;  /* 0x00000004ed127825 */ /* 0x040fe200078e02be */
[----:B------:R1:W-:Y:S03]  /*1f5b0*/  STL.64 [R1+0x17c8], R32 ;  /* 0x0017c82001007387 */ /* 0x0003e60000100a00 */
[C---:B------:R-:W-:Y:S01]  /*1f5c0*/  IMAD.WIDE R16, R237.reuse, 0x4, R174 ;  /* 0x00000004ed107825 */ /* 0x040fe200078e02ae */
[----:B------:R2:W-:Y:S04]  /*1f5d0*/  STL.64 [R1+0x17f0], R18 ;  /* 0x0017f01201007387 */ /* 0x0005e80000100a00 */
[----:B------:R3:W-:Y:S01]  /*1f5e0*/  STL.64 [R1+0x1820], R16 ;  /* 0x0018201001007387 */ /* 0x0007e20000100a00 */
[----:B------:R-:W-:-:S03]  /*1f5f0*/  IMAD.WIDE R146, R237, 0x4, R244 ;  /* 0x00000004ed927825 */ /* 0x000fc600078e02f4 */
[----:B------:R-:W-:Y:S01]  /*1f600*/  STL.64 [R1+0x1848], R6 ;  /* 0x0018480601007387 */ /* 0x000fe20000100a00 */
[----:B------:R-:W-:-:S03]  /*1f610*/  IMAD.WIDE R226, R237, 0x4, R208 ;  /* 0x00000004ede27825 */ /* 0x000fc600078e02d0 */
[----:B------:R-:W-:Y:S04]  /*1f620*/  STL.64 [R1+0x1878], R22 ;  /* 0x0018781601007387 */ /* 0x000fe80000100a00 */
[----:B------:R-:W-:Y:S04]  /*1f630*/  STL.64 [R1+0x18a0], R38 ;  /* 0x0018a02601007387 */ /* 0x000fe80000100a00 */
[----:B------:R-:W-:Y:S04]  /*1f640*/  STL.64 [R1+0x18c8], R54 ;  /* 0x0018c83601007387 */ /* 0x000fe80000100a00 */
[----:B------:R-:W-:Y:S04]  /*1f650*/  STL.64 [R1+0x18f0], R70 ;  /* 0x0018f04601007387 */ /* 0x000fe80000100a00 */
        /* <DEDUP_REMOVED lines=23> */
[----:B------:R-:W5:Y:S04]  /*1f7d0*/  LDL.LU.64 R48, [R1+0x3a8] ;  /* 0x0003a80001307983 */ /* 0x000f680000300a00 */
[----:B------:R-:W5:Y:S04]  /*1f7e0*/  LDL.LU.64 R178, [R1+0x368] ;  /* 0x0003680001b27983 */ /* 0x000f680000300a00 */
[----:B------:R-:W5:Y:S04]  /*1f7f0*/  LDL.LU.64 R66, [R1+0x328] ;  /* 0x0003280001427983 */ /* 0x000f680000300a00 */
[----:B------:R-:W5:Y:S04]  /*1f800*/  LDL.LU.64 R82, [R1+0x2e8] ;  /* 0x0002e80001527983 */ /* 0x000f680000300a00 */
[----:B------:R-:W5:Y:S04]  /*1f810*/  LDL.LU.64 R34, [R1+0x2a8] ;  /* 0x0002a80001227983 */ /* 0x000f680000300a00 */
[----:B--2---:R-:W2:Y:S04]  /*1f820*/  LDL.LU.64 R18, [R1+0x268] ;  /* 0x0002680001127983 */ /* 0x004ea80000300a00 */
[----:B------:R-:W2:Y:S04]  /*1f830*/  LDL.LU.64 R244, [R1+0x228] ;  /* 0x0002280001f47983 */ /* 0x000ea80000300a00 */
[----:B------:R-:W2:Y:S04]  /*1f840*/  LDL.LU.64 R208, [R1+0x1e8] ;  /* 0x0001e80001d07983 */ /* 0x000ea80000300a00 */
[----:B------:R-:W2:Y:S04]  /*1f850*/  LDL.LU.64 R192, [R1+0x1a8] ;  /* 0x0001a80001c07983 */ /* 0x000ea80000300a00 */
[----:B------:R-:W2:Y:S04]  /*1f860*/  LDL.LU.64 R176, [R1+0x168] ;  /* 0x0001680001b07983 */ /* 0x000ea80000300a00 */
[----:B---3--:R-:W3:Y:S04]  /*1f870*/  LDL.LU.64 R16, [R1+0x128] ;  /* 0x0001280001107983 */ /* 0x008ee80000300a00 */
[----:B------:R-:W3:Y:S04]  /*1f880*/  LDL.LU.64 R222, [R1+0xe8] ;  /* 0x0000e80001de7983 */ /* 0x000ee80000300a00 */
[----:B------:R-:W3:Y:S04]  /*1f890*/  LDL.LU.64 R206, [R1+0xa8] ;  /* 0x0000a80001ce7983 */ /* 0x000ee80000300a00 */
[----:B------:R-:W3:Y:S04]  /*1f8a0*/  LDL.LU.64 R190, [R1+0x68] ;  /* 0x0000680001be7983 */ /* 0x000ee80000300a00 */
[----:B------:R-:W3:Y:S04]  /*1f8b0*/  LDL.LU.64 R174, [R1+0x28] ;  /* 0x0000280001ae7983 */ /* 0x000ee80000300a00 */
        /* <DEDUP_REMOVED lines=10> */
[----:B------:R-:W-:Y:S04]  /*1f960*/  LDGSTS.E [R3+0x3dc00], desc[UR58][R100.64], P1 ;  /* 0x3dc0000064037fae */ /* 0x000fe8000892187a */
[----:B------:R-:W-:Y:S04]  /*1f970*/  LDGSTS.E [R3+0x3e400], desc[UR58][R84.64], P1 ;  /* 0x3e40000054037fae */ /* 0x000fe8000892187a */
[----:B------:R5:W-:Y:S04]  /*1f980*/  LDGSTS.E [R3+0x3ec00], desc[UR58][R52.64], P1 ;  /* 0x3ec0000034037fae */ /* 0x000be8000892187a */
[----:B------:R-:W-:Y:S04]  /*1f990*/  LDGSTS.E [R3+0x3f400], desc[UR58][R36.64], P1 ;  /* 0x3f40000024037fae */ /* 0x000fe8000892187a */
        /* <DEDUP_REMOVED lines=8> */
[----:B----4-:R-:W-:-:S04]  /*1fa20*/  IMAD.WIDE R102, R237, 0x4, R120 ;  /* 0x00000004ed667825 */ /* 0x010fc800078e0278 */
[----:B------:R-:W-:-:S04]  /*1fa30*/  IMAD.WIDE R86, R237, 0x4, R136 ;  /* 0x00000004ed567825 */ /* 0x000fc800078e0288 */
[----:B------:R-:W-:-:S04]  /*1fa40*/  IMAD.WIDE R70, R237, 0x4, R152 ;  /* 0x00000004ed467825 */ /* 0x000fc800078e0298 */
[----:B-----5:R-:W-:-:S04]  /*1fa50*/  IMAD.WIDE R52, R237, 0x4, R168 ;  /* 0x00000004ed347825 */ /* 0x020fc800078e02a8 */
[----:B------:R-:W-:-:S04]  /*1fa60*/  IMAD.WIDE R38, R237, 0x4, R184 ;  /* 0x00000004ed267825 */ /* 0x000fc800078e02b8 */
[----:B------:R-:W-:-:S04]  /*1fa70*/  IMAD.WIDE R22, R237, 0x4, R200 ;  /* 0x00000004ed167825 */ /* 0x000fc800078e02c8 */
[----:B------:R-:W-:-:S04]  /*1fa80*/  IMAD.WIDE R6, R237, 0x4, R216 ;  /* 0x00000004ed067825 */ /* 0x000fc800078e02d8 */
[----:B-1----:R-:W-:-:S04]  /*1fa90*/  IMAD.WIDE R2, R237, 0x4, R232 ;  /* 0x00000004ed027825 */ /* 0x002fc800078e02e8 */
[----:B------:R-:W-:-:S04]  /*1faa0*/  IMAD.WIDE R32, R237, 0x4, R32 ;  /* 0x00000004ed207825 */ /* 0x000fc800078e0220 */
[C---:B------:R-:W-:Y:S01]  /*1fab0*/  IMAD.WIDE R36, R237.reuse, 0x4, R194 ;  /* 0x00000004ed247825 */ /* 0x040fe200078e02c2 */
[----:B------:R-:W-:Y:S03]  /*1fac0*/  LDGSTS.E [R248+0x30500], desc[UR58][R32.64], P1 ;  /* 0x3050000020f87fae */ /* 0x000fe6000892187a */
        /* <DEDUP_REMOVED lines=10> */
[C---:B--2---:R-:W-:Y:S01]  /*1fb70*/  IMAD.WIDE R116, R237.reuse, 0x4, R18 ;  /* 0x00000004ed747825 */ /* 0x044fe200078e0212 */
        /* <DEDUP_REMOVED lines=9> */
[C---:B---3--:R-:W-:Y:S01]  /*1fc10*/  IMAD.WIDE R82, R237.reuse, 0x4, R16 ;  /* 0x00000004ed527825 */ /* 0x048fe200078e0210 */
[----:B------:R-:W-:Y:S03]  /*1fc20*/  LDGSTS.E [R248+0x35d00], desc[UR58][R214.64], P1 ;  /* 0x35d00000d6f87fae */ /* 0x000fe6000892187a */
        /* <DEDUP_REMOVED lines=8> */
[----:B------:R1:W-:Y:S04]  /*1fcb0*/  STL.64 [R1+0x1748], R16 ;  /* 0x0017481001007387 */ /* 0x0003e80000100a00 */
[----:B------:R-:W-:Y:S04]  /*1fcc0*/  STL.64 [R1+0x1768], R8 ;  /* 0x0017680801007387 */ /* 0x000fe80000100a00 */
[----:B------:R-:W-:Y:S04]  /*1fcd0*/  STL.64 [R1+0x17b0], R24 ;  /* 0x0017b01801007387 */ /* 0x000fe80000100a00 */
[----:B------:R-:W-:Y:S04]  /*1fce0*/  STL.64 [R1+0x17d0], R40 ;  /* 0x0017d02801007387 */ /* 0x000fe80000100a00 */
[----:B------:R-:W-:Y:S04]  /*1fcf0*/  STL.64 [R1+0x1808], R56 ;  /* 0x0018083801007387 */ /* 0x000fe80000100a00 */
[----:B------:R-:W-:Y:S04]  /*1fd00*/  STL.64 [R1+0x1828], R72 ;  /* 0x0018284801007387 */ /* 0x000fe80000100a00 */
[----:B------:R2:W-:Y:S04]  /*1fd10*/  STL.64 [R1+0x1860], R88 ;  /* 0x0018605801007387 */ /* 0x0005e80000100a00 */
[----:B------:R-:W-:Y:S04]  /*1fd20*/  STL.64 [R1+0x1888], R104 ;  /* 0x0018886801007387 */ /* 0x000fe80000100a00 */
[----:B------:R-:W-:Y:S04]  /*1fd30*/  STL.64 [R1+0x18b0], R102 ;  /* 0x0018b06601007387 */ /* 0x000fe80000100a00 */
[----:B------:R-:W-:Y:S04]  /*1fd40*/  STL.64 [R1+0x18d8], R86 ;  /* 0x0018d85601007387 */ /* 0x000fe80000100a00 */
[----:B------:R3:W-:Y:S04]  /*1fd50*/  STL.64 [R1+0x27a8], R70 ;  /* 0x0027a84601007387 */ /* 0x0007e80000100a00 */
        /* <DEDUP_REMOVED lines=37> */
[----:B------:R-:W-:Y:S04]  /*1ffb0*/  LDGSTS.E [R248+0x3dd00], desc[UR58][R52.64], P1 ;  /* 0x3dd0000034f87fae */ /* 0x000fe8000892187a */
[----:B------:R-:W5:Y:S04]  /*1ffc0*/  LDL.LU.64 R228, [R1+0x418] ;  /* 0x0004180001e47983 */ /* 0x000f680000300a00 */
[----:B------:R-:W-:Y:S04]  /*1ffd0*/  LDGSTS.E [R248+0x3e500], desc[UR58][R38.64], P1 ;  /* 0x3e50000026f87fae */ /* 0x000fe8000892187a */
[----:B------:R-:W5:Y:S04]  /*1ffe0*/  LDL.LU.64 R196, [R1+0x3d8] ;  /* 0x0003d80001c47983 */ /* 0x000f680000300a00 */
[----:B------:R-:W-:Y:S04]  /*1fff0*/  LDGSTS.E [R248+0x3ed00], desc[UR58][R22.64], P1 ;  /* 0x3ed0000016f87fae */ /* 0x000fe8000892187a */
[----:B------:R-:W5:Y:S04]  /*20000*/  LDL.LU.64 R180, [R1+0x398] ;  /* 0x0003980001b47983 */ /* 0x000f680000300a00 */
[----:B------:R-:W5:Y:S01]  /*20010*/  LDL.LU.64 R164, [R1+0x358] ;  /* 0x0003580001a47983 */ /* 0x000f620000300a00 */
[----:B------:R-:W-:-:S03]  /*20020*/  IMAD.WIDE R26, R237, 0x4, R26 ;  /* 0x00000004ed1a7825 */ /* 0x000fc600078e021a */
[----:B------:R4:W-:Y:S01]  /*20030*/  LDGSTS.E [R248+0x3f500], desc[UR58][R6.64], P1 ;  /* 0x3f50000006f87fae */ /* 0x0009e2000892187a */
[----:B------:R-:W-:-:S03]  /*20040*/  IMAD.WIDE R42, R237, 0x4, R42 ;  /* 0x00000004ed2a7825 */ /* 0x000fc600078e022a */
[----:B------:R5:W-:Y:S01]  /*20050*/  LDGSTS.E [R248+0x3fd00], desc[UR58][R2.64], P1 ;  /* 0x3fd0000002f87fae */ /* 0x000be2000892187a */
[----:B------:R-:W-:-:S04]  /*20060*/  IMAD.WIDE R58, R237, 0x4, R58 ;  /* 0x00000004ed3a7825 */ /* 0x000fc800078e023a */
[----:B------:R-:W-:-:S04]  /*20070*/  IMAD.WIDE R74, R237, 0x4, R74 ;  /* 0x00000004ed4a7825 */ /* 0x000fc800078e024a */
[----:B------:R-:W-:-:S04]  /*20080*/  IMAD.WIDE R90, R237, 0x4, R90 ;  /* 0x00000004ed5a7825 */ /* 0x000fc800078e025a */
[----:B--2---:R-:W-:-:S04]  /*20090*/  IMAD.WIDE R88, R237, 0x4, R106 ;  /* 0x00000004ed587825 */ /* 0x004fc800078e026a */
[----:B------:R-:W-:-:S04]  /*200a0*/  IMAD.WIDE R72, R237, 0x4, R122 ;  /* 0x00000004ed487825 */ /* 0x000fc800078e027a */
[----:B---3--:R-:W-:-:S04]  /*200b0*/  IMAD.WIDE R70, R237, 0x4, R138 ;  /* 0x00000004ed467825 */ /* 0x008fc800078e028a */
[----:B------:R-:W-:-:S04]  /*200c0*/  IMAD.WIDE R40, R237, 0x4, R154 ;  /* 0x00000004ed287825 */ /* 0x000fc800078e029a */
[----:B------:R-:W-:-:S04]  /*200d0*/  IMAD.WIDE R24, R237, 0x4, R170 ;  /* 0x00000004ed187825 */ /* 0x000fc800078e02aa */
[----:B------:R-:W-:-:S04]  /*200e0*/  IMAD.WIDE R8, R237, 0x4, R186 ;  /* 0x00000004ed087825 */ /* 0x000fc800078e02ba */
[----:B----4-:R-:W-:-:S04]  /*200f0*/  IMAD.WIDE R6, R237, 0x4, R202 ;  /* 0x00000004ed067825 */ /* 0x010fc800078e02ca */
[----:B-----5:R-:W-:-:S04]  /*20100*/  IMAD.WIDE R2, R237, 0x4, R218 ;  /* 0x00000004ed027825 */ /* 0x020fc800078e02da */
[C---:B------:R-:W-:Y:S02]  /*20110*/  IMAD.WIDE R22, R237.reuse, 0x4, R20 ;  /* 0x00000004ed167825 */ /* 0x040fe400078e0214 */
[----:B------:R-:W2:Y:S02]  /*20120*/  LDL.LU.64 R20, [R1+0x318] ;  /* 0x0003180001147983 */ /* 0x000ea40000300a00 */
[C---:B------:R-:W-:Y:S02]  /*20130*/  IMAD.WIDE R38, R237.reuse, 0x4, R250 ;  /* 0x00000004ed267825 */ /* 0x040fe400078e02fa */
[----:B------:R-:W3:Y:S02]  /*20140*/  LDL.LU.64 R250, [R1+0x2d8] ;  /* 0x0002d80001fa7983 */ /* 0x000ee40000300a00 */
[C---:B------:R-:W-:Y:S02]  /*20150*/  IMAD.WIDE R52, R237.reuse, 0x4, R210 ;  /* 0x00000004ed347825 */ /* 0x040fe400078e02d2 */
[----:B------:R-:W4:Y:S02]  /*20160*/  LDL.LU.64 R210, [R1+0x298] ;  /* 0x0002980001d27983 */ /* 0x000f240000300a00 */
[----:B------:R-:W-:-:S02]  /*20170*/  IMAD.WIDE R56, R237, 0x4, R194 ;  /* 0x00000004ed387825 */ /* 0x000fc400078e02c2 */
[----:B------:R-:W5:Y:S02]  /*20180*/  LDL.LU.64 R194, [R1+0x258] ;  /* 0x0002580001c27983 */ /* 0x000f640000300a00 */
[C---:B------:R-:W-:Y:S02]  /*20190*/  IMAD.WIDE R86, R237.reuse, 0x4, R178 ;  /* 0x00000004ed567825 */ /* 0x040fe400078e02b2 */
[----:B------:R-:W5:Y:S02]  /*201a0*/  LDL.LU.64 R178, [R1+0x218] ;  /* 0x0002180001b27983 */ /* 0x000f640000300a00 */
[C---:B------:R-:W-:Y:S02]  /*201b0*/  IMAD.WIDE R102, R237.reuse, 0x4, R244 ;  /* 0x00000004ed667825 */ /* 0x040fe400078e02f4 */
[----:B------:R-:W5:Y:S02]  /*201c0*/  LDL.LU.64 R244, [R1+0x1d8] ;  /* 0x0001d80001f47983 */ /* 0x000f640000300a00 */
        /* <DEDUP_REMOVED lines=13> */
[----:B------:R-:W5:Y:S04]  /*202a0*/  LDL.LU.64 R174, [R1+0x18] ;  /* 0x0000180001ae7983 */ /* 0x000f680000300a00 */
[----:B------:R-:W-:Y:S04]  /*202b0*/  STL.64 [R1+0x260], R26 ;  /* 0x0002601a01007387 */ /* 0x000fe80000100a00 */
        /* <DEDUP_REMOVED lines=9> */
[----:B------:R1:W-:Y:S04]  /*20350*/  STL.64 [R1+0x1d80], R8 ;  /* 0x001d800801007387 */ /* 0x0003e80000100a00 */
[----:B------:R1:W-:Y:S04]  /*20360*/  STL.64 [R1+0x2798], R6 ;  /* 0x0027980601007387 */ /* 0x0003e80000100a00 */
[----:B------:R1:W-:Y:S04]  /*20370*/  STL.64 [R1+0x27a0], R2 ;  /* 0x0027a00201007387 */ /* 0x0003e80000100a00 */
[----:B------:R1:W-:Y:S04]  /*20380*/  STL [R1+0x748], RZ ;  /* 0x000748ff01007387 */ /* 0x0003e80000100800 */
        /* <DEDUP_REMOVED lines=377> */
[----:B------:R1:W-:Y:S04]  /*21b20*/  STL [R1], RZ ;  /* 0x000000ff01007387 */ /* 0x0003e80000100800 */
        /* <DEDUP_REMOVED lines=433> */
[----:B------:R1:W-:Y:S01]  /*23640*/  STL [R1+0xeb8], RZ ;  /* 0x000eb8ff01007387 */ /* 0x0003e20000100800 */
[----:B------:R-:W-:-:S03]  /*23650*/  IMAD.WIDE R16, R237, 0x4, R16 ;  /* 0x00000004ed107825 */ /* 0x000fc600078e0210 */
[----:B------:R1:W-:Y:S01]  /*23660*/  STL [R1+0xebc], RZ ;  /* 0x000ebcff01007387 */ /* 0x0003e20000100800 */
[----:B------:R-:W-:-:S03]  /*23670*/  IMAD.WIDE R18, R237, 0x4, R18 ;  /* 0x00000004ed127825 */ /* 0x000fc600078e0212 */
[----:B------:R1:W-:Y:S04]  /*23680*/  STL [R1+0xea0], RZ ;  /* 0x000ea0ff01007387 */ /* 0x0003e80000100800 */
[----:B------:R1:W-:Y:S01]  /*23690*/  STL [R1+0xea4], RZ ;  /* 0x000ea4ff01007387 */ /* 0x0003e20000100800 */
[----:B------:R-:W-:-:S03]  /*236a0*/  IMAD.WIDE R34, R237, 0x4, R34 ;  /* 0x00000004ed227825 */ /* 0x000fc600078e0222 */
[----:B------:R1:W-:Y:S04]  /*236b0*/  STL [R1+0xea8], RZ ;  /* 0x000ea8ff01007387 */ /* 0x0003e80000100800 */
[----:B------:R1:W-:Y:S04]  /*236c0*/  STL [R1+0xeac], RZ ;  /* 0x000eacff01007387 */ /* 0x0003e80000100800 */
[----:B------:R1:W-:Y:S04]  /*236d0*/  STL [R1+0x870], RZ ;  /* 0x000870ff01007387 */ /* 0x0003e80000100800 */
[----:B------:R1:W-:Y:S01]  /*236e0*/  STL [R1+0x874], RZ ;  /* 0x000874ff01007387 */ /* 0x0003e20000100800 */
[----:B------:R-:W-:-:S03]  /*236f0*/  IMAD.WIDE R82, R237, 0x4, R82 ;  /* 0x00000004ed527825 */ /* 0x000fc600078e0252 */
[----:B------:R1:W-:Y:S04]  /*23700*/  STL [R1+0x878], RZ ;  /* 0x000878ff01007387 */ /* 0x0003e80000100800 */
[----:B------:R-:W-:Y:S04]  /*23710*/  LDGSTS.E [R246+0x30600], desc[UR58][R16.64], P1 ;  /* 0x3060000010f67fae */ /* 0x000fe8000892187a */
        /* <DEDUP_REMOVED lines=16> */
[----:B------:R1:W-:Y:S01]  /*23820*/  STL [R1+0x81c], RZ ;  /* 0x00081cff01007387 */ /* 0x0003e20000100800 */
[----:B------:R-:W-:-:S03]  /*23830*/  IMAD.WIDE R232, R237, 0x4, R10 ;  /* 0x00000004ede87825 */ /* 0x000fc600078e020a */
        /* <DEDUP_REMOVED lines=39> */
[----:B------:R1:W-:Y:S04]  /*23ab0*/  LDGSTS.E [R246+0x3e600], desc[UR58][R8.64], P1 ;  /* 0x3e60000008f67fae */ /* 0x0003e8000892187a */
[----:B------:R1:W-:Y:S04]  /*23ac0*/  STL [R1+0x85c], RZ ;  /* 0x00085cff01007387 */ /* 0x0003e80000100800 */
[----:B------:R2:W-:Y:S04]  /*23ad0*/  LDGSTS.E [R246+0x3ee00], desc[UR58][R6.64], P1 ;  /* 0x3ee0000006f67fae */ /* 0x0005e8000892187a */
[----:B------:R2:W-:Y:S01]  /*23ae0*/  STL [R1+0x830], RZ ;  /* 0x000830ff01007387 */ /* 0x0005e20000100800 */
[----:B-1----:R-:W-:-:S03]  /*23af0*/  IMAD.WIDE R8, R237, 0x4, R180 ;  /* 0x00000004ed087825 */ /* 0x002fc600078e02b4 */
[----:B------:R1:W-:Y:S04]  /*23b00*/  LDGSTS.E [R246+0x3f600], desc[UR58][R2.64], P1 ;  /* 0x3f60000002f67fae */ /* 0x0003e8000892187a */
[----:B------:R1:W-:Y:S01]  /*23b10*/  STL [R1+0x834], RZ ;  /* 0x000834ff01007387 */ /* 0x0003e20000100800 */
[----:B--2---:R-:W-:-:S03]  /*23b20*/  IMAD.WIDE R6, R237, 0x4, R196 ;  /* 0x00000004ed067825 */ /* 0x004fc600078e02c4 */
[----:B------:R2:W-:Y:S01]  /*23b30*/  STL [R1+0x838], RZ ;  /* 0x000838ff01007387 */ /* 0x0005e20000100800 */
[----:B------:R-:W-:-:S03]  /*23b40*/  IMAD.WIDE R10, R237, 0x4, R164 ;  /* 0x00000004ed0a7825 */ /* 0x000fc600078e02a4 */
[----:B------:R2:W-:Y:S01]  /*23b50*/  STL [R1+0x83c], RZ ;  /* 0x00083cff01007387 */ /* 0x0005e20000100800 */
[----:B-1----:R-:W-:-:S03]  /*23b60*/  IMAD.WIDE R2, R237, 0x4, R228 ;  /* 0x00000004ed027825 */ /* 0x002fc600078e02e4 */
[----:B------:R2:W-:Y:S01]  /*23b70*/  STL [R1+0x820], RZ ;  /* 0x000820ff01007387 */ /* 0x0005e20000100800 */
[----:B------:R-:W-:-:S03]  /*23b80*/  IMAD.WIDE R20, R237, 0x4, R20 ;  /* 0x00000004ed147825 */ /* 0x000fc600078e0214 */
[----:B------:R2:W-:Y:S01]  /*23b90*/  STL [R1+0x824], RZ ;  /* 0x000824ff01007387 */ /* 0x0005e20000100800 */
[----:B---3--:R-:W-:-:S03]  /*23ba0*/  IMAD.WIDE R24, R237, 0x4, R250 ;  /* 0x00000004ed187825 */ /* 0x008fc600078e02fa */
[----:B------:R1:W-:Y:S01]  /*23bb0*/  LDGSTS.E [R246+0x3fe00], desc[UR58][R234.64], P1 ;  /* 0x3fe00000eaf67fae */ /* 0x0003e2000892187a */
[----:B----4-:R-:W-:-:S03]  /*23bc0*/  IMAD.WIDE R26, R237, 0x4, R210 ;  /* 0x00000004ed1a7825 */ /* 0x010fc600078e02d2 */
[----:B------:R2:W-:Y:S01]  /*23bd0*/  STL [R1+0x828], RZ ;  /* 0x000828ff01007387 */ /* 0x0005e20000100800 */
[----:B-----5:R-:W-:-:S03]  /*23be0*/  IMAD.WIDE R40, R237, 0x4, R194 ;  /* 0x00000004ed287825 */ /* 0x020fc600078e02c2 */
[----:B------:R-:W-:Y:S01]  /*23bf0*/  LDGSTS.E [R249+0x30700], desc[UR58][R2.64], P1 ;  /* 0x3070000002f97fae */ /* 0x000fe2000892187a */
[----:B------:R-:W-:-:S03]  /*23c00*/  IMAD.WIDE R42, R237, 0x4, R178 ;  /* 0x00000004ed2a7825 */ /* 0x000fc600078e02b2 */
[----:B------:R2:W-:Y:S01]  /*23c10*/  STL [R1+0x82c], RZ ;  /* 0x00082cff01007387 */ /* 0x0005e20000100800 */
[----:B------:R-:W-:-:S03]  /*23c20*/  IMAD.WIDE R58, R237, 0x4, R244 ;  /* 0x00000004ed3a7825 */ /* 0x000fc600078e02f4 */
[----:B------:R-:W-:Y:S04]  /*23c30*/  LDGSTS.E [R249+0x30f00], desc[UR58][R6.64], P1 ;  /* 0x30f0000006f97fae */ /* 0x000fe8000892187a */
        /* <DEDUP_REMOVED lines=81> */
[----:B------:R3:W-:Y:S04]  /*24150*/  LDGSTS.E [R249+0x3ff00], desc[UR58][R4.64], P1 ;  /* 0x3ff0000004f97fae */ /* 0x0007e8000892187a */
[----:B------:R2:W-:Y:S04]  /*24160*/  STL [R1+0xe78], RZ ;  /* 0x000e78ff01007387 */ /* 0x0005e80000100800 */
[----:B------:R2:W-:Y:S04]  /*24170*/  STL [R1+0xe7c], RZ ;  /* 0x000e7cff01007387 */ /* 0x0005e80000100800 */
[----:B------:R-:W0:Y:S01]  /*24180*/  LDGDEPBAR ;  /* 0x00000000000079af */ /* 0x000e220000000000 */
[----:B------:R-:W-:-:S02]  /*24190*/  IADD3 R236, R236, 0x3f, RZ ;  /* 0x0000003fecec7810 */ /* 0x000fc40007ffe0ff */
[----:B------:R-:W-:Y:S02]  /*241a0*/  CS2R R244, SRZ ;  /* 0x0000000000f47805 */ /* 0x000fe4000001ff00 */
[----:B-1----:R-:W-:Y:S02]  /*241b0*/  CS2R R246, SRZ ;  /* 0x0000000000f67805 */ /* 0x002fe4000001ff00 */
[----:B---3--:R-:W-:Y:S02]  /*241c0*/  CS2R R248, SRZ ;  /* 0x0000000000f87805 */ /* 0x008fe4000001ff00 */
[----:B------:R-:W-:Y:S02]  /*241d0*/  CS2R R250, SRZ ;  /* 0x0000000000fa7805 */ /* 0x000fe4000001ff00 */
[----:B------:R-:W-:Y:S01]  /*241e0*/  ISETP.GE.AND P0, PT, R236, 0x40, PT ;  /* 0x00000040ec00780c */ /* 0x000fe20003f06270 */
[----:B------:R2:W-:Y:S01]  /*241f0*/  STL [R1+0xe50], RZ ;  /* 0x000e50ff01007387 */ /* 0x0005e20000100800 */
[----:B------:R-:W-:-:S02]  /*24200*/  CS2R R164, SRZ ;  /* 0x0000000000a47805 */ /* 0x000fc4000001ff00 */
[----:B------:R-:W-:Y:S02]  /*24210*/  CS2R R166, SRZ ;  /* 0x0000000000a67805 */ /* 0x000fe4000001ff00 */
[----:B------:R-:W-:Y:S01]  /*24220*/  CS2R R168, SRZ ;  /* 0x0000000000a87805 */ /* 0x000fe2000001ff00 */
[----:B------:R2:W-:Y:S01]  /*24230*/  STL [R1+0xe54], RZ ;  /* 0x000e54ff01007387 */ /* 0x0005e20000100800 */
[----:B------:R-:W-:Y:S02]  /*24240*/  CS2R R170, SRZ ;  /* 0x0000000000aa7805 */ /* 0x000fe4000001ff00 */
[----:B------:R-:W-:Y:S02]  /*24250*/  CS2R R172, SRZ ;  /* 0x0000000000ac7805 */ /* 0x000fe4000001ff00 */
[----:B------:R-:W-:Y:S01]  /*24260*/  CS2R R174, SRZ ;  /* 0x0000000000ae7805 */ /* 0x000fe2000001ff00 */
        /* <DEDUP_REMOVED lines=29> */
[----:B------:R-:W-:-:S03]  /*24440*/  CS2R R230, SRZ ;  /* 0x0000000000e67805 */ /* 0x000fc6000001ff00 */
        /* <DEDUP_REMOVED lines=58> */
[----:B------:R-:W-:Y:S05]  /*247f0*/  @!P0 BRA `(.L_x_0) ;  /* 0x0000057000408947 */ /* 0x000fea0003800000 */
[----:B------:R-:W3:Y:S04]  /*24800*/  LDL.LU.64 R194, [R1+0x16f8] ;  /* 0x0016f80001c27983 */ /* 0x000ee80000300a00 */
[----:B------:R-:W4:Y:S04]  /*24810*/  LDL.LU.64 R196, [R1+0x1700] ;  /* 0x0017000001c47983 */ /* 0x000f280000300a00 */
[----:B------:R-:W5:Y:S04]  /*24820*/  LDL.LU.64 R198, [R1+0x1708] ;  /* 0x0017080001c67983 */ /* 0x000f680000300a00 */
[----:B------:R-:W2:Y:S04]  /*24830*/  LDL.LU.64 R220, [R1+0x1710] ;  /* 0x0017100001dc7983 */ /* 0x000ea80000300a00 */
        /* <DEDUP_REMOVED lines=8> */
[----:B---3--:R-:W-:Y:S01]  /*248c0*/  STL [R1+0x2730], R194 ;  /* 0x002730c201007387 */ /* 0x008fe20000100800 */
[----:B------:R-:W-:-:S03]  /*248d0*/  IMAD.MOV.U32 R164, RZ, RZ, R195 ;  /* 0x000000ffffa47224 */ /* 0x000fc600078e00c3 */
[----:B------:R-:W3:Y:S04]  /*248e0*/  LDL.LU.64 R230, [R1+0x798] ;  /* 0x0007980001e67983 */ /* 0x000ee80000300a00 */
[----:B----4-:R-:W-:Y:S04]  /*248f0*/  STL [R1+0x2738], R196 ;  /* 0x002738c401007387 */ /* 0x010fe80000100800 */
[----:B------:R1:W-:Y:S04]  /*24900*/  STL [R1+0x272c], R164 ;  /* 0x00272ca401007387 */ /* 0x0003e80000100800 */
[----:B-----5:R-:W-:Y:S01]  /*24910*/  STL [R1+0x2740], R198 ;  /* 0x002740c601007387 */ /* 0x020fe20000100800 */
[----:B-1----:R-:W-:-:S05]  /*24920*/  IMAD.MOV.U32 R164, RZ, RZ, R197 ;  /* 0x000000ffffa47224 */ /* 0x002fca00078e00c5 */
[----:B------:R1:W-:Y:S04]  /*24930*/  STL [R1+0x2734], R164 ;  /* 0x002734a401007387 */ /* 0x0003e80000100800 */
[----:B--2---:R-:W-:Y:S01]  /*24940*/  STL [R1+0x2748], R220 ;  /* 0x002748dc01007387 */ /* 0x004fe20000100800 */
[----:B-1----:R-:W-:-:S05]  /*24950*/  IMAD.MOV.U32 R164, RZ, RZ, R199 ;  /* 0x000000ffffa47224 */ /* 0x002fca00078e00c7 */
[----:B------:R1:W-:Y:S04]  /*24960*/  STL [R1+0x273c], R164 ;  /* 0x00273ca401007387 */ /* 0x0003e80000100800 */
[----:B------:R-:W-:Y:S01]  /*24970*/  STL [R1+0x2750], R222 ;  /* 0x002750de01007387 */ /* 0x000fe20000100800 */
[----:B-1----:R-:W-:-:S05]  /*24980*/  IMAD.MOV.U32 R164, RZ, RZ, R221 ;  /* 0x000000ffffa47224 */ /* 0x002fca00078e00dd */
[----:B------:R1:W-:Y:S04]  /*24990*/  STL [R1+0x2744], R164 ;  /* 0x002744a401007387 */ /* 0x0003e80000100800 */
[----:B------:R-:W-:Y:S01]  /*249a0*/  STL [R1+0x2758], R200 ;  /* 0x002758c801007387 */ /* 0x000fe20000100800 */
[----:B-1----:R-:W-:-:S05]  /*249b0*/  IMAD.MOV.U32 R164, RZ, RZ, R223 ;  /* 0x000000ffffa47224 */ /* 0x002fca00078e00df */
[----:B------:R1:W-:Y:S04]  /*249c0*/  STL [R1+0x274c], R164 ;  /* 0x00274ca401007387 */ /* 0x0003e80000100800 */
[----:B------:R-:W2:Y:S01]  /*249d0*/  LDL.LU.64 R222, [R1+0xc38] ;  /* 0x000c380001de7983 */ /* 0x000ea20000300a00 */
[----:B-1----:R-:W-:-:S05]  /*249e0*/  IMAD.MOV.U32 R164, RZ, RZ, R201 ;  /* 0x000000ffffa47224 */ /* 0x002fca00078e00c9 */
[----:B------:R1:W-:Y:S04]  /*249f0*/  STL [R1+0x2754], R164 ;  /* 0x002754a401007387 */ /* 0x0003e80000100800 */
[----:B------:R-:W-:Y:S04]  /*24a00*/  STL [R1+0x2760], R202 ;  /* 0x002760ca01007387 */ /* 0x000fe80000100800 */
[----:B------:R-:W4:Y:S01]  /*24a10*/  LDL.LU.64 R200, [R1+0xc40] ;  /* 0x000c400001c87983 */ /* 0x000f220000300a00 */
[----:B-1----:R-:W-:-:S05]  /*24a20*/  IMAD.MOV.U32 R164, RZ, RZ, R203 ;  /* 0x000000ffffa47224 */ /* 0x002fca00078e00cb */
[----:B------:R1:W-:Y:S04]  /*24a30*/  STL [R1+0x275c], R164 ;  /* 0x00275ca401007387 */ /* 0x0003e80000100800 */
[----:B------:R-:W-:Y:S04]  /*24a40*/  STL [R1+0x2768], R204 ;  /* 0x002768cc01007387 */ /* 0x000fe80000100800 */
[----:B------:R-:W5:Y:S01]  /*24a50*/  LDL.LU.64 R198, [R1+0xc48] ;  /* 0x000c480001c67983 */ /* 0x000f620000300a00 */
        /* <DEDUP_REMOVED lines=18> */
[----:B---3--:R3:W-:Y:S01]  /*24b80*/  STL [R1+0x278c], R230 ;  /* 0x00278ce601007387 */ /* 0x0087e20000100800 */
[----:B-1----:R-:W-:-:S03]  /*24b90*/  IMAD.MOV.U32 R164, RZ, RZ, R231 ;  /* 0x000000ffffa47224 */ /* 0x002fc600078e00e7 */
[----:B------:R-:W5:Y:S04]  /*24ba0*/  LDL.LU.64 R228, [R1+0xab8] ;  /* 0x000ab80001e47983 */ /* 0x000f680000300a00 */
[----:B------:R1:W-:Y:S04]  /*24bb0*/  STL [R1+0x2724], R164 ;  /* 0x002724a401007387 */ /* 0x0003e80000100800 */
[----:B------:R-:W-:Y:S04]  /*24bc0*/  STL [R1+0x2728], R242 ;  /* 0x002728f201007387 */ /* 0x000fe80000100800 */
[----:B------:R-:W-:Y:S04]  /*24bd0*/  STL [R1+0x271c], R243 ;  /* 0x00271cf301007387 */ /* 0x000fe80000100800 */
[----:B------:R-:W5:Y:S04]  /*24be0*/  LDL.LU.64 R208, [R1+0x950] ;  /* 0x0009500001d07983 */ /* 0x000f680000300a00 */
[----:B------:R-:W-:Y:S04]  /*24bf0*/  STL [R1+0x2720], R240 ;  /* 0x002720f001007387 */ /* 0x000fe80000100800 */
[----:B------:R-:W-:Y:S04]  /*24c00*/  STL [R1+0x2714], R241 ;  /* 0x002714f101007387 */ /* 0x000fe80000100800 */
[----:B------:R-:W5:Y:S04]  /*24c10*/  LDL.LU.64 R210, [R1+0x960] ;  /* 0x0009600001d27983 */ /* 0x000f680000300a00 */
[----:B------:R-:W-:Y:S04]  /*24c20*/  STL [R1+0x2718], R238 ;  /* 0x002718ee01007387 */ /* 0x000fe80000100800 */
[----:B------:R-:W-:Y:S04]  /*24c30*/  STL [R1+0x1d88], R239 ;  /* 0x001d88ef01007387 */ /* 0x000fe80000100800 */
[----:B---3--:R-:W3:Y:S04]  /*24c40*/  LDL.LU.64 R230, [R1+0x9c0] ;  /* 0x0009c00001e67983 */ /* 0x008ee80000300a00 */
[----:B--2---:R2:W-:Y:S01]  /*24c50*/  STL [R1+0x1d90], R222 ;  /* 0x001d90de01007387 */ /* 0x0045e20000100800 */
[----:B-1----:R-:W-:-:S03]  /*24c60*/  IMAD.MOV.U32 R164, RZ, RZ, R223 ;  /* 0x000000ffffa47224 */ /* 0x002fc600078e00df */
[----:B--2---:R-:W2:Y:S04]  /*24c70*/  LDL.LU.64 R222, [R1+0x9c8] ;  /* 0x0009c80001de7983 */ /* 0x004ea80000300a00 */
[----:B------:R1:W-:Y:S04]  /*24c80*/  STL [R1+0x1d8c], R164 ;  /* 0x001d8ca401007387 */ /* 0x0003e80000100800 */
[----:B----4-:R4:W-:Y:S01]  /*24c90*/  STL [R1+0x1d98], R200 ;  /* 0x001d98c801007387 */ /* 0x0109e20000100800 */
[----:B-1----:R-:W-:-:S03]  /*24ca0*/  IMAD.MOV.U32 R164, RZ, RZ, R201 ;  /* 0x000000ffffa47224 */ /* 0x002fc600078e00c9 */
[----:B----4-:R-:W4:Y:S04]  /*24cb0*/  LDL.LU.64 R200, [R1+0x7a0] ;  /* 0x0007a00001c87983 */ /* 0x010f280000300a00 */
[----:B------:R1:W-:Y:S04]  /*24cc0*/  STL [R1+0x1d94], R164 ;  /* 0x001d94a401007387 */ /* 0x0003e80000100800 */
[----:B-----5:R5:W-:Y:S01]  /*24cd0*/  STL [R1+0x1da0], R198 ;  /* 0x001da0c601007387 */ /* 0x020be20000100800 */
[----:B-1----:R-:W-:-:S03]  /*24ce0*/  IMAD.MOV.U32 R164, RZ, RZ, R199 ;  /* 0x000000ffffa47224 */ /* 0x002fc600078e00c7 */
[----:B-----5:R-:W5:Y:S04]  /*24cf0*/  LDL.LU.64 R198, [R1+0x7a8] ;  /* 0x0007a80001c67983 */ /* 0x020f680000300a00 */
[----:B------:R1:W-:Y:S04]  /*24d00*/  STL [R1+0x1d9c], R164 ;  /* 0x001d9ca401007387 */ /* 0x0003e80000100800 */
[----:B------:R1:W-:Y:S02]  /*24d10*/  STL [R1+0x1da8], R202 ;  /* 0x001da8ca01007387 */ /* 0x0003e40000100800 */
[----:B-1----:R-:W-:-:S02]  /*24d20*/  IMAD.MOV.U32 R164, RZ, RZ, R203 ;  /* 0x000000ffffa47224 */ /* 0x002fc400078e00cb */
[----:B------:R-:W5:Y:S04]  /*24d30*/  LDL.LU.64 R202, [R1+0x7b0] ;  /* 0x0007b00001ca7983 */ /* 0x000f680000300a00 */
        /* <DEDUP_REMOVED lines=10> */
[----:B-1----:R-:W-:-:S02]  /*24de0*/  MOV R164, R207 ;  /* 0x000000cf00a47202 */ /* 0x002fc40000000f00 */
        /* <DEDUP_REMOVED lines=10> */
[----:B------:R3:W-:Y:S01]  /*24e90*/  STL [R1+0x1dd8], R210 ;  /* 0x001dd8d201007387 */ /* 0x0007e20000100800 */
[----:B-1----:R-:W-:-:S03]  /*24ea0*/  IMAD.MOV.U32 R164, RZ, RZ, R211 ;  /* 0x000000ffffa47224 */ /* 0x002fc600078e00d3 */
[----:B---3--:R-:W3:Y:S04]  /*24eb0*/  LDL.LU.64 R210, [R1+0xad8] ;  /* 0x000ad80001d27983 */ /* 0x008ee80000300a00 */
[----:B------:R1:W-:Y:S04]  /*24ec0*/  STL [R1+0x1dd4], R164 ;  /* 0x001dd4a401007387 */ /* 0x0003e80000100800 */
[----:B------:R1:W-:Y:S02]  /*24ed0*/  STL [R1+0x1de0], R230 ;  /* 0x001de0e601007387 */ /* 0x0003e40000100800 */
[----:B-1----:R-:W-:-:S02]  /*24ee0*/  IMAD.MOV.U32 R164, RZ, RZ, R231 ;  /* 0x000000ffffa47224 */ /* 0x002fc400078e00e7 */
[----:B------:R-:W3:Y:S04]  /*24ef0*/  LDL.LU.64 R230, [R1+0xae0] ;  /* 0x000ae00001e67983 */ /* 0x000ee80000300a00 */
[----:B------:R1:W-:Y:S04]  /*24f00*/  STL [R1+0x1ddc], R164 ;  /* 0x001ddca401007387 */ /* 0x0003e80000100800 */
        /* <DEDUP_REMOVED lines=36> */
[----:B---3--:R3:W-:Y:S01]  /*25150*/  STL [R1+0x1e30], R210 ;  /* 0x001e30d201007387 */ /* 0x0087e20000100800 */
        /* <DEDUP_REMOVED lines=104> */
[----:B-1----:R-:W-:-:S03]  /*257e0*/  MOV R164, R199 ;  /* 0x000000c700a47202 */ /* 0x002fc60000000f00 */
        /* <DEDUP_REMOVED lines=79> */
[----:B-1----:R-:W-:-:S03]  /*25ce0*/  MOV R164, R223 ;  /* 0x000000df00a47202 */ /* 0x002fc60000000f00 */
        /* <DEDUP_REMOVED lines=79> */
[----:B-1----:R-:W-:-:S03]  /*261e0*/  MOV R164, R211 ;  /* 0x000000d300a47202 */ /* 0x002fc60000000f00 */
        /* <DEDUP_REMOVED lines=102> */
[----:B-----5:R-:W-:Y:S04]  /*26850*/  STL [R1+0x2110], R198 ;  /* 0x002110c601007387 */ /* 0x020fe80000100800 */
[----:B------:R-:W5:Y:S01]  /*26860*/  LDL.LU.64 R196, [R1+0x1380] ;  /* 0x0013800001c47983 */ /* 0x000f620000300a00 */
[----:B-1----:R-:W-:-:S05]  /*26870*/  IMAD.MOV.U32 R164, RZ, RZ, R199 ;  /* 0x000000ffffa47224 */ /* 0x002fca00078e00c7 */
[----:B------:R1:W-:Y:S04]  /*26880*/  STL [R1+0x210c], R164 ;  /* 0x00210ca401007387 */ /* 0x0003e80000100800 */
[----:B------:R1:W-:Y:S02]  /*26890*/  STL [R1+0x2118], R202 ;  /* 0x002118ca01007387 */ /* 0x0003e40000100800 */
[----:B-1----:R-:W-:Y:S02]  /*268a0*/  IMAD.MOV.U32 R164, RZ, RZ, R203 ;  /* 0x000000ffffa47224 */ /* 0x002fe400078e00cb */
[----:B------:R-:W5:Y:S04]  /*268b0*/  LDL.LU.64 R202, [R1+0xaf8] ;  /* 0x000af80001ca7983 */ /* 0x000f680000300a00 */
[----:B------:R1:W-:Y:S04]  /*268c0*/  STL [R1+0x2114], R164 ;  /* 0x002114a401007387 */ /* 0x0003e80000100800 */
[----:B------:R1:W-:Y:S02]  /*268d0*/  STL [R1+0x2120], R204 ;  /* 0x002120cc01007387 */ /* 0x0003e40000100800 */
[----:B-1----:R-:W-:-:S02]  /*268e0*/  IMAD.MOV.U32 R164, RZ, RZ, R205 ;  /* 0x000000ffffa47224 */ /* 0x002fc400078e00cd */
[----:B------:R-:W5:Y:S04]  /*268f0*/  LDL.LU.64 R204, [R1+0xb00] ;  /* 0x000b000001cc7983 */ /* 0x000f680000300a00 */
[----:B------:R1:W-:Y:S04]  /*26900*/  STL [R1+0x211c], R164 ;  /* 0x00211ca401007387 */ /* 0x0003e80000100800 */
[----:B------:R1:W-:Y:S04]  /*26910*/  STL [R1+0x2128], R220 ;  /* 0x002128dc01007387 */ /* 0x0003e80000100800 */
[----:B------:R-:W5:Y:S01]  /*26920*/  LDL.LU.64 R198, [R1+0xb08] ;  /* 0x000b080001c67983 */ /* 0x000f620000300a00 */
[----:B-1----:R-:W-:-:S03]  /*26930*/  IMAD.MOV.U32 R164, RZ, RZ, R221 ;  /* 0x000000ffffa47224 */ /* 0x002fc600078e00dd */
[----:B------:R-:W-:Y:S04]  /*26940*/  STL [R1+0x2130], R206 ;  /* 0x002130ce01007387 */ /* 0x000fe80000100800 */
        /* <DEDUP_REMOVED lines=11> */
[----:B---3--:R-:W-:Y:S04]  /*26a00*/  STL [R1+0x2148], R210 ;  /* 0x002148d201007387 */ /* 0x008fe80000100800 */
[----:B------:R1:W-:Y:S04]  /*26a10*/  STL [R1+0x213c], R164 ;  /* 0x00213ca401007387 */ /* 0x0003e80000100800 */
[----:B------:R-:W3:Y:S01]  /*26a20*/  LDL.LU.64 R208, [R1+0x1558] ;  /* 0x0015580001d07983 */ /* 0x000ee20000300a00 */
[----:B-1----:R-:W-:-:S03]  /*26a30*/  IMAD.MOV.U32 R164, RZ, RZ, R211 ;  /* 0x000000ffffa47224 */ /* 0x002fc600078e00d3 */
[----:B------:R-:W-:Y:S04]  /*26a40*/  STL [R1+0x2150], R230 ;  /* 0x002150e601007387 */ /* 0x000fe80000100800 */
[----:B------:R1:W-:Y:S04]  /*26a50*/  STL [R1+0x2144], R164 ;  /* 0x002144a401007387 */ /* 0x0003e80000100800 */
[----:B------:R-:W3:Y:S01]  /*26a60*/  LDL.LU.64 R210, [R1+0x1570] ;  /* 0x0015700001d27983 */ /* 0x000ee20000300a00 */
[----:B-1----:R-:W-:-:S03]  /*26a70*/  IMAD.MOV.U32 R164, RZ, RZ, R231 ;  /* 0x000000ffffa47224 */ /* 0x002fc600078e00e7 */
[----:B--2---:R-:W-:Y:S04]  /*26a80*/  STL [R1+0x2158], R222 ;  /* 0x002158de01007387 */ /* 0x004fe80000100800 */
[----:B------:R1:W-:Y:S04]  /*26a90*/  STL [R1+0x214c], R164 ;  /* 0x00214ca401007387 */ /* 0x0003e80000100800 */
[----:B------:R-:W2:Y:S01]  /*26aa0*/  LDL.LU.64 R230, [R1+0x1460] ;  /* 0x0014600001e67983 */ /* 0x000ea20000300a00 */
[----:B-1----:R-:W-:-:S03]  /*26ab0*/  IMAD.MOV.U32 R164, RZ, RZ, R223 ;  /* 0x000000ffffa47224 */ /* 0x002fc600078e00df */
[----:B----4-:R-:W-:Y:S04]  /*26ac0*/  STL [R1+0x2160], R200 ;  /* 0x002160c801007387 */ /* 0x010fe80000100800 */
[----:B------:R1:W-:Y:S04]  /*26ad0*/  STL [R1+0x2154], R164 ;  /* 0x002154a401007387 */ /* 0x0003e80000100800 */
[----:B------:R-:W4:Y:S01]  /*26ae0*/  LDL.LU.64 R222, [R1+0x1478] ;  /* 0x0014780001de7983 */ /* 0x000f220000300a00 */
[----:B-1----:R-:W-:-:S03]  /*26af0*/  IMAD.MOV.U32 R164, RZ, RZ, R201 ;  /* 0x000000ffffa47224 */ /* 0x002fc600078e00c9 */
[----:B-----5:R-:W-:Y:S04]  /*26b00*/  STL [R1+0x2168], R196 ;  /* 0x002168c401007387 */ /* 0x020fe80000100800 */
[----:B------:R1:W-:Y:S04]  /*26b10*/  STL [R1+0x215c], R164 ;  /* 0x00215ca401007387 */ /* 0x0003e80000100800 */
[----:B------:R-:W5:Y:S01]  /*26b20*/  LDL.LU.64 R200, [R1+0x1490] ;  /* 0x0014900001c87983 */ /* 0x000f620000300a00 */
[----:B-1----:R-:W-:-:S03]  /*26b30*/  IMAD.MOV.U32 R164, RZ, RZ, R197 ;  /* 0x000000ffffa47224 */ /* 0x002fc600078e00c5 */
[----:B------:R-:W-:Y:S04]  /*26b40*/  STL [R1+0x2170], R202 ;  /* 0x002170ca01007387 */ /* 0x000fe80000100800 */
[----:B------:R1:W-:Y:S02]  /*26b50*/  STL [R1+0x2164], R164 ;  /* 0x002164a401007387 */ /* 0x0003e40000100800 */
[----:B-1----:R-:W-:Y:S02]  /*26b60*/  IMAD.MOV.U32 R164, RZ, RZ, R203 ;  /* 0x000000ffffa47224 */ /* 0x002fe400078e00cb */
[----:B------:R-:W5:Y:S04]  /*26b70*/  LDL.LU.64 R202, [R1+0x14a8] ;  /* 0x0014a80001ca7983 */ /* 0x000f680000300a00 */
[----:B------:R1:W-:Y:S04]  /*26b80*/  STL [R1+0x216c], R164 ;  /* 0x00216ca401007387 */ /* 0x0003e80000100800 */
[----:B------:R1:W-:Y:S02]  /*26b90*/  STL [R1+0x2178], R204 ;  /* 0x002178cc01007387 */ /* 0x0003e40000100800 */
[----:B-1----:R-:W-:-:S02]  /*26ba0*/  IMAD.MOV.U32 R164, RZ, RZ, R205 ;  /* 0x000000ffffa47224 */ /* 0x002fc400078e00cd */
[----:B------:R-:W-:Y:S04]  /*26bb0*/  STL [R1+0x2180], R198 ;  /* 0x002180c601007387 */ /* 0x000fe80000100800 */
[----:B------:R1:W-:Y:S04]  /*26bc0*/  STL [R1+0x2174], R164 ;  /* 0x002174a401007387 */ /* 0x0003e80000100800 */
[----:B------:R-:W5:Y:S01]  /*26bd0*/  LDL.LU.64 R204, [R1+0x1398] ;  /* 0x0013980001cc7983 */ /* 0x000f620000300a00 */
[----:B-1----:R-:W-:-:S03]  /*26be0*/  MOV R164, R199 ;  /* 0x000000c700a47202 */ /* 0x002fc60000000f00 */
[----:B------:R-:W-:Y:S04]  /*26bf0*/  STL [R1+0x2188], R220 ;  /* 0x002188dc01007387 */ /* 0x000fe80000100800 */
[----:B------:R1:W-:Y:S04]  /*26c00*/  STL [R1+0x217c], R164 ;  /* 0x00217ca401007387 */ /* 0x0003e80000100800 */
        /* <DEDUP_REMOVED lines=11> */
[----:B---3--:R3:W-:Y:S04]  /*26cc0*/  STL [R1+0x21a0], R208 ;  /* 0x0021a0d001007387 */ /* 0x0087e80000100800 */
[----:B------:R-:W5:Y:S01]  /*26cd0*/  LDL.LU.64 R194, [R1+0xc30] ;  /* 0x000c300001c27983 */ /* 0x000f620000300a00 */
[----:B-1----:R-:W-:-:S03]  /*26ce0*/  IMAD.MOV.U32 R164, RZ, RZ, R209 ;  /* 0x000000ffffa47224 */ /* 0x002fc600078e00d1 */
[----:B------:R-:W-:Y:S04]  /*26cf0*/  STL [R1+0x21a8], R210 ;  /* 0x0021a8d201007387 */ /* 0x000fe80000100800 */
[----:B------:R1:W-:Y:S04]  /*26d00*/  STL [R1+0x219c], R164 ;  /* 0x00219ca401007387 */ /* 0x0003e80000100800 */
[----:B---3--:R-:W3:Y:S01]  /*26d10*/  LDL.LU.64 R208, [R1+0xc28] ;  /* 0x000c280001d07983 */ /* 0x008ee20000300a00 */
        /* <DEDUP_REMOVED lines=11> */
[----:B------:R-:W5:Y:S04]  /*26dd0*/  LDL.LU.64 R196, [R1+0x1588] ;  /* 0x0015880001c47983 */ /* 0x000f680000300a00 */
[----:B------:R-:W5:Y:S01]  /*26de0*/  LDL.LU.64 R198, [R1+0x15a0] ;  /* 0x0015a00001c67983 */ /* 0x000f620000300a00 */
[----:B-1----:R-:W-:-:S05]  /*26df0*/  IMAD.MOV.U32 R164, RZ, RZ, R201 ;  /* 0x000000ffffa47224 */ /* 0x002fca00078e00c9 */
[----:B------:R1:W-:Y:S04]  /*26e00*/  STL [R1+0x21bc], R164 ;  /* 0x0021bca401007387 */ /* 0x0003e80000100800 */
[----:B------:R-:W-:Y:S04]  /*26e10*/  STL [R1+0x21c8], R202 ;  /* 0x0021c8ca01007387 */ /* 0x000fe80000100800 */
[----:B------:R-:W5:Y:S01]  /*26e20*/  LDL.LU.64 R220, [R1+0x15b8] ;  /* 0x0015b80001dc7983 */ /* 0x000f620000300a00 */
[----:B-1----:R-:W-:-:S03]  /*26e30*/  IMAD.MOV.U32 R164, RZ, RZ, R203 ;  /* 0x000000ffffa47224 */ /* 0x002fc600078e00cb */
[----:B------:R-:W5:Y:S04]  /*26e40*/  LDL.LU.64 R222, [R1+0x15d0] ;  /* 0x0015d00001de7983 */ /* 0x000f680000300a00 */
[----:B------:R1:W-:Y:S04]  /*26e50*/  STL [R1+0x21c4], R164 ;  /* 0x0021c4a401007387 */ /* 0x0003e80000100800 */
[----:B------:R1:W-:Y:S04]  /*26e60*/  STL [R1+0x21d0], R204 ;  /* 0x0021d0cc01007387 */ /* 0x0003e80000100800 */
[----:B------:R-:W5:Y:S01]  /*26e70*/  LDL.LU.64 R200, [R1+0x14c0] ;  /* 0x0014c00001c87983 */ /* 0x000f620000300a00 */
[----:B-1----:R-:W-:-:S03]  /*26e80*/  IMAD.MOV.U32 R164, RZ, RZ, R205 ;  /* 0x000000ffffa47224 */ /* 0x002fc600078e00cd */
[----:B------:R-:W5:Y:S04]  /*26e90*/  LDL.LU.64 R202, [R1+0x14d8] ;  /* 0x0014d80001ca7983 */ /* 0x000f680000300a00 */
[----:B------:R1:W-:Y:S04]  /*26ea0*/  STL [R1+0x21cc], R164 ;  /* 0x0021cca401007387 */ /* 0x0003e80000100800 */
[----:B------:R-:W-:Y:S04]  /*26eb0*/  STL [R1+0x21d8], R192 ;  /* 0x0021d8c001007387 */ /* 0x000fe80000100800 */
        /* <DEDUP_REMOVED lines=12> */
[----:B-1----:R-:W-:-:S03]  /*26f80*/  IMAD.MOV.U32 R164, RZ, RZ, R195 ;  /* 0x000000ffffa47224 */ /* 0x002fc600078e00c3 */
[----:B---3--:R-:W-:Y:S04]  /*26f90*/  STL [R1+0x21f8], R208 ;  /* 0x0021f8d001007387 */ /* 0x008fe80000100800 */
[----:B------:R1:W-:Y:S02]  /*26fa0*/  STL [R1+0x21ec], R164 ;  /* 0x0021eca401007387 */ /* 0x0003e40000100800 */
[----:B-1----:R-:W-:Y:S02]  /*26fb0*/  IMAD.MOV.U32 R164, RZ, RZ, R209 ;  /* 0x000000ffffa47224 */ /* 0x002fe400078e00d1 */
        /* <DEDUP_REMOVED lines=10> */
[----:B-----5:R-:W-:Y:S01]  /*27060*/  STL [R1+0x2210], R196 ;  /* 0x002210c401007387 */ /* 0x020fe20000100800 */
[----:B-1----:R-:W-:-:S03]  /*27070*/  IMAD.MOV.U32 R164, RZ, RZ, R197 ;  /* 0x000000ffffa47224 */ /* 0x002fc600078e00c5 */
[----:B------:R-:W-:Y:S04]  /*27080*/  STL [R1+0x2218], R198 ;  /* 0x002218c601007387 */ /* 0x000fe80000100800 */
[----:B------:R1:W-:Y:S02]  /*27090*/  STL [R1+0x220c], R164 ;  /* 0x00220ca401007387 */ /* 0x0003e40000100800 */
[----:B-1----:R-:W-:Y:S02]  /*270a0*/  IMAD.MOV.U32 R164, RZ, RZ, R199 ;  /* 0x000000ffffa47224 */ /* 0x002fe400078e00c7 */
[----:B------:R-:W-:Y:S04]  /*270b0*/  STL [R1+0x2220], R220 ;  /* 0x002220dc01007387 */ /* 0x000fe80000100800 */
[----:B------:R1:W-:Y:S04]  /*270c0*/  STL [R1+0x2214], R164 ;  /* 0x002214a401007387 */ /* 0x0003e80000100800 */
[----:B------:R-:W-:Y:S01]  /*270d0*/  STL [R1+0x2228], R222 ;  /* 0x002228de01007387 */ /* 0x000fe20000100800 */
[----:B-1----:R-:W-:-:S05]  /*270e0*/  MOV R164, R221 ;  /* 0x000000dd00a47202 */ /* 0x002fca0000000f00 */
[----:B------:R1:W-:Y:S04]  /*270f0*/  STL [R1+0x221c], R164 ;  /* 0x00221ca401007387 */ /* 0x0003e80000100800 */
[----:B------:R-:W-:Y:S01]  /*27100*/  STL [R1+0x2230], R200 ;  /* 0x002230c801007387 */ /* 0x000fe20000100800 */
        /* <DEDUP_REMOVED lines=22> */
[----:B---3--:R-:W-:Y:S01]  /*27270*/  STL [R1+0x2258], R208 ;  /* 0x002258d001007387 */ /* 0x008fe20000100800 */
[----:B-1----:R-:W-:-:S03]  /*27280*/  IMAD.MOV.U32 R164, RZ, RZ, R209 ;  /* 0x000000ffffa47224 */ /* 0x002fc600078e00d1 */
[----:B------:R-:W3:Y:S04]  /*27290*/  LDL.LU.64 R202, [R1+0x1550] ;  /* 0x0015500001ca7983 */ /* 0x000ee80000300a00 */
[----:B--2---:R-:W-:Y:S04]  /*272a0*/  STL [R1+0x2260], R210 ;  /* 0x002260d201007387 */ /* 0x004fe80000100800 */
[----:B------:R1:W-:Y:S04]  /*272b0*/  STL [R1+0x2254], R164 ;  /* 0x002254a401007387 */ /* 0x0003e80000100800 */
[----:B------:R-:W2:Y:S01]  /*272c0*/  LDL.LU.64 R204, [R1+0x1568] ;  /* 0x0015680001cc7983 */ /* 0x000ea20000300a00 */
[----:B-1----:R-:W-:-:S03]  /*272d0*/  IMAD.MOV.U32 R164, RZ, RZ, R211 ;  /* 0x000000ffffa47224 */ /* 0x002fc600078e00d3 */
[----:B----4-:R-:W-:Y:S04]  /*272e0*/  STL [R1+0x2268], R230 ;  /* 0x002268e601007387 */ /* 0x010fe80000100800 */
[----:B------:R1:W-:Y:S04]  /*272f0*/  STL [R1+0x225c], R164 ;  /* 0x00225ca401007387 */ /* 0x0003e80000100800 */
[----:B------:R-:W4:Y:S01]  /*27300*/  LDL.LU.64 R206, [R1+0x1458] ;  /* 0x0014580001ce7983 */ /* 0x000f220000300a00 */
[----:B-1----:R-:W-:-:S05]  /*27310*/  IMAD.MOV.U32 R164, RZ, RZ, R231 ;  /* 0x000000ffffa47224 */ /* 0x002fca00078e00e7 */
[----:B------:R-:W-:Y:S04]  /*27320*/  STL [R1+0x2264], R164 ;  /* 0x002264a401007387 */ /* 0x000fe80000100800 */
[----:B------:R-:W-:Y:S04]  /*27330*/  STL [R1+0x2270], R62 ;  /* 0x0022703e01007387 */ /* 0x000fe80000100800 */
[----:B------:R-:W-:Y:S04]  /*27340*/  STL [R1+0x226c], R63 ;  /* 0x00226c3f01007387 */ /* 0x000fe80000100800 */
[----:B------:R5:W-:Y:S04]  /*27350*/  STL [R1+0x2278], R14 ;  /* 0x0022780e01007387 */ /* 0x000be80000100800 */
[----:B------:R-:W4:Y:S04]  /*27360*/  LDL.LU.64 R208, [R1+0x1470] ;  /* 0x0014700001d07983 */ /* 0x000f280000300a00 */
[----:B------:R-:W-:Y:S04]  /*27370*/  STL [R1+0x2274], R15 ;  /* 0x0022740f01007387 */ /* 0x000fe80000100800 */
[----:B------:R-:W-:Y:S04]  /*27380*/  STL [R1+0x2280], R30 ;  /* 0x0022801e01007387 */ /* 0x000fe80000100800 */
[----:B------:R-:W4:Y:S04]  /*27390*/  LDL.LU.64 R230, [R1+0x1488] ;  /* 0x0014880001e67983 */ /* 0x000f280000300a00 */
[----:B------:R-:W-:Y:S04]  /*273a0*/  STL [R1+0x227c], R31 ;  /* 0x00227c1f01007387 */ /* 0x000fe80000100800 */
[----:B------:R-:W-:Y:S04]  /*273b0*/  STL [R1+0x2288], R46 ;  /* 0x0022882e01007387 */ /* 0x000fe80000100800 */
[----:B------:R-:W4:Y:S04]  /*273c0*/  LDL.LU.64 R210, [R1+0x14a0] ;  /* 0x0014a00001d27983 */ /* 0x000f280000300a00 */
[----:B------:R-:W-:Y:S01]  /*273d0*/  STL [R1+0x2284], R47 ;  /* 0x0022842f01007387 */ /* 0x000fe20000100800 */
[----:B-----5:R-:W-:-:S03]  /*273e0*/  IMAD.MOV.U32 R14, RZ, RZ, R197 ;  /* 0x000000ffff0e7224 */ /* 0x020fc600078e00c5 */
[----:B------:R-:W-:Y:S04]  /*273f0*/  STL [R1+0x2290], R196 ;  /* 0x002290c401007387 */ /* 0x000fe80000100800 */
[----:B------:R-:W-:Y:S04]  /*27400*/  STL [R1+0x2298], R198 ;  /* 0x002298c601007387 */ /* 0x000fe80000100800 */
[----:B------:R1:W-:Y:S02]  /*27410*/  STL [R1+0x228c], R14 ;  /* 0x00228c0e01007387 */ /* 0x0003e40000100800 */
[----:B-1----:R-:W-:-:S02]  /*27420*/  IMAD.MOV.U32 R14, RZ, RZ, R199 ;  /* 0x000000ffff0e7224 */ /* 0x002fc400078e00c7 */
[----:B------:R-:W-:Y:S04]  /*27430*/  STL [R1+0x22a0], R220 ;  /* 0x0022a0dc01007387 */ /* 0x000fe80000100800 */
        /* <DEDUP_REMOVED lines=9> */
[----:B------:R1:W-:Y:S02]  /*274d0*/  STL [R1+0x22ac], R14 ;  /* 0x0022ac0e01007387 */ /* 0x0003e40000100800 */
[----:B-1----:R-:W-:Y:S02]  /*274e0*/  IMAD.MOV.U32 R14, RZ, RZ, R229 ;  /* 0x000000ffff0e7224 */ /* 0x002fe400078e00e5 */
[----:B---3--:R-:W-:Y:S04]  /*274f0*/  STL [R1+0x22c0], R202 ;  /* 0x0022c0ca01007387 */ /* 0x008fe80000100800 */
[----:B------:R1:W-:Y:S04]  /*27500*/  STL [R1+0x22b4], R14 ;  /* 0x0022b40e01007387 */ /* 0x0003e80000100800 */
[----:B------:R-:W3:Y:S01]  /*27510*/  LDL.LU.64 R228, [R1+0x1640] ;  /* 0x0016400001e47983 */ /* 0x000ee20000300a00 */
[----:B-1----:R-:W-:-:S03]  /*27520*/  IMAD.MOV.U32 R14, RZ, RZ, R203 ;  /* 0x000000ffff0e7224 */ /* 0x002fc600078e00cb */
[----:B--2---:R-:W-:Y:S04]  /*27530*/  STL [R1+0x22c8], R204 ;  /* 0x0022c8cc01007387 */ /* 0x004fe80000100800 */
[----:B------:R1:W-:Y:S04]  /*27540*/  STL [R1+0x22bc], R14 ;  /* 0x0022bc0e01007387 */ /* 0x0003e80000100800 */
[----:B------:R-:W2:Y:S04]  /*27550*/  LDL.LU.64 R196, [R1+0x1650] ;  /* 0x0016500001c47983 */ /* 0x000ea80000300a00 */
[----:B------:R-:W5:Y:S01]  /*27560*/  LDL.LU.64 R198, [R1+0x1660] ;  /* 0x0016600001c67983 */ /* 0x000f620000300a00 */
[----:B-1----:R-:W-:-:S05]  /*27570*/  IMAD.MOV.U32 R14, RZ, RZ, R205 ;  /* 0x000000ffff0e7224 */ /* 0x002fca00078e00cd */
[----:B------:R1:W-:Y:S04]  /*27580*/  STL [R1+0x22c4], R14 ;  /* 0x0022c40e01007387 */ /* 0x0003e80000100800 */
[----:B----4-:R-:W-:Y:S04]  /*27590*/  STL [R1+0x22d0], R206 ;  /* 0x0022d0ce01007387 */ /* 0x010fe80000100800 */
[----:B------:R-:W4:Y:S01]  /*275a0*/  LDL.LU.64 R220, [R1+0x1670] ;  /* 0x0016700001dc7983 */ /* 0x000f220000300a00 */
[----:B-1----:R-:W-:-:S03]  /*275b0*/  IMAD.MOV.U32 R14, RZ, RZ, R207 ;  /* 0x000000ffff0e7224 */ /* 0x002fc600078e00cf */
[----:B------:R-:W4:Y:S04]  /*275c0*/  LDL.LU.64 R222, [R1+0x1580] ;  /* 0x0015800001de7983 */ /* 0x000f280000300a00 */
[----:B------:R1:W-:Y:S04]  /*275d0*/  STL [R1+0x22cc], R14 ;  /* 0x0022cc0e01007387 */ /* 0x0003e80000100800 */
[----:B------:R1:W-:Y:S02]  /*275e0*/  STL [R1+0x22d8], R208 ;  /* 0x0022d8d001007387 */ /* 0x0003e40000100800 */
[----:B-1----:R-:W-:-:S02]  /*275f0*/  IMAD.MOV.U32 R14, RZ, RZ, R209 ;  /* 0x000000ffff0e7224 */ /* 0x002fc400078e00d1 */
[----:B------:R-:W4:Y:S04]  /*27600*/  LDL.LU.64 R208, [R1+0x1598] ;  /* 0x0015980001d07983 */ /* 0x000f280000300a00 */
[----:B------:R1:W-:Y:S04]  /*27610*/  STL [R1+0x22d4], R14 ;  /* 0x0022d40e01007387 */ /* 0x0003e80000100800 */
[----:B------:R1:W-:Y:S02]  /*27620*/  STL [R1+0x22e0], R230 ;  /* 0x0022e0e601007387 */ /* 0x0003e40000100800 */
[----:B-1----:R-:W-:-:S02]  /*27630*/  MOV R14, R231 ;  /* 0x000000e7000e7202 */ /* 0x002fc40000000f00 */
[----:B------:R-:W4:Y:S04]  /*27640*/  LDL.LU.64 R230, [R1+0x15b0] ;  /* 0x0015b00001e67983 */ /* 0x000f280000300a00 */
[----:B------:R1:W-:Y:S04]  /*27650*/  STL [R1+0x22dc], R14 ;  /* 0x0022dc0e01007387 */ /* 0x0003e80000100800 */
[----:B------:R1:W-:Y:S04]  /*27660*/  STL [R1+0x22e8], R210 ;  /* 0x0022e8d201007387 */ /* 0x0003e80000100800 */
[----:B------:R-:W4:Y:S01]  /*27670*/  LDL.LU.64 R200, [R1+0x15c8] ;  /* 0x0015c80001c87983 */ /* 0x000f220000300a00 */
[----:B-1----:R-:W-:-:S05]  /*27680*/  IMAD.MOV.U32 R14, RZ, RZ, R211 ;  /* 0x000000ffff0e7224 */ /* 0x002fca00078e00d3 */
[----:B------:R3:W-:Y:S04]  /*27690*/  STL [R1+0x22e4], R14 ;  /* 0x0022e40e01007387 */ /* 0x0007e80000100800 */
[----:B------:R-:W-:Y:S04]  /*276a0*/  STL [R1+0x22f0], R126 ;  /* 0x0022f07e01007387 */ /* 0x000fe80000100800 */
[----:B------:R-:W-:Y:S04]  /*276b0*/  STL [R1+0x22ec], R127 ;  /* 0x0022ec7f01007387 */ /* 0x000fe80000100800 */
[----:B------:R-:W4:Y:S04]  /*276c0*/  LDL.LU.64 R202, [R1+0x14b8] ;  /* 0x0014b80001ca7983 */ /* 0x000f280000300a00 */
        /* <DEDUP_REMOVED lines=8> */
[----:B------:R-:W4:Y:S01]  /*27750*/  LDL.LU.64 R206, [R1+0x1500] ;  /* 0x0015000001ce7983 */ /* 0x000f220000300a00 */
[----:B---3--:R-:W-:-:S03]  /*27760*/  IMAD.MOV.U32 R14, RZ, RZ, R229 ;  /* 0x000000ffff0e7224 */ /* 0x008fc600078e00e5 */
[----:B------:R1:W-:Y:S04]  /*27770*/  STL [R1+0x2310], R228 ;  /* 0x002310e401007387 */ /* 0x0003e80000100800 */
[----:B-1----:R-:W3:Y:S04]  /*27780*/  LDL.LU.64 R228, [R1+0xbd0] ;  /* 0x000bd00001e47983 */ /* 0x002ee80000300a00 */
[----:B------:R1:W-:Y:S04]  /*27790*/  STL [R1+0x230c], R14 ;  /* 0x00230c0e01007387 */ /* 0x0003e80000100800 */
[----:B--2---:R-:W-:Y:S01]  /*277a0*/  STL [R1+0x2318], R196 ;  /* 0x002318c401007387 */ /* 0x004fe20000100800 */
[----:B-1----:R-:W-:-:S03]  /*277b0*/  IMAD.MOV.U32 R14, RZ, RZ, R197 ;  /* 0x000000ffff0e7224 */ /* 0x002fc600078e00c5 */
[----:B-----5:R-:W-:Y:S04]  /*277c0*/  STL [R1+0x2320], R198 ;  /* 0x002320c601007387 */ /* 0x020fe80000100800 */
[----:B------:R1:W-:Y:S02]  /*277d0*/  STL [R1+0x2314], R14 ;  /* 0x0023140e01007387 */ /* 0x0003e40000100800 */
[----:B-1----:R-:W-:Y:S02]  /*277e0*/  IMAD.MOV.U32 R14, RZ, RZ, R199 ;  /* 0x000000ffff0e7224 */ /* 0x002fe400078e00c7 */
[----:B----4-:R-:W-:Y:S04]  /*277f0*/  STL [R1+0x2328], R220 ;  /* 0x002328dc01007387 */ /* 0x010fe80000100800 */
[----:B------:R1:W-:Y:S04]  /*27800*/  STL [R1+0x231c], R14 ;  /* 0x00231c0e01007387 */ /* 0x0003e80000100800 */
[----:B------:R-:W-:Y:S01]  /*27810*/  STL [R1+0x2330], R222 ;  /* 0x002330de01007387 */ /* 0x000fe20000100800 */
[----:B-1----:R-:W-:-:S05]  /*27820*/  IMAD.MOV.U32 R14, RZ, RZ, R221 ;  /* 0x000000ffff0e7224 */ /* 0x002fca00078e00dd */
[----:B------:R1:W-:Y:S04]  /*27830*/  STL [R1+0x2324], R14 ;  /* 0x0023240e01007387 */ /* 0x0003e80000100800 */
[----:B------:R-:W2:Y:S01]  /*27840*/  LDL.LU.64 R198, [R1+0x210] ;  /* 0x0002100001c67983 */ /* 0x000ea20000300a00 */
[----:B-1----:R-:W-:-:S05]  /*27850*/  IMAD.MOV.U32 R14, RZ, RZ, R223 ;  /* 0x000000ffff0e7224 */ /* 0x002fca00078e00df */
[----:B------:R1:W-:Y:S04]  /*27860*/  STL [R1+0x232c], R14 ;  /* 0x00232c0e01007387 */ /* 0x0003e80000100800 */
[----:B------:R4:W-:Y:S01]  /*27870*/  STL [R1+0x2338], R208 ;  /* 0x002338d001007387 */ /* 0x0009e20000100800 */
[----:B-1----:R-:W-:-:S03]  /*27880*/  IMAD.MOV.U32 R14, RZ, RZ, R209 ;  /* 0x000000ffff0e7224 */ /* 0x002fc600078e00d1 */
[----:B----4-:R-:W4:Y:S04]  /*27890*/  LDL.LU.64 R208, [R1+0x1680] ;  /* 0x0016800001d07983 */ /* 0x010f280000300a00 */
[----:B------:R1:W-:Y:S04]  /*278a0*/  STL [R1+0x2334], R14 ;  /* 0x0023340e01007387 */ /* 0x0003e80000100800 */
[----:B------:R5:W-:Y:S01]  /*278b0*/  STL [R1+0x2340], R230 ;  /* 0x002340e601007387 */ /* 0x000be20000100800 */
[----:B-1----:R-:W-:-:S03]  /*278c0*/  IMAD.MOV.U32 R14, RZ, RZ, R231 ;  /* 0x000000ffff0e7224 */ /* 0x002fc600078e00e7 */
[----:B-----5:R-:W5:Y:S04]  /*278d0*/  LDL.LU.64 R230, [R1+0x1690] ;  /* 0x0016900001e67983 */ /* 0x020f680000300a00 */
        /* <DEDUP_REMOVED lines=25> */
[----:B------:R-:W-:Y:S04]  /*27a70*/  STL [R1+0x2378], R142 ;  /* 0x0023788e01007387 */ /* 0x000fe80000100800 */
[----:B------:R-:W-:Y:S04]  /*27a80*/  STL [R1+0x2374], R143 ;  /* 0x0023748f01007387 */ /* 0x000fe80000100800 */
[----:B------:R-:W3:Y:S04]  /*27a90*/  LDL.LU.64 R204, [R1+0x1518] ;  /* 0x0015180001cc7983 */ /* 0x000ee80000300a00 */
[----:B------:R-:W-:Y:S04]  /*27aa0*/  STL [R1+0x2380], R158 ;  /* 0x0023809e01007387 */ /* 0x000fe80000100800 */
[----:B------:R-:W-:Y:S04]  /*27ab0*/  STL [R1+0x237c], R159 ;  /* 0x00237c9f01007387 */ /* 0x000fe80000100800 */
[----:B------:R-:W3:Y:S04]  /*27ac0*/  LDL.LU.64 R206, [R1+0x1530] ;  /* 0x0015300001ce7983 */ /* 0x000ee80000300a00 */
        /* <DEDUP_REMOVED lines=25> */
[----:B-1----:R-:W-:-:S03]  /*27c60*/  IMAD.MOV.U32 R14, RZ, RZ, R211 ;  /* 0x000000ffff0e7224 */ /* 0x002fc600078e00d3 */
[----:B------:R-:W-:Y:S04]  /*27c70*/  STL [R1+0x23c0], R202 ;  /* 0x0023c0ca01007387 */ /* 0x000fe80000100800 */
[----:B------:R1:W-:Y:S04]  /*27c80*/  STL [R1+0x23b4], R14 ;  /* 0x0023b40e01007387 */ /* 0x0003e80000100800 */
[----:B------:R-:W5:Y:S04]  /*27c90*/  LDL.LU.64 R210, [R1+0x16b8] ;  /* 0x0016b80001d27983 */ /* 0x000f680000300a00 */
[----:B------:R-:W5:Y:S01]  /*27ca0*/  LDL.LU.64 R196, [R1+0x16c0] ;  /* 0x0016c00001c47983 */ /* 0x000f620000300a00 */
[----:B-1----:R-:W-:-:S05]  /*27cb0*/  IMAD.MOV.U32 R14, RZ, RZ, R203 ;  /* 0x000000ffff0e7224 */ /* 0x002fca00078e00cb */
[----:B------:R1:W-:Y:S04]  /*27cc0*/  STL [R1+0x23bc], R14 ;  /* 0x0023bc0e01007387 */ /* 0x0003e80000100800 */
[----:B---3--:R3:W-:Y:S01]  /*27cd0*/  STL [R1+0x23c8], R228 ;  /* 0x0023c8e401007387 */ /* 0x0087e20000100800 */
[----:B-1----:R-:W-:-:S03]  /*27ce0*/  IMAD.MOV.U32 R14, RZ, RZ, R229 ;  /* 0x000000ffff0e7224 */ /* 0x002fc600078e00e5 */
[----:B---3--:R-:W3:Y:S04]  /*27cf0*/  LDL.LU.64 R228, [R1+0x16c8] ;  /* 0x0016c80001e47983 */ /* 0x008ee80000300a00 */
[----:B------:R1:W-:Y:S04]  /*27d00*/  STL [R1+0x23c4], R14 ;  /* 0x0023c40e01007387 */ /* 0x0003e80000100800 */
[----:B------:R1:W-:Y:S04]  /*27d10*/  STL [R1+0x23d0], R204 ;  /* 0x0023d0cc01007387 */ /* 0x0003e80000100800 */
[----:B------:R-:W3:Y:S01]  /*27d20*/  LDL.LU.64 R202, [R1+0x16d0] ;  /* 0x0016d00001ca7983 */ /* 0x000ee20000300a00 */
[----:B-1----:R-:W-:-:S05]  /*27d30*/  IMAD.MOV.U32 R14, RZ, RZ, R205 ;  /* 0x000000ffff0e7224 */ /* 0x002fca00078e00cd */
[----:B------:R1:W-:Y:S04]  /*27d40*/  STL [R1+0x23cc], R14 ;  /* 0x0023cc0e01007387 */ /* 0x0003e80000100800 */
        /* <DEDUP_REMOVED lines=16> */
[----:B------:R1:W-:Y:S04]  /*27e50*/  STL [R1+0x23ec], R14 ;  /* 0x0023ec0e01007387 */ /* 0x0003e80000100800 */
[----:B------:R-:W5:Y:S01]  /*27e60*/  LDL.LU.64 R230, [R1+0x1578] ;  /* 0x0015780001e67983 */ /* 0x000f620000300a00 */
[----:B-1----:R-:W-:-:S03]  /*27e70*/  IMAD.MOV.U32 R14, RZ, RZ, R221 ;  /* 0x000000ffff0e7224 */ /* 0x002fc600078e00dd */
        /* <DEDUP_REMOVED lines=21> */
[----:B------:R1:W-:Y:S02]  /*27fd0*/  STL [R1+0x2428], R202 ;  /* 0x002428ca01007387 */ /* 0x0003e40000100800 */
[----:B-1----:R-:W-:-:S02]  /*27fe0*/  IMAD.MOV.U32 R14, RZ, RZ, R203 ;  /* 0x000000ffff0e7224 */ /* 0x002fc400078e00cb */
        /* <DEDUP_REMOVED lines=13> */
[----:B------:R1:W-:Y:S02]  /*280c0*/  STL [R1+0x243c], R14 ;  /* 0x00243c0e01007387 */ /* 0x0003e40000100800 */
[----:B-1----:R-:W-:Y:S02]  /*280d0*/  IMAD.MOV.U32 R14, RZ, RZ, R209 ;  /* 0x000000ffff0e7224 */ /* 0x002fe400078e00d1 */
[----:B------:R-:W5:Y:S04]  /*280e0*/  LDL.LU.64 R208, [R1+0x16e0] ;  /* 0x0016e00001d07983 */ /* 0x000f680000300a00 */
[----:B------:R1:W-:Y:S04]  /*280f0*/  STL [R1+0x2444], R14 ;  /* 0x0024440e01007387 */ /* 0x0003e80000100800 */
[----:B------:R1:W-:Y:S02]  /*28100*/  STL [R1+0x2450], R230 ;  /* 0x002450e601007387 */ /* 0x0003e40000100800 */
[----:B-1----:R-:W-:-:S02]  /*28110*/  MOV R14, R231 ;  /* 0x000000e7000e7202 */ /* 0x002fc40000000f00 */
[----:B------:R-:W-:Y:S04]  /*28120*/  STL [R1+0x2458], R220 ;  /* 0x002458dc01007387 */ /* 0x000fe80000100800 */
[----:B------:R1:W-:Y:S04]  /*28130*/  STL [R1+0x244c], R14 ;  /* 0x00244c0e01007387 */ /* 0x0003e80000100800 */
[----:B------:R-:W5:Y:S01]  /*28140*/  LDL.LU.64 R230, [R1+0x16e8] ;  /* 0x0016e80001e67983 */ /* 0x000f620000300a00 */
[----:B-1----:R-:W-:-:S03]  /*28150*/  IMAD.MOV.U32 R14, RZ, RZ, R221 ;  /* 0x000000ffff0e7224 */ /* 0x002fc600078e00dd */
[----:B------:R-:W-:Y:S04]  /*28160*/  STL [R1+0x2460], R222 ;  /* 0x002460de01007387 */ /* 0x000fe80000100800 */
[----:B------:R1:W-:Y:S04]  /*28170*/  STL [R1+0x2454], R14 ;  /* 0x0024540e01007387 */ /* 0x0003e80000100800 */
        /* <DEDUP_REMOVED lines=8> */
[----:B------:R-:W-:Y:S04]  /*28200*/  STL [R1+0x2470], R210 ;  /* 0x002470d201007387 */ /* 0x000fe80000100800 */
[----:B------:R-:W5:Y:S01]  /*28210*/  LDL.LU.64 R196, [R1+0x1698] ;  /* 0x0016980001c47983 */ /* 0x000f620000300a00 */
[----:B-1----:R-:W-:-:S03]  /*28220*/  IMAD.MOV.U32 R14, RZ, RZ, R211 ;  /* 0x000000ffff0e7224 */ /* 0x002fc600078e00d3 */
[----:B------:R-:W5:Y:S04]  /*28230*/  LDL.LU.64 R198, [R1+0x16a8] ;  /* 0x0016a80001c67983 */ /* 0x000f680000300a00 */
[----:B------:R1:W-:Y:S04]  /*28240*/  STL [R1+0x246c], R14 ;  /* 0x00246c0e01007387 */ /* 0x0003e80000100800 */
[----:B---3--:R-:W-:Y:S04]  /*28250*/  STL [R1+0x2478], R228 ;  /* 0x002478e401007387 */ /* 0x008fe80000100800 */
[----:B------:R-:W3:Y:S01]  /*28260*/  LDL.LU.64 R220, [R1+0x15d8] ;  /* 0x0015d80001dc7983 */ /* 0x000ee20000300a00 */
[----:B-1----:R-:W-:-:S03]  /*28270*/  IMAD.MOV.U32 R14, RZ, RZ, R229 ;  /* 0x000000ffff0e7224 */ /* 0x002fc600078e00e5 */
[----:B------:R-:W3:Y:S04]  /*28280*/  LDL.LU.64 R210, [R1+0x15f0] ;  /* 0x0015f00001d27983 */ /* 0x000ee80000300a00 */
[----:B------:R1:W-:Y:S04]  /*28290*/  STL [R1+0x2474], R14 ;  /* 0x0024740e01007387 */ /* 0x0003e80000100800 */
[----:B------:R-:W-:Y:S01]  /*282a0*/  STL [R1+0x2480], R202 ;  /* 0x002480ca01007387 */ /* 0x000fe20000100800 */
[----:B-1----:R-:W-:-:S03]  /*282b0*/  IMAD.MOV.U32 R14, RZ, RZ, R203 ;  /* 0x000000ffff0e7224 */ /* 0x002fc600078e00cb */
[----:B------:R-:W3:Y:S04]  /*282c0*/  LDL.LU.64 R228, [R1+0x1608] ;  /* 0x0016080001e47983 */ /* 0x000ee80000300a00 */
[----:B--2---:R-:W-:Y:S04]  /*282d0*/  STL [R1+0x2488], R204 ;  /* 0x002488cc01007387 */ /* 0x004fe80000100800 */
[----:B------:R1:W-:Y:S04]  /*282e0*/  STL [R1+0x247c], R14 ;  /* 0x00247c0e01007387 */ /* 0x0003e80000100800 */
[----:B------:R-:W2:Y:S01]  /*282f0*/  LDL.LU.64 R222, [R1+0x1620] ;  /* 0x0016200001de7983 */ /* 0x000ea20000300a00 */
[----:B-1----:R-:W-:-:S05]  /*28300*/  IMAD.MOV.U32 R14, RZ, RZ, R205 ;  /* 0x000000ffff0e7224 */ /* 0x002fca00078e00cd */
[----:B------:R1:W-:Y:S04]  /*28310*/  STL [R1+0x2484], R14 ;  /* 0x0024840e01007387 */ /* 0x0003e80000100800 */
[----:B----4-:R-:W-:Y:S04]  /*28320*/  STL [R1+0x2490], R206 ;  /* 0x002490ce01007387 */ /* 0x010fe80000100800 */
[----:B------:R-:W4:Y:S01]  /*28330*/  LDL.LU.64 R200, [R1+0xc10] ;  /* 0x000c100001c87983 */ /* 0x000f220000300a00 */
[----:B-1----:R-:W-:-:S03]  /*28340*/  IMAD.MOV.U32 R14, RZ, RZ, R207 ;  /* 0x000000ffff0e7224 */ /* 0x002fc600078e00cf */
[----:B------:R-:W4:Y:S04]  /*28350*/  LDL.LU.64 R202, [R1+0xb68] ;  /* 0x000b680001ca7983 */ /* 0x000f280000300a00 */
[----:B------:R1:W-:Y:S04]  /*28360*/  STL [R1+0x248c], R14 ;  /* 0x00248c0e01007387 */ /* 0x0003e80000100800 */
[----:B-----5:R5:W-:Y:S04]  /*28370*/  STL [R1+0x2498], R208 ;  /* 0x002498d001007387 */ /* 0x020be80000100800 */
[----:B------:R-:W4:Y:S01]  /*28380*/  LDL.LU.64 R204, [R1+0xb60] ;  /* 0x000b600001cc7983 */ /* 0x000f220000300a00 */
[----:B-1----:R-:W-:-:S03]  /*28390*/  IMAD.MOV.U32 R14, RZ, RZ, R209 ;  /* 0x000000ffff0e7224 */ /* 0x002fc600078e00d1 */
[----:B------:R-:W4:Y:S04]  /*283a0*/  LDL.LU.64 R206, [R1+0xb58] ;  /* 0x000b580001ce7983 */ /* 0x000f280000300a00 */
[----:B------:R1:W-:Y:S04]  /*283b0*/  STL [R1+0x2494], R14 ;  /* 0x0024940e01007387 */ /* 0x0003e80000100800 */
[----:B------:R1:W-:Y:S04]  /*283c0*/  STL [R1+0x24a0], R230 ;  /* 0x0024a0e601007387 */ /* 0x0003e80000100800 */
[----:B-----5:R-:W5:Y:S01]  /*283d0*/  LDL.LU.64 R208, [R1+0x1760] ;  /* 0x0017600001d07983 */ /* 0x020f620000300a00 */
[----:B-1----:R-:W-:-:S03]  /*283e0*/  IMAD.MOV.U32 R14, RZ, RZ, R231 ;  /* 0x000000ffff0e7224 */ /* 0x002fc600078e00e7 */
[----:B------:R-:W5:Y:S04]  /*283f0*/  LDL.LU.64 R230, [R1+0xba0] ;  /* 0x000ba00001e67983 */ /* 0x000f680000300a00 */
[----:B------:R1:W-:Y:S04]  /*28400*/  STL [R1+0x249c], R14 ;  /* 0x00249c0e01007387 */ /* 0x0003e80000100800 */
[----:B------:R-:W-:Y:S01]  /*28410*/  STL [R1+0x24a8], R190 ;  /* 0x0024a8be01007387 */ /* 0x000fe20000100800 */
[----:B-1----:R-:W-:-:S03]  /*28420*/  IMAD.MOV.U32 R14, RZ, RZ, R191 ;  /* 0x000000ffff0e7224 */ /* 0x002fc600078e00bf */
        /* <DEDUP_REMOVED lines=14> */
[----:B------:R-:W-:Y:S01]  /*28510*/  STL [R1+0x24d8], R210 ;  /* 0x0024d8d201007387 */ /* 0x000fe20000100800 */
[----:B-1----:R-:W-:-:S05]  /*28520*/  IMAD.MOV.U32 R14, RZ, RZ, R221 ;  /* 0x000000ffff0e7224 */ /* 0x002fca00078e00dd */
[----:B------:R1:W-:Y:S04]  /*28530*/  STL [R1+0x24cc], R14 ;  /* 0x0024cc0e01007387 */ /* 0x0003e80000100800 */
[----:B------:R-:W-:Y:S01]  /*28540*/  STL [R1+0x24e0], R228 ;  /* 0x0024e0e401007387 */ /* 0x000fe20000100800 */
[----:B-1----:R-:W-:-:S05]  /*28550*/  IMAD.MOV.U32 R14, RZ, RZ, R211 ;  /* 0x000000ffff0e7224 */ /* 0x002fca00078e00d3 */
[----:B------:R1:W-:Y:S04]  /*28560*/  STL [R1+0x24d4], R14 ;  /* 0x0024d40e01007387 */ /* 0x0003e80000100800 */
[----:B------:R-:W3:Y:S01]  /*28570*/  LDL.LU.64 R210, [R1+0x17d8] ;  /* 0x0017d80001d27983 */ /* 0x000ee20000300a00 */
[----:B-1----:R-:W-:-:S03]  /*28580*/  IMAD.MOV.U32 R14, RZ, RZ, R229 ;  /* 0x000000ffff0e7224 */ /* 0x002fc600078e00e5 */
[----:B------:R-:W3:Y:S04]  /*28590*/  LDL.LU.64 R228, [R1+0xba8] ;  /* 0x000ba80001e47983 */ /* 0x000ee80000300a00 */
[----:B------:R1:W-:Y:S04]  /*285a0*/  STL [R1+0x24dc], R14 ;  /* 0x0024dc0e01007387 */ /* 0x0003e80000100800 */
[----:B--2---:R-:W-:Y:S01]  /*285b0*/  STL [R1+0x24e8], R222 ;  /* 0x0024e8de01007387 */ /* 0x004fe20000100800 */
[----:B-1----:R-:W-:-:S03]  /*285c0*/  IMAD.MOV.U32 R14, RZ, RZ, R223 ;  /* 0x000000ffff0e7224 */ /* 0x002fc600078e00df */
[----:B----4-:R-:W-:Y:S04]  /*285d0*/  STL [R1+0x24f0], R200 ;  /* 0x0024f0c801007387 */ /* 0x010fe80000100800 */
[----:B------:R1:W-:Y:S04]  /*285e0*/  STL [R1+0x24e4], R14 ;  /* 0x0024e40e01007387 */ /* 0x0003e80000100800 */
[----:B------:R-:W-:Y:S01]  /*285f0*/  STL [R1+0x24f8], R202 ;  /* 0x0024f8ca01007387 */ /* 0x000fe20000100800 */
[----:B-1----:R-:W-:-:S05]  /*28600*/  MOV R14, R201 ;  /* 0x000000c9000e7202 */ /* 0x002fca0000000f00 */
[----:B------:R1:W-:Y:S02]  /*28610*/  STL [R1+0x24ec], R14 ;  /* 0x0024ec0e01007387 */ /* 0x0003e40000100800 */
[----:B-1----:R-:W-:Y:S02]  /*28620*/  IMAD.MOV.U32 R14, RZ, RZ, R203 ;  /* 0x000000ffff0e7224 */ /* 0x002fe400078e00cb */
[----:B------:R-:W-:Y:S04]  /*28630*/  STL [R1+0x2500], R204 ;  /* 0x002500cc01007387 */ /* 0x000fe80000100800 */
[----:B------:R1:W-:Y:S04]  /*28640*/  STL [R1+0x24f4], R14 ;  /* 0x0024f40e01007387 */ /* 0x0003e80000100800 */
[----:B------:R-:W-:Y:S01]  /*28650*/  STL [R1+0x2508], R206 ;  /* 0x002508ce01007387 */ /* 0x000fe20000100800 */
[----:B-1----:R-:W-:-:S05]  /*28660*/  IMAD.MOV.U32 R14, RZ, RZ, R205 ;  /* 0x000000ffff0e7224 */ /* 0x002fca00078e00cd */
[----:B------:R1:W-:Y:S04]  /*28670*/  STL [R1+0x24fc], R14 ;  /* 0x0024fc0e01007387 */ /* 0x0003e80000100800 */
[----:B-----5:R-:W-:Y:S01]  /*28680*/  STL [R1+0x2510], R208 ;  /* 0x002510d001007387 */ /* 0x020fe20000100800 */
[----:B-1----:R-:W-:-:S05]  /*28690*/  IMAD.MOV.U32 R14, RZ, RZ, R207 ;  /* 0x000000ffff0e7224 */ /* 0x002fca00078e00cf */
[----:B------:R1:W-:Y:S04]  /*286a0*/  STL [R1+0x2504], R14 ;  /* 0x0025040e01007387 */ /* 0x0003e80000100800 */
[----:B------:R-:W-:Y:S01]  /*286b0*/  STL [R1+0x2518], R230 ;  /* 0x002518e601007387 */ /* 0x000fe20000100800 */
[----:B-1----:R-:W-:-:S05]  /*286c0*/  IMAD.MOV.U32 R14, RZ, RZ, R209 ;  /* 0x000000ffff0e7224 */ /* 0x002fca00078e00d1 */
[----:B------:R1:W-:Y:S04]  /*286d0*/  STL [R1+0x250c], R14 ;  /* 0x00250c0e01007387 */ /* 0x0003e80000100800 */
[----:B------:R-:W-:Y:S01]  /*286e0*/  STL [R1+0x2520], R128 ;  /* 0x0025208001007387 */ /* 0x000fe20000100800 */
[----:B-1----:R-:W-:-:S05]  /*286f0*/  IMAD.MOV.U32 R14, RZ, RZ, R231 ;  /* 0x000000ffff0e7224 */ /* 0x002fca00078e00e7 */
[----:B------:R-:W-:Y:S04]  /*28700*/  STL [R1+0x2514], R14 ;  /* 0x0025140e01007387 */ /* 0x000fe80000100800 */
[----:B------:R-:W-:Y:S04]  /*28710*/  STL [R1+0x251c], R129 ;  /* 0x00251c8101007387 */ /* 0x000fe80000100800 */
[----:B------:R-:W2:Y:S04]  /*28720*/  LDL.LU.64 R206, [R1+0x1838] ;  /* 0x0018380001ce7983 */ /* 0x000ea80000300a00 */
[----:B------:R-:W-:Y:S04]  /*28730*/  STL [R1+0x2528], R80 ;  /* 0x0025285001007387 */ /* 0x000fe80000100800 */
[----:B------:R-:W4:Y:S04]  /*28740*/  LDL.LU.64 R230, [R1+0xbe0] ;  /* 0x000be00001e67983 */ /* 0x000f280000300a00 */
[----:B------:R-:W-:Y:S04]  /*28750*/  STL [R1+0x2524], R81 ;  /* 0x0025245101007387 */ /* 0x000fe80000100800 */
[----:B------:R-:W-:Y:S04]  /*28760*/  STL [R1+0x2530], R50 ;  /* 0x0025303201007387 */ /* 0x000fe80000100800 */
[----:B------:R-:W-:Y:S04]  /*28770*/  STL [R1+0x252c], R51 ;  /* 0x00252c3301007387 */ /* 0x000fe80000100800 */
[----:B------:R-:W-:Y:S04]  /*28780*/  STL [R1+0x2538], R32 ;  /* 0x0025382001007387 */ /* 0x000fe80000100800 */
[----:B------:R-:W-:Y:S04]  /*28790*/  STL [R1+0x2534], R33 ;  /* 0x0025342101007387 */ /* 0x000fe80000100800 */
[----:B------:R-:W-:Y:S04]  /*287a0*/  STL [R1+0x2540], R16 ;  /* 0x0025401001007387 */ /* 0x000fe80000100800 */
[----:B------:R-:W-:Y:S04]  /*287b0*/  STL [R1+0x253c], R17 ;  /* 0x00253c1101007387 */ /* 0x000fe80000100800 */
[----:B------:R3:W-:Y:S04]  /*287c0*/  STL [R1+0x2548], R2 ;  /* 0x0025480201007387 */ /* 0x0007e80000100800 */
[----:B------:R-:W-:Y:S01]  /*287d0*/  STL [R1+0x2544], R3 ;  /* 0x0025440301007387 */ /* 0x000fe20000100800 */
[----:B---3--:R-:W-:-:S03]  /*287e0*/  IMAD.MOV.U32 R2, RZ, RZ, R211 ;  /* 0x000000ffff027224 */ /* 0x008fc600078e00d3 */
[----:B------:R-:W-:Y:S04]  /*287f0*/  STL [R1+0x2550], R210 ;  /* 0x002550d201007387 */ /* 0x000fe80000100800 */
[----:B------:R-:W-:Y:S04]  /*28800*/  STL [R1+0x2558], R228 ;  /* 0x002558e401007387 */ /* 0x000fe80000100800 */
[----:B------:R1:W-:Y:S04]  /*28810*/  STL [R1+0x254c], R2 ;  /* 0x00254c0201007387 */ /* 0x0003e80000100800 */
[----:B------:R-:W-:Y:S01]  /*28820*/  STL [R1+0x2560], R160 ;  /* 0x002560a001007387 */ /* 0x000fe20000100800 */
[----:B-1----:R-:W-:-:S05]  /*28830*/  IMAD.MOV.U32 R2, RZ, RZ, R229 ;  /* 0x000000ffff027224 */ /* 0x002fca00078e00e5 */
[----:B------:R2:W-:Y:S04]  /*28840*/  STL [R1+0x2554], R2 ;  /* 0x0025540201007387 */ /* 0x0005e80000100800 */
[----:B------:R-:W-:Y:S04]  /*28850*/  STL [R1+0x255c], R161 ;  /* 0x00255ca101007387 */ /* 0x000fe80000100800 */
[----:B------:R-:W-:Y:S04]  /*28860*/  STL [R1+0x2568], R98 ;  /* 0x0025686201007387 */ /* 0x000fe80000100800 */
[----:B------:R-:W3:Y:S04]  /*28870*/  LDL.LU.64 R208, [R1+0x1898] ;  /* 0x0018980001d07983 */ /* 0x000ee80000300a00 */
[----:B------:R-:W-:Y:S04]  /*28880*/  STL [R1+0x2564], R99 ;  /* 0x0025646301007387 */ /* 0x000fe80000100800 */
[----:B------:R-:W5:Y:S04]  /*28890*/  LDL.LU.64 R210, [R1+0x1738] ;  /* 0x0017380001d27983 */ /* 0x000f680000300a00 */
[----:B------:R-:W-:Y:S04]  /*288a0*/  STL [R1+0x2570], R64 ;  /* 0x0025704001007387 */ /* 0x000fe80000100800 */
[----:B------:R-:W5:Y:S04]  /*288b0*/  LDL.LU.64 R228, [R1+0x248] ;  /* 0x0002480001e47983 */ /* 0x000f680000300a00 */
[----:B------:R-:W-:Y:S04]  /*288c0*/  STL [R1+0x256c], R65 ;  /* 0x00256c4101007387 */ /* 0x000fe80000100800 */
[----:B------:R-:W-:Y:S04]  /*288d0*/  STL [R1+0x2578], R36 ;  /* 0x0025782401007387 */ /* 0x000fe80000100800 */
[----:B------:R-:W-:Y:S04]  /*288e0*/  STL [R1+0x2574], R37 ;  /* 0x0025742501007387 */ /* 0x000fe80000100800 */
[----:B------:R-:W-:Y:S04]  /*288f0*/  STL [R1+0x2580], R18 ;  /* 0x0025801201007387 */ /* 0x000fe80000100800 */
[----:B------:R-:W-:Y:S04]  /*28900*/  STL [R1+0x257c], R19 ;  /* 0x00257c1301007387 */ /* 0x000fe80000100800 */
[----:B------:R-:W-:Y:S04]  /*28910*/  STL [R1+0x2588], R6 ;  /* 0x0025880601007387 */ /* 0x000fe80000100800 */
[----:B------:R-:W-:Y:S01]  /*28920*/  STL [R1+0x2584], R7 ;  /* 0x0025840701007387 */ /* 0x000fe20000100800 */
[----:B--2---:R-:W-:-:S03]  /*28930*/  IMAD.MOV.U32 R2, RZ, RZ, R207 ;  /* 0x000000ffff027224 */ /* 0x004fc600078e00cf */
[----:B------:R-:W-:Y:S04]  /*28940*/  STL [R1+0x2590], R206 ;  /* 0x002590ce01007387 */ /* 0x000fe80000100800 */
[----:B----4-:R-:W-:Y:S04]  /*28950*/  STL [R1+0x2598], R230 ;  /* 0x002598e601007387 */ /* 0x010fe80000100800 */
[----:B------:R1:W-:Y:S04]  /*28960*/  STL [R1+0x258c], R2 ;  /* 0x00258c0201007387 */ /* 0x0003e80000100800 */
[----:B------:R-:W-:Y:S01]  /*28970*/  STL [R1+0x25a0], R224 ;  /* 0x0025a0e001007387 */ /* 0x000fe20000100800 */
[----:B-1----:R-:W-:-:S05]  /*28980*/  IMAD.MOV.U32 R2, RZ, RZ, R231 ;  /* 0x000000ffff027224 */ /* 0x002fca00078e00e7 */
[----:B------:R3:W-:Y:S04]  /*28990*/  STL [R1+0x2594], R2 ;  /* 0x0025940201007387 */ /* 0x0007e80000100800 */
[----:B------:R-:W-:Y:S04]  /*289a0*/  STL [R1+0x259c], R225 ;  /* 0x00259ce101007387 */ /* 0x000fe80000100800 */
[----:B------:R-:W-:Y:S04]  /*289b0*/  STL [R1+0x25a8], R114 ;  /* 0x0025a87201007387 */ /* 0x000fe80000100800 */
[----:B------:R-:W-:Y:S04]  /*289c0*/  STL [R1+0x25a4], R115 ;  /* 0x0025a47301007387 */ /* 0x000fe80000100800 */
[----:B------:R-:W2:Y:S04]  /*289d0*/  LDL.LU.64 R202, [R1+0x18e8] ;  /* 0x0018e80001ca7983 */ /* 0x000ea80000300a00 */
[----:B------:R-:W-:Y:S04]  /*289e0*/  STL [R1+0x25b0], R68 ;  /* 0x0025b04401007387 */ /* 0x000fe80000100800 */
[----:B------:R-:W4:Y:S04]  /*289f0*/  LDL.LU.64 R204, [R1+0x17a8] ;  /* 0x0017a80001cc7983 */ /* 0x000f280000300a00 */
[----:B------:R-:W-:Y:S04]  /*28a00*/  STL [R1+0x25ac], R69 ;  /* 0x0025ac4501007387 */ /* 0x000fe80000100800 */
[----:B------:R-:W4:Y:S04]  /*28a10*/  LDL.LU.64 R230, [R1+0xbd8] ;  /* 0x000bd80001e67983 */ /* 0x000f280000300a00 */
[----:B------:R-:W-:Y:S04]  /*28a20*/  STL [R1+0x25b8], R48 ;  /* 0x0025b83001007387 */ /* 0x000fe80000100800 */
[----:B------:R-:W-:Y:S04]  /*28a30*/  STL [R1+0x25b4], R49 ;  /* 0x0025b43101007387 */ /* 0x000fe80000100800 */
[----:B------:R-:W-:Y:S04]  /*28a40*/  STL [R1+0x25c0], R22 ;  /* 0x0025c01601007387 */ /* 0x000fe80000100800 */
[----:B------:R-:W-:Y:S04]  /*28a50*/  STL [R1+0x25bc], R23 ;  /* 0x0025bc1701007387 */ /* 0x000fe80000100800 */
[----:B------:R-:W-:Y:S04]  /*28a60*/  STL [R1+0x25c8], R8 ;  /* 0x0025c80801007387 */ /* 0x000fe80000100800 */
[----:B------:R-:W-:Y:S01]  /*28a70*/  STL [R1+0x25c4], R9 ;  /* 0x0025c40901007387 */ /* 0x000fe20000100800 */
[----:B---3--:R-:W-:-:S03]  /*28a80*/  IMAD.MOV.U32 R2, RZ, RZ, R209 ;  /* 0x000000ffff027224 */ /* 0x008fc600078e00d1 */
[----:B------:R-:W-:Y:S04]  /*28a90*/  STL [R1+0x25d0], R208 ;  /* 0x0025d0d001007387 */ /* 0x000fe80000100800 */
[----:B-----5:R-:W-:Y:S04]  /*28aa0*/  STL [R1+0x25d8], R210 ;  /* 0x0025d8d201007387 */ /* 0x020fe80000100800 */
[----:B------:R1:W-:Y:S04]  /*28ab0*/  STL [R1+0x25cc], R2 ;  /* 0x0025cc0201007387 */ /* 0x0003e80000100800 */
[----:B------:R-:W-:Y:S01]  /*28ac0*/  STL [R1+0x25e0], R228 ;  /* 0x0025e0e401007387 */ /* 0x000fe20000100800 */
[----:B-1----:R-:W-:-:S05]  /*28ad0*/  IMAD.MOV.U32 R2, RZ, RZ, R211 ;  /* 0x000000ffff027224 */ /* 0x002fca00078e00d3 */
        /* <DEDUP_REMOVED lines=13> */
[----:B------:R-:W5:Y:S04]  /*28bb0*/  LDL.LU.64 R210, [R1+0x240] ;  /* 0x0002400001d27983 */ /* 0x000f680000300a00 */
        /* <DEDUP_REMOVED lines=21> */
[----:B------:R-:W4:Y:S04]  /*28d10*/  LDL.LU.64 R230, [R1+0xbc8] ;  /* 0x000bc80001e67983 */ /* 0x000f280000300a00 */
        /* <DEDUP_REMOVED lines=11> */
[----:B------:R-:W3:Y:S01]  /*28dd0*/  LDL.LU.64 R206, [R1+0x19b8] ;  /* 0x0019b80001ce7983 */ /* 0x000ee20000300a00 */
[----:B-1----:R-:W-:-:S05]  /*28de0*/  IMAD.MOV.U32 R2, RZ, RZ, R229 ;  /* 0x000000ffff027224 */ /* 0x002fca00078e00e5 */
[----:B------:R1:W-:Y:S04]  /*28df0*/  STL [R1+0x265c], R2 ;  /* 0x00265c0201007387 */ /* 0x0003e80000100800 */
[----:B------:R5:W-:Y:S04]  /*28e00*/  STL [R1+0x2668], R210 ;  /* 0x002668d201007387 */ /* 0x000be80000100800 */
[----:B------:R-:W3:Y:S01]  /*28e10*/  LDL.LU.64 R228, [R1+0x18b8] ;  /* 0x0018b80001e47983 */ /* 0x000ee20000300a00 */
[----:B-1----:R-:W-:-:S03]  /*28e20*/  IMAD.MOV.U32 R2, RZ, RZ, R211 ;  /* 0x000000ffff027224 */ /* 0x002fc600078e00d3 */
[----:B------:R-:W3:Y:S04]  /*28e30*/  LDL.LU.64 R208, [R1+0x17f8] ;  /* 0x0017f80001d07983 */ /* 0x000ee80000300a00 */
[----:B------:R2:W-:Y:S04]  /*28e40*/  STL [R1+0x2664], R2 ;  /* 0x0026640201007387 */ /* 0x0005e80000100800 */
[----:B------:R-:W-:Y:S04]  /*28e50*/  STL [R1+0x2670], R130 ;  /* 0x0026708201007387 */ /* 0x000fe80000100800 */
[----:B------:R-:W-:Y:S04]  /*28e60*/  STL [R1+0x266c], R131 ;  /* 0x00266c8301007387 */ /* 0x000fe80000100800 */
[----:B-----5:R-:W5:Y:S04]  /*28e70*/  LDL.LU.64 R210, [R1+0x1720] ;  /* 0x0017200001d27983 */ /* 0x020f680000300a00 */
[----:B------:R-:W-:Y:S04]  /*28e80*/  STL [R1+0x2678], R84 ;  /* 0x0026785401007387 */ /* 0x000fe80000100800 */
[----:B------:R-:W-:Y:S04]  /*28e90*/  STL [R1+0x2674], R85 ;  /* 0x0026745501007387 */ /* 0x000fe80000100800 */
[----:B------:R-:W-:Y:S04]  /*28ea0*/  STL [R1+0x2680], R52 ;  /* 0x0026803401007387 */ /* 0x000fe80000100800 */
[----:B------:R-:W-:Y:S04]  /*28eb0*/  STL [R1+0x267c], R53 ;  /* 0x00267c3501007387 */ /* 0x000fe80000100800 */
[----:B------:R-:W-:Y:S04]  /*28ec0*/  STL [R1+0x2688], R24 ;  /* 0x0026881801007387 */ /* 0x000fe80000100800 */
[----:B------:R-:W-:Y:S01]  /*28ed0*/  STL [R1+0x2684], R25 ;  /* 0x0026841901007387 */ /* 0x000fe20000100800 */
[----:B--2---:R-:W-:-:S03]  /*28ee0*/  MOV R2, R201 ;  /* 0x000000c900027202 */ /* 0x004fc60000000f00 */
        /* <DEDUP_REMOVED lines=10> */
[----:B------:R-:W2:Y:S04]  /*28f90*/  LDL.LU.64 R230, [R1+0x19e0] ;  /* 0x0019e00001e67983 */ /* 0x000ea80000300a00 */
[----:B------:R3:W-:Y:S04]  /*28fa0*/  STL [R1+0x26a4], R2 ;  /* 0x0026a40201007387 */ /* 0x0007e80000100800 */
[----:B------:R-:W-:Y:S04]  /*28fb0*/  STL [R1+0x26b0], R146 ;  /* 0x0026b09201007387 */ /* 0x000fe80000100800 */
[----:B------:R-:W-:Y:S04]  /*28fc0*/  STL [R1+0x26ac], R147 ;  /* 0x0026ac9301007387 */ /* 0x000fe80000100800 */
        /* <DEDUP_REMOVED lines=8> */
[----:B------:R-:W-:Y:S04]  /*29050*/  STL [R1+0x26d8], R228 ;  /* 0x0026d8e401007387 */ /* 0x000fe80000100800 */
[----:B------:R1:W-:Y:S02]  /*29060*/  STL [R1+0x26cc], R2 ;  /* 0x0026cc0201007387 */ /* 0x0003e40000100800 */
[----:B-1----:R-:W-:-:S02]  /*29070*/  IMAD.MOV.U32 R2, RZ, RZ, R229 ;  /* 0x000000ffff027224 */ /* 0x002fc400078e00e5 */
[----:B------:R-:W1:Y:S01]  /*29080*/  S2R R229, SR_TID.X ;  /* 0x0000000000e57919 */ /* 0x000e620000002100 */
[----:B------:R-:W-:Y:S04]  /*29090*/  STL [R1+0x26e0], R208 ;  /* 0x0026e0d001007387 */ /* 0x000fe80000100800 */
[----:B------:R3:W-:Y:S04]  /*290a0*/  STL [R1+0x26d4], R2 ;  /* 0x0026d40201007387 */ /* 0x0007e80000100800 */
[----:B-----5:R-:W-:Y:S01]  /*290b0*/  STL [R1+0x26e8], R210 ;  /* 0x0026e8d201007387 */ /* 0x020fe20000100800 */
[----:B---3--:R-:W-:-:S05]  /*290c0*/  IMAD.MOV.U32 R2, RZ, RZ, R209 ;  /* 0x000000ffff027224 */ /* 0x008fca00078e00d1 */
[----:B------:R3:W-:Y:S01]  /*290d0*/  STL [R1+0x26dc], R2 ;  /* 0x0026dc0201007387 */ /* 0x0007e20000100800 */
[----:B-1----:R-:W-:Y:S01]  /*290e0*/  LOP3.LUT R252, R229, 0x7, RZ, 0xc0, !PT ;  /* 0x00000007e5fc7812 */ /* 0x002fe200078ec0ff */
[----:B---3--:R-:W-:-:S04]  /*290f0*/  IMAD.MOV.U32 R2, RZ, RZ, R211 ;  /* 0x000000ffff027224 */ /* 0x008fc800078e00d3 */
[----:B------:R-:W-:Y:S01]  /*29100*/  IMAD R252, R252, 0x110, RZ ;  /* 0x00000110fcfc7824 */ /* 0x000fe200078e02ff */
[----:B------:R1:W-:Y:S04]  /*29110*/  STL [R1+0x26e4], R2 ;  /* 0x0026e40201007387 */ /* 0x0003e80000100800 */
[----:B------:R-:W-:Y:S04]  /*29120*/  STL [R1+0x26f0], R226 ;  /* 0x0026f0e201007387 */ /* 0x000fe80000100800 */
[----:B------:R-:W-:Y:S01]  /*29130*/  STL [R1+0x26ec], R227 ;  /* 0x0026ece301007387 */ /* 0x000fe20000100800 */
[----:B-1----:R-:W-:-:S03]  /*29140*/  IMAD.SHL.U32 R2, R229, 0x2, RZ ;  /* 0x00000002e5027824 */ /* 0x002fc600078e00ff */
[----:B------:R-:W-:Y:S04]  /*29150*/  STL [R1+0x26f8], R116 ;  /* 0x0026f87401007387 */ /* 0x000fe80000100800 */
[----:B------:R-:W-:Y:S01]  /*29160*/  STL [R1+0x26f4], R117 ;  /* 0x0026f47501007387 */ /* 0x000fe20000100800 */
[----:B------:R-:W-:Y:S01]  /*29170*/  LOP3.LUT R252, R252, 0x30, R2, 0x78, !PT ;  /* 0x00000030fcfc7812 */ /* 0x000fe200078e7802 */
[----:B------:R-:W-:Y:S02]  /*29180*/  IMAD.SHL.U32 R2, R229, 0x40, RZ ;  /* 0x00000040e5027824 */ /* 0x000fe400078e00ff */
[----:B------:R-:W-:Y:S04]  /*29190*/  STL [R1+0x2700], R82 ;  /* 0x0027005201007387 */ /* 0x000fe80000100800 */
[----:B------:R-:W-:Y:S04]  /*291a0*/  STL [R1+0x26fc], R83 ;  /* 0x0026fc5301007387 */ /* 0x000fe80000100800 */
[----:B------:R-:W-:Y:S04]  /*291b0*/  STL [R1+0x2708], R40 ;  /* 0x0027082801007387 */ /* 0x000fe80000100800 */
[----:B------:R-:W-:Y:S01]  /*291c0*/  STL [R1+0x2704], R41 ;  /* 0x0027042901007387 */ /* 0x000fe20000100800 */
[----:B------:R-:W-:Y:S01]  /*291d0*/  LOP3.LUT R252, R252, 0x800, R2, 0xf8, !PT ;  /* 0x00000800fcfc7812 */ /* 0x000fe200078ef802 */
[----:B--2---:R-:W-:-:S02]  /*291e0*/  IMAD.MOV.U32 R3, RZ, RZ, R231 ;  /* 0x000000ffff037224 */ /* 0x004fc400078e00e7 */
[----:B------:R-:W-:Y:S04]  /*291f0*/  STL [R1+0x2710], R230 ;  /* 0x002710e601007387 */ /* 0x000fe80000100800 */
[----:B------:R1:W-:Y:S04]  /*29200*/  STL [R1+0x270c], R3 ;  /* 0x00270c0301007387 */ /* 0x0003e80000100800 */
[----:B------:R-:W2:Y:S04]  /*29210*/  LDL.LU.64 R8, [R1+0x1908] ;  /* 0x0019080001087983 */ /* 0x000ea80000300a00 */
[----:B-1----:R-:W3:Y:S04]  /*29220*/  LDL.LU.64 R2, [R1+0x1850] ;  /* 0x0018500001027983 */ /* 0x002ee80000300a00 */
[----:B--2---:R1:W-:Y:S04]  /*29230*/  STL.64 [R1+0x1d78], R8 ;  /* 0x001d780801007387 */ /* 0x0043e80000100a00 */
[----:B-1----:R-:W2:Y:S04]  /*29240*/  LDL.LU.64 R8, [R1+0x1788] ;  /* 0x0017880001087983 */ /* 0x002ea80000300a00 */
[----:B---3--:R1:W-:Y:S04]  /*29250*/  STL.64 [R1+0x1d70], R2 ;  /* 0x001d700201007387 */ /* 0x0083e80000100a00 */
[----:B-1----:R-:W3:Y:S04]  /*29260*/  LDL.LU.64 R2, [R1+0xbb8] ;  /* 0x000bb80001027983 */ /* 0x002ee80000300a00 */
[----:B--2---:R-:W-:Y:S04]  /*29270*/  STL.64 [R1+0x1d68], R8 ;  /* 0x001d680801007387 */ /* 0x004fe80000100a00 */
[----:B------:R-:W-:Y:S04]  /*29280*/  STL.64 [R1+0x1d58], R134 ;  /* 0x001d588601007387 */ /* 0x000fe80000100a00 */
[----:B---3--:R1:W-:Y:S04]  /*29290*/  STL.64 [R1+0x1d60], R2 ;  /* 0x001d600201007387 */ /* 0x0083e80000100a00 */
[----:B------:R-:W-:Y:S04]  /*292a0*/  STL.64 [R1+0x1d50], R86 ;  /* 0x001d505601007387 */ /* 0x000fe80000100a00 */
[----:B------:R-:W-:Y:S04]  /*292b0*/  STL.64 [R1+0x1d48], R42 ;  /* 0x001d482a01007387 */ /* 0x000fe80000100a00 */
[----:B-1----:R-:W2:Y:S04]  /*292c0*/  LDL.LU.64 R2, [R1+0x1a00] ;  /* 0x001a000001027983 */ /* 0x002ea80000300a00 */
[----:B------:R-:W3:Y:S04]  /*292d0*/  LDL.LU.64 R8, [R1+0x1928] ;  /* 0x0019280001087983 */ /* 0x000ee80000300a00 */
[----:B--2---:R1:W-:Y:S04]  /*292e0*/  STL.64 [R1+0x1d40], R2 ;  /* 0x001d400201007387 */ /* 0x0043e80000100a00 */
[----:B-1----:R-:W2:Y:S04]  /*292f0*/  LDL.LU.64 R2, [R1+0x1880] ;  /* 0x0018800001027983 */ /* 0x002ea80000300a00 */
[----:B---3--:R1:W-:Y:S04]  /*29300*/  STL.64 [R1+0x1d38], R8 ;  /* 0x001d380801007387 */ /* 0x0083e80000100a00 */
[----:B-1----:R-:W3:Y:S04]  /*29310*/  LDL.LU.64 R8, [R1+0x17b8] ;  /* 0x0017b80001087983 */ /* 0x002ee80000300a00 */
[----:B--2---:R1:W-:Y:S04]  /*29320*/  STL.64 [R1+0x1d30], R2 ;  /* 0x001d300201007387 */ /* 0x0043e80000100a00 */
[----:B-1----:R-:W2:Y:S04]  /*29330*/  LDL.LU.64 R2, [R1+0xbe8] ;  /* 0x000be80001027983 */ /* 0x002ea80000300a00 */
[----:B---3--:R-:W-:Y:S04]  /*29340*/  STL.64 [R1+0x1d28], R8 ;  /* 0x001d280801007387 */ /* 0x008fe80000100a00 */
[----:B------:R-:W-:Y:S04]  /*29350*/  STL.64 [R1+0x1d18], R148 ;  /* 0x001d189401007387 */ /* 0x000fe80000100a00 */
[----:B--2---:R1:W-:Y:S04]  /*29360*/  STL.64 [R1+0x1d20], R2 ;  /* 0x001d200201007387 */ /* 0x0043e80000100a00 */
        /* <DEDUP_REMOVED lines=23> */
[----:B---3--:R1:W-:Y:S04]  /*294e0*/  STL.64 [R1+0x1ca8], R8 ;  /* 0x001ca80801007387 */ /* 0x0083e80000100a00 */
[----:B------:R-:W-:Y:S04]  /*294f0*/  STL.64 [R1+0x1c98], R214 ;  /* 0x001c98d601007387 */ /* 0x000fe80000100a00 */
[----:B--2---:R2:W-:Y:S04]  /*29500*/  STL.64 [R1+0x1ca0], R2 ;  /* 0x001ca00201007387 */ /* 0x0045e80000100a00 */
[----:B------:R-:W-:Y:S04]  /*29510*/  STL.64 [R1+0x1c90], R118 ;  /* 0x001c907601007387 */ /* 0x000fe80000100a00 */
[----:B------:R-:W-:Y:S04]  /*29520*/  STL.64 [R1+0x1c88], R72 ;  /* 0x001c884801007387 */ /* 0x000fe80000100a00 */
[----:B-1----:R-:W3:Y:S04]  /*29530*/  LDL.LU.64 R8, [R1+0x1a30] ;  /* 0x001a300001087983 */ /* 0x002ee80000300a00 */
[----:B--2---:R-:W2:Y:S04]  /*29540*/  LDL.LU.64 R2, [R1+0x1990] ;  /* 0x0019900001027983 */ /* 0x004ea80000300a00 */
[----:B---3--:R1:W-:Y:S04]  /*29550*/  STL.64 [R1+0x1c80], R8 ;  /* 0x001c800801007387 */ /* 0x0083e80000100a00 */
[----:B-1----:R-:W3:Y:S04]  /*29560*/  LDL.LU.64 R8, [R1+0x18f8] ;  /* 0x0018f80001087983 */ /* 0x002ee80000300a00 */
        /* <DEDUP_REMOVED lines=1250> */
[----:B------:R-:W-:-:S02]  /*2e390*/  SHF.R.S32.HI R6, RZ, 0x1f, R236 ;  /* 0x0000001fff067819 */ /* 0x000fc400000114ec */
[----:B-1----:R-:W-:Y:S02]  /*2e3a0*/  SHF.R.S32.HI R2, RZ, 0x1f, R0 ;  /* 0x0000001fff027819 */ /* 0x002fe40000011400 */
[----:B------:R-:W-:Y:S02]  /*2e3b0*/  LEA.HI R6, R6, R236, RZ, 0x6 ;  /* 0x000000ec06067211 */ /* 0x000fe400078f30ff */
[----:B------:R-:W-:Y:S01]  /*2e3c0*/  SHF.R.S32.HI R3, RZ, 0x1f, R237 ;  /* 0x0000001fff037819 */ /* 0x000fe200000114ed */
[C---:B--2---:R-:W-:Y:S01]  /*2e3d0*/  IMAD.SHL.U32 R5, R0.reuse, 0x4, RZ ;  /* 0x0000000400057824 */ /* 0x044fe200078e00ff */
[----:B------:R-:W-:Y:S01]  /*2e3e0*/  SHF.L.U64.HI R4, R0, 0x2, R2 ;  /* 0x0000000200047819 */ /* 0x000fe20000010202 */
[C---:B------:R-:W-:Y:S01]  /*2e3f0*/  IMAD.SHL.U32 R2, R237.reuse, 0x4, RZ ;  /* 0x00000004ed027824 */ /* 0x040fe200078e00ff */
[----:B------:R-:W-:Y:S02]  /*2e400*/  SHF.L.U64.HI R3, R237, 0x2, R3 ;  /* 0x00000002ed037819 */ /* 0x000fe40000010203 */
[----:B------:R-:W-:-:S02]  /*2e410*/  CS2R R244, SRZ ;  /* 0x0000000000f47805 */ /* 0x000fc4000001ff00 */
[----:B------:R-:W-:Y:S02]  /*2e420*/  CS2R R246, SRZ ;  /* 0x0000000000f67805 */ /* 0x000fe4000001ff00 */
[----:B------:R-:W-:Y:S02]  /*2e430*/  CS2R R248, SRZ ;  /* 0x0000000000f87805 */ /* 0x000fe4000001ff00 */
[----:B------:R-:W-:Y:S02]  /*2e440*/  CS2R R250, SRZ ;  /* 0x0000000000fa7805 */ /* 0x000fe4000001ff00 */
[----:B------:R-:W-:Y:S02]  /*2e450*/  SHF.R.S32.HI R0, RZ, 0x6, R6 ;  /* 0x00000006ff007819 */ /* 0x000fe40000011406 */
[----:B------:R-:W-:Y:S02]  /*2e460*/  CS2R R164, SRZ ;  /* 0x0000000000a47805 */ /* 0x000fe4000001ff00 */
[----:B------:R-:W-:-:S02]  /*2e470*/  CS2R R166, SRZ ;  /* 0x0000000000a67805 */ /* 0x000fc4000001ff00 */
[----:B------:R-:W-:Y:S02]  /*2e480*/  CS2R R168, SRZ ;  /* 0x0000000000a87805 */ /* 0x000fe4000001ff00 */
[----:B------:R-:W-:Y:S02]  /*2e490*/  CS2R R170, SRZ ;  /* 0x0000000000aa7805 */ /* 0x000fe4000001ff00 */
[----:B------:R-:W-:Y:S02]  /*2e4a0*/  CS2R R172, SRZ ;  /* 0x0000000000ac7805 */ /* 0x000fe4000001ff00 */
[----:B------:R-:W-:Y:S02]  /*2e4b0*/  CS2R R174, SRZ ;  /* 0x0000000000ae7805 */ /* 0x000fe4000001ff00 */
        /* <DEDUP_REMOVED lines=21> */
[----:B------:R-:W-:Y:S01]  /*2e610*/  CS2R R230, SRZ ;  /* 0x0000000000e67805 */ /* 0x000fe2000001ff00 */
[----:B------:R-:W-:Y:S01]  /*2e620*/  UMOV UR5, 0x1 ;  /* 0x0000000100057882 */ /* 0x000fe20000000000 */
[----:B---3--:R-:W-:-:S05]  /*2e630*/  UMOV UR6, 0xffffffff ;  /* 0xffffffff00067882 */ /* 0x008fca0000000000 */
.L_x_1:
[----:B------:R-:W2:Y:S01]  /*2e640*/  LDL.LU.64 R104, [R1+0x740] ;  /* 0x0007400001687983 */ /* 0x000ea20000300a00 */
[----:B------:R-:W-:-:S04]  /*2e650*/  DEPBAR.LE SB0, 0x2 ;  /* 0x000080800000791a */ /* 0x000fc80000000000 */
[----:B------:R-:W2:Y:S04]  /*2e660*/  LDL.LU.64 R106, [R1+0x748] ;  /* 0x00074800016a7983 */ /* 0x000ea80000300a00 */
[----:B------:R-:W3:Y:S04]  /*2e670*/  LDL.LU.64 R84, [R1+0x730] ;  /* 0x0007300001547983 */ /* 0x000ee80000300a00 */
[----:B------:R-:W3:Y:S01]  /*2e680*/  LDL.LU.64 R86, [R1+0x738] ;  /* 0x0007380001567983 */ /* 0x000ee20000300a00 */
[----:B------:R-:W1:Y:S03]  /*2e690*/  S2R R0, SR_TID.X ;  /* 0x0000000000007919 */ /* 0x000e660000002100 */
[----:B------:R-:W4:Y:S04]  /*2e6a0*/  LDL.LU.64 R100, [R1+0x720] ;  /* 0x0007200001647983 */ /* 0x000f280000300a00 */
[----:B------:R-:W4:Y:S04]  /*2e6b0*/  LDL.LU.64 R102, [R1+0x728] ;  /* 0x0007280001667983 */ /* 0x000f280000300a00 */
[----:B------:R-:W4:Y:S04]  /*2e6c0*/  LDL.LU.64 R96, [R1+0x710] ;  /* 0x0007100001607983 */ /* 0x000f280000300a00 */
[----:B------:R-:W4:Y:S04]  /*2e6d0*/  LDL.LU.64 R98, [R1+0x718] ;  /* 0x0007180001627983 */ /* 0x000f280000300a00 */
[----:B------:R-:W4:Y:S04]  /*2e6e0*/  LDL.LU.64 R80, [R1+0x700] ;  /* 0x0007000001507983 */ /* 0x000f280000300a00 */
[----:B------:R-:W4:Y:S01]  /*2e6f0*/  LDL.LU.64 R82, [R1+0x708] ;  /* 0x0007080001527983 */ /* 0x000f220000300a00 */
[----:B------:R-:W-:-:S03]  /*2e700*/  UIADD3 UR6, UR6, 0x1, URZ ;  /* 0x0000000106067890 */ /* 0x000fc6000fffe03f */
[----:B------:R-:W4:Y:S01]  /*2e710*/  LDL.LU.64 R88, [R1+0x6f0] ;  /* 0x0006f00001587983 */ /* 0x000f220000300a00 */
[----:B------:R-:W-:Y:S01]  /*2e720*/  UISETP.GT.AND UP0, UPT, UR6, 0x1, UPT ;  /* 0x000000010600788c */ /* 0x000fe2000bf04270 */
[----:B-1----:R-:W-:-:S03]  /*2e730*/  LOP3.LUT R6, R0, 0x3, RZ, 0xc0, !PT ;  /* 0x0000000300067812 */ /* 0x002fc600078ec0ff */
[----:B------:R-:W-:Y:S01]  /*2e740*/  USEL UR6, UR6, URZ, !UP0 ;  /* 0x0000003f06067287 */ /* 0x000fe2000c000000 */
[----:B------:R-:W-:Y:S01]  /*2e750*/  LOP3.LUT R0, R0, 0x1c, RZ, 0xc0, !PT ;  /* 0x0000001c00007812 */ /* 0x000fe200078ec0ff */
[----:B------:R-:W4:Y:S02]  /*2e760*/  LDL.LU.64 R90, [R1+0x6f8] ;  /* 0x0006f800015a7983 */ /* 0x000f240000300a00 */
[----:B------:R-:W-:Y:S01]  /*2e770*/  ULEA UR7, UR6, UR4, 0x10 ;  /* 0x0000000406077291 */ /* 0x000fe2000f8e803f */
[----:B------:R-:W-:Y:S01]  /*2e780*/  BAR.SYNC.DEFER_BLOCKING 0x0 ;  /* 0x0000000000007b1d */ /* 0x000fe20000010000 */
[----:B------:R-:W-:-:S05]  /*2e790*/  IMAD R0, R6, 0x420, R0 ;  /* 0x0000042006007824 */ /* 0x000fca00078e0200 */
[C---:B------:R-:W-:Y:S01]  /*2e7a0*/  LOP3.LUT R6, R0.reuse, 0x20, RZ, 0x3c, !PT ;  /* 0x0000002000067812 */ /* 0x040fe200078e3cff */
[----:B------:R-:W-:Y:S01]  /*2e7b0*/  STL [R1+0x2ae4], R5 ;  /* 0x002ae40501007387 */ /* 0x000fe20000100800 */
[C---:B------:R-:W-:Y:S02]  /*2e7c0*/  LOP3.LUT R7, R0.reuse, 0x40, RZ, 0x3c, !PT ;  /* 0x0000004000077812 */ /* 0x040fe400078e3cff */
[----:B------:R-:W-:Y:S01]  /*2e7d0*/  LOP3.LUT R92, R0, 0x60, RZ, 0x3c, !PT ;  /* 0x00000060005c7812 */ /* 0x000fe200078e3cff */
[----:B------:R-:W-:Y:S04]  /*2e7e0*/  STL [R1+0x2ae0], R4 ;  /* 0x002ae00401007387 */ /* 0x000fe80000100800 */
[----:B------:R-:W-:Y:S04]  /*2e7f0*/  STL [R1+0x2adc], R2 ;  /* 0x002adc0201007387 */ /* 0x000fe80000100800 */
[----:B------:R-:W-:Y:S04]  /*2e800*/  STL [R1+0x2ad8], R3 ;  /* 0x002ad80301007387 */ /* 0x000fe80000100800 */
[----:B-----5:R-:W1:Y:S04]  /*2e810*/  LDSM.16.M88.4 R60, [R252+UR7+0x22000] ;  /* 0x02200007fc3c783b */ /* 0x020e680008000200 */
[----:B------:R-:W1:Y:S04]  /*2e820*/  LDSM.16.M88.4 R56, [R252+UR7+0x23000] ;  /* 0x02300007fc38783b */ /* 0x000e680008000200 */
[----:B------:R-:W-:Y:S04]  /*2e830*/  LDS R72, [R0+UR7] ;  /* 0x0000000700487984 */ /* 0x000fe80008000800 */
[----:B------:R-:W-:Y:S04]  /*2e840*/  LDS R74, [R0+UR7+0x1000] ;  /* 0x00100007004a7984 */ /* 0x000fe80008000800 */
[----:B------:R-:W-:Y:S04]  /*2e850*/  LDS R73, [R6+UR7] ;  /* 0x0000000706497984 */ /* 0x000fe80008000800 */
[----:B------:R-:W-:Y:S04]  /*2e860*/  LDS R75, [R6+UR7+0x1000] ;  /* 0x00100007064b7984 */ /* 0x000fe80008000800 */
[----:B------:R-:W-:Y:S04]  /*2e870*/  LDSM.16.M88.4 R64, [R252+UR7+0x21000] ;  /* 0x02100007fc40783b */ /* 0x000fe80008000200 */
[----:B------:R-:W1:Y:S04]  /*2e880*/  LDSM.16.M88.4 R52, [R252+UR7+0x24000] ;  /* 0x02400007fc34783b */ /* 0x000e680008000200 */
        /* <DEDUP_REMOVED lines=11> */
[----:B-1----:R-:W-:Y:S04]  /*2e940*/  STL [R1+0x38e0], R62 ;  /* 0x0038e03e01007387 */ /* 0x002fe80000100800 */
[----:B------:R-:W-:Y:S04]  /*2e950*/  STL [R1+0x38dc], R63 ;  /* 0x0038dc3f01007387 */ /* 0x000fe80000100800 */
        /* <DEDUP_REMOVED lines=27> */
[----:B------:R-:W2:Y:S04]  /*2eb10*/  LDSM.16.M88.4 R68, [R252+UR7+0x20000] ;  /* 0x02000007fc44783b */ /* 0x000ea80008000200 */
[----:B------:R-:W-:Y:S04]  /*2eb20*/  LDS R76, [R7+UR7] ;  /* 0x00000007074c7984 */ /* 0x000fe80008000800 */
[----:B------:R-:W-:Y:S04]  /*2eb30*/  LDS R78, [R7+UR7+0x1000] ;  /* 0x00100007074e7984 */ /* 0x000fe80008000800 */
[----:B------:R-:W-:Y:S04]  /*2eb40*/  LDS R77, [R92+UR7] ;  /* 0x000000075c4d7984 */ /* 0x000fe80008000800 */
[----:B------:R-:W1:Y:S04]  /*2eb50*/  LDS R79, [R92+UR7+0x1000] ;  /* 0x001000075c4f7984 */ /* 0x000e680008000800 */
[----:B------:R-:W-:Y:S04]  /*2eb60*/  LDS R213, [R92+UR7+0x380] ;  /* 0x000380075cd57984 */ /* 0x000fe80008000800 */
[----:B------:R-:W-:Y:S04]  /*2eb70*/  LDS R215, [R92+UR7+0x1380] ;  /* 0x001380075cd77984 */ /* 0x000fe80008000800 */
[----:B------:R-:W-:Y:S04]  /*2eb80*/  LDS R152, [R0+UR7+0x380] ;  /* 0x0003800700987984 */ /* 0x000fe80008000800 */
[----:B------:R-:W-:Y:S04]  /*2eb90*/  LDS R154, [R0+UR7+0x1380] ;  /* 0x00138007009a7984 */ /* 0x000fe80008000800 */
[----:B------:R-:W-:Y:S01]  /*2eba0*/  LDS R153, [R6+UR7+0x380] ;  /* 0x0003800706997984 */ /* 0x000fe20008000800 */
[C---:B--2---:R-:W-:Y:S03]  /*2ebb0*/  HMMA.1688.F32.TF32 R232, R72.reuse, R68, R104 ;  /* 0x0000004448e8723c */ /* 0x044fe60000081068 */
[----:B------:R-:W-:Y:S04]  /*2ebc0*/  LDS R155, [R6+UR7+0x1380] ;  /* 0x00138007069b7984 */ /* 0x000fe80008000800 */
[----:B------:R-:W-:Y:S01]  /*2ebd0*/  LDS R212, [R7+UR7+0x380] ;  /* 0x0003800707d47984 */ /* 0x000fe20008000800 */
[----:B---3--:R-:W-:Y:S03]  /*2ebe0*/  HMMA.1688.F32.TF32 R84, R72, R64, R84 ;  /* 0x000000404854723c */ /* 0x008fe60000081054 */
[----:B------:R-:W-:Y:S04]  /*2ebf0*/  LDS R214, [R7+UR7+0x1380] ;  /* 0x0013800707d67984 */ /* 0x000fe80008000800 */
[----:B------:R-:W-:Y:S04]  /*2ec00*/  LDS R224, [R0+UR7+0x2000] ;  /* 0x0020000700e07984 */ /* 0x000fe80008000800 */
[----:B------:R-:W-:Y:S04]  /*2ec10*/  LDS R226, [R0+UR7+0x3000] ;  /* 0x0030000700e27984 */ /* 0x000fe80008000800 */
[----:B------:R-:W-:Y:S04]  /*2ec20*/  LDS R225, [R6+UR7+0x2000] ;  /* 0x0020000706e17984 */ /* 0x000fe80008000800 */
[----:B------:R-:W-:Y:S05]  /*2ec30*/  LDS R227, [R6+UR7+0x3000] ;  /* 0x0030000706e37984 */ /* 0x000fea0008000800 */
[----:B------:R-:W-:-:S02]  /*2ec40*/  IMAD.MOV.U32 R151, RZ, RZ, R84 ;  /* 0x000000ffff977224 */ /* 0x000fc400078e0054 */
[----:B------:R-:W-:Y:S02]  /*2ec50*/  IMAD.MOV.U32 R150, RZ, RZ, R85 ;  /* 0x000000ffff967224 */ /* 0x000fe400078e0055 */
[----:B------:R-:W-:Y:S01]  /*2ec60*/  IMAD.MOV.U32 R149, RZ, RZ, R86 ;  /* 0x000000ffff957224 */ /* 0x000fe200078e0056 */
[----:B------:R-:W2:Y:S01]  /*2ec70*/  LDL.LU.64 R84, [R1+0x6e0] ;  /* 0x0006e00001547983 */ /* 0x000ea20000300a00 */
[----:B------:R-:W-:-:S03]  /*2ec80*/  IMAD.MOV.U32 R148, RZ, RZ, R87 ;  /* 0x000000ffff947224 */ /* 0x000fc600078e0057 */
[----:B------:R-:W2:Y:S01]  /*2ec90*/  LDL.LU.64 R86, [R1+0x6e8] ;  /* 0x0006e80001567983 */ /* 0x000ea20000300a00 */
[C---:B----4-:R-:W-:Y:S06]  /*2eca0*/  HMMA.1688.F32.TF32 R96, R72.reuse, R56, R96 ;  /* 0x000000384860723c */ /* 0x050fec0000081060 */
[C---:B------:R-:W-:Y:S06]  /*2ecb0*/  HMMA.1688.F32.TF32 R100, R72.reuse, R60, R100 ;  /* 0x0000003c4864723c */ /* 0x040fec0000081064 */
[----:B------:R-:W-:-:S12]  /*2ecc0*/  HMMA.1688.F32.TF32 R80, R72, R52, R80 ;  /* 0x000000344850723c */ /* 0x000fd80000081050 */
[----:B------:R-:W-:Y:S02]  /*2ecd0*/  IMAD.MOV.U32 R14, RZ, RZ, R98 ;  /* 0x000000ffff0e7224 */ /* 0x000fe400078e0062 */
[----:B------:R-:W-:-:S03]  /*2ece0*/  IMAD.MOV.U32 R15, RZ, RZ, R99 ;  /* 0x000000ffff0f7224 */ /* 0x000fc600078e0063 */
[----:B------:R-:W-:Y:S04]  /*2ecf0*/  STL.64 [R1+0x7a0], R100 ;  /* 0x0007a06401007387 */ /* 0x000fe80000100a00 */
[----:B------:R-:W-:Y:S04]  /*2ed00*/  STL.64 [R1+0x7a8], R102 ;  /* 0x0007a86601007387 */ /* 0x000fe80000100a00 */
[----:B------:R3:W-:Y:S01]  /*2ed10*/  STL.64 [R1+0x7b0], R96 ;  /* 0x0007b06001007387 */ /* 0x0007e20000100a00 */
[----:B------:R-:W-:Y:S01]  /*2ed20*/  IMAD.MOV.U32 R26, RZ, RZ, R80 ;  /* 0x000000ffff1a7224 */ /* 0x000fe200078e0050 */
[----:B------:R-:W-:-:S02]  /*2ed30*/  MOV R27, R81 ;  /* 0x00000051001b7202 */ /* 0x000fc40000000f00 */
[----:B------:R4:W-:Y:S01]  /*2ed40*/  STL [R1+0x393c], R14 ;  /* 0x00393c0e01007387 */ /* 0x0009e20000100800 */
[----:B------:R-:W-:Y:S02]  /*2ed50*/  IMAD.MOV.U32 R30, RZ, RZ, R82 ;  /* 0x000000ffff1e7224 */ /* 0x000fe400078e0052 */
[----:B------:R-:W-:Y:S01]  /*2ed60*/  IMAD.MOV.U32 R31, RZ, RZ, R83 ;  /* 0x000000ffff1f7224 */ /* 0x000fe200078e0053 */
[----:B------:R1:W-:Y:S04]  /*2ed70*/  STL [R1+0x3938], R15 ;  /* 0x0039380f01007387 */ /* 0x0003e80000100800 */
[----:B------:R-:W4:Y:S04]  /*2ed80*/  LDL.LU.64 R80, [R1+0x6d0] ;  /* 0x0006d00001507983 */ /* 0x000f280000300a00 */
[----:B------:R-:W4:Y:S04]  /*2ed90*/  LDL.LU.64 R82, [R1+0x6d8] ;  /* 0x0006d80001527983 */ /* 0x000f280000300a00 */
[----:B------:R-:W-:Y:S04]  /*2eda0*/  STL [R1+0x3944], R31 ;  /* 0x0039441f01007387 */ /* 0x000fe80000100800 */
[----:B------:R-:W-:Y:S04]  /*2edb0*/  STL [R1+0x3940], R30 ;  /* 0x0039401e01007387 */ /* 0x000fe80000100800 */
[----:B------:R1:W-:Y:S04]  /*2edc0*/  STL [R1+0x3934], R27 ;  /* 0x0039341b01007387 */ /* 0x0003e80000100800 */
[----:B------:R1:W-:Y:S04]  /*2edd0*/  STL [R1+0x3930], R26 ;  /* 0x0039301a01007387 */ /* 0x0003e80000100800 */
[----:B---3--:R-:W3:Y:S04]  /*2ede0*/  LDL.LU.64 R96, [R1+0x6c0] ;  /* 0x0006c00001607983 */ /* 0x008ee80000300a00 */
[----:B------:R-:W3:Y:S01]  /*2edf0*/  LDL.LU.64 R98, [R1+0x6c8] ;  /* 0x0006c80001627983 */ /* 0x000ee20000300a00 */
[----:B------:R-:W-:-:S15]  /*2ee00*/  HMMA.1688.F32.TF32 R88, R72, R48, R88 ;  /* 0x000000304858723c */ /* 0x000fde0000081058 */
[----:B------:R-:W-:-:S09]  /*2ee10*/  NOP ;  /* 0x0000000000007918 */ /* 0x000fd20000000000 */
[----:B------:R-:W-:Y:S02]  /*2ee20*/  IMAD.MOV.U32 R23, RZ, RZ, R91 ;  /* 0x000000ffff177224 */ /* 0x000fe400078e005b */
[----:B------:R-:W-:Y:S02]  /*2ee30*/  IMAD.MOV.U32 R22, RZ, RZ, R90 ;  /* 0x000000ffff167224 */ /* 0x000fe400078e005a */
[----:B------:R-:W-:Y:S02]  /*2ee40*/  IMAD.MOV.U32 R19, RZ, RZ, R89 ;  /* 0x000000ffff137224 */ /* 0x000fe400078e0059 */
[----:B------:R-:W-:Y:S01]  /*2ee50*/  IMAD.MOV.U32 R18, RZ, RZ, R88 ;  /* 0x000000ffff127224 */ /* 0x000fe200078e0058 */
[----:B------:R-:W-:Y:S04]  /*2ee60*/  STL [R1+0x3954], R23 ;  /* 0x0039541701007387 */ /* 0x000fe80000100800 */
[----:B------:R-:W-:Y:S04]  /*2ee70*/  STL [R1+0x3950], R22 ;  /* 0x0039501601007387 */ /* 0x000fe80000100800 */
[----:B------:R-:W-:Y:S04]  /*2ee80*/  STL [R1+0x394c], R19 ;  /* 0x00394c1301007387 */ /* 0x000fe80000100800 */
[----:B------:R1:W-:Y:S04]  /*2ee90*/  STL [R1+0x3948], R18 ;  /* 0x0039481201007387 */ /* 0x0003e80000100800 */
[----:B------:R-:W3:Y:S04]  /*2eea0*/  LDL.LU.64 R88, [R1+0x760] ;  /* 0x0007600001587983 */ /* 0x000ee80000300a00 */
[----:B------:R-:W3:Y:S01]  /*2eeb0*/  LDL.LU.64 R90, [R1+0x768] ;  /* 0x00076800015a7983 */ /* 0x000ee20000300a00 */
[----:B--2---:R-:W-:-:S15]  /*2eec0*/  HMMA.1688.F32.TF32 R84, R72, R44, R84 ;  /* 0x0000002c4854723c */ /* 0x004fde0000081054 */
[----:B------:R-:W-:-:S09]  /*2eed0*/  NOP ;  /* 0x0000000000007918 */ /* 0x000fd20000000000 */
[----:B------:R-:W-:Y:S02]  /*2eee0*/  IMAD.MOV.U32 R34, RZ, RZ, R84 ;  /* 0x000000ffff227224 */ /* 0x000fe400078e0054 */
[----:B------:R-:W-:Y:S02]  /*2eef0*/  IMAD.MOV.U32 R35, RZ, RZ, R85 ;  /* 0x000000ffff237224 */ /* 0x000fe400078e0055 */
[----:B------:R-:W-:Y:S01]  /*2ef00*/  IMAD.MOV.U32 R38, RZ, RZ, R86 ;  /* 0x000000ffff267224 */ /* 0x000fe200078e0056 */
[----:B------:R-:W2:Y:S01]  /*2ef10*/  LDL.LU.64 R84, [R1+0x750] ;  /* 0x0007500001547983 */ /* 0x000ea20000300a00 */
[----:B------:R-:W-:-:S03]  /*2ef20*/  IMAD.MOV.U32 R39, RZ, RZ, R87 ;  /* 0x000000ffff277224 */ /* 0x000fc600078e0057 */
[----:B------:R-:W2:Y:S01]  /*2ef30*/  LDL.LU.64 R86, [R1+0x758] ;  /* 0x0007580001567983 */ /* 0x000ea20000300a00 */
[C---:B----4-:R-:W-:Y:S03]  /*2ef40*/  HMMA.1688.F32.TF32 R80, R72.reuse, R40, R80 ;  /* 0x000000284850723c */ /* 0x050fe60000081050 */
[----:B------:R-:W-:Y:S04]  /*2ef50*/  STL [R1+0x3964], R39 ;  /* 0x0039642701007387 */ /* 0x000fe80000100800 */
[----:B------:R-:W-:Y:S04]  /*2ef60*/  STL [R1+0x3960], R38 ;  /* 0x0039602601007387 */ /* 0x000fe80000100800 */
[----:B------:R4:W-:Y:S04]  /*2ef70*/  STL [R1+0x395c], R35 ;  /* 0x00395c2301007387 */ /* 0x0009e80000100800 */
[----:B------:R4:W-:Y:S01]  /*2ef80*/  STL [R1+0x3958], R34 ;  /* 0x0039582201007387 */ /* 0x0009e20000100800 */
[----:B---3--:R-:W-:Y:S08]  /*2ef90*/  HMMA.1688.F32.TF32 R96, R72, R36, R96 ;  /* 0x000000244860723c */ /* 0x008ff00000081060 */
[----:B------:R-:W-:-:S02]  /*2efa0*/  IMAD.MOV.U32 R14, RZ, RZ, R80 ;  /* 0x000000ffff0e7224 */ /* 0x000fc400078e0050 */
[----:B-1----:R-:W-:Y:S02]  /*2efb0*/  IMAD.MOV.U32 R15, RZ, RZ, R81 ;  /* 0x000000ffff0f7224 */ /* 0x002fe400078e0051 */
[----:B------:R-:W-:Y:S01]  /*2efc0*/  IMAD.MOV.U32 R27, RZ, RZ, R82 ;  /* 0x000000ffff1b7224 */ /* 0x000fe200078e0052 */
[----:B------:R-:W3:Y:S01]  /*2efd0*/  LDL.LU.64 R80, [R1+0x440] ;  /* 0x0004400001507983 */ /* 0x000ee20000300a00 */
[----:B------:R-:W-:-:S03]  /*2efe0*/  IMAD.MOV.U32 R26, RZ, RZ, R83 ;  /* 0x000000ffff1a7224 */ /* 0x000fc600078e0053 */
[----:B------:R-:W3:Y:S04]  /*2eff0*/  LDL.LU.64 R82, [R1+0x448] ;  /* 0x0004480001527983 */ /* 0x000ee80000300a00 */
[----:B------:R-:W-:Y:S04]  /*2f000*/  STL [R1+0x3974], R26 ;  /* 0x0039741a01007387 */ /* 0x000fe80000100800 */
[----:B------:R-:W-:Y:S04]  /*2f010*/  STL [R1+0x3970], R27 ;  /* 0x0039701b01007387 */ /* 0x000fe80000100800 */
[----:B------:R-:W-:Y:S01]  /*2f020*/  STL [R1+0x396c], R15 ;  /* 0x00396c0f01007387 */ /* 0x000fe20000100800 */
[----:B------:R-:W-:-:S02]  /*2f030*/  IMAD.MOV.U32 R18, RZ, RZ, R97 ;  /* 0x000000ffff127224 */ /* 0x000fc400078e0061 */
[----:B------:R-:W-:Y:S01]  /*2f040*/  IMAD.MOV.U32 R19, RZ, RZ, R96 ;  /* 0x000000ffff137224 */ /* 0x000fe200078e0060 */
[----:B------:R-:W-:Y:S04]  /*2f050*/  STL [R1+0x3968], R14 ;  /* 0x0039680e01007387 */ /* 0x000fe80000100800 */
[----:B------:R-:W4:Y:S04]  /*2f060*/  LDL.LU.64 R112, [R1+0x430] ;  /* 0x0004300001707983 */ /* 0x000f280000300a00 */
[----:B------:R-:W4:Y:S04]  /*2f070*/  LDL.LU.64 R114, [R1+0x438] ;  /* 0x0004380001727983 */ /* 0x000f280000300a00 */
[----:B------:R1:W-:Y:S04]  /*2f080*/  STL [R1+0x397c], R18 ;  /* 0x00397c1201007387 */ /* 0x0003e80000100800 */
[----:B------:R1:W-:Y:S04]  /*2f090*/  STL [R1+0x3978], R19 ;  /* 0x0039781301007387 */ /* 0x0003e80000100800 */
[----:B------:R-:W4:Y:S04]  /*2f0a0*/  LDL.LU.64 R108, [R1+0x420] ;  /* 0x00042000016c7983 */ /* 0x000f280000300a00 */
[----:B------:R-:W4:Y:S04]  /*2f0b0*/  LDL.LU.64 R110, [R1+0x428] ;  /* 0x00042800016e7983 */ /* 0x000f280000300a00 */
[----:B------:R-:W4:Y:S04]  /*2f0c0*/  LDL.LU.64 R104, [R1+0x410] ;  /* 0x0004100001687983 */ /* 0x000f280000300a00 */
[----:B------:R-:W4:Y:S04]  /*2f0d0*/  LDL.LU.64 R106, [R1+0x418] ;  /* 0x00041800016a7983 */ /* 0x000f280000300a00 */
[----:B------:R-:W4:Y:S04]  /*2f0e0*/  LDL.LU.64 R100, [R1+0x2b0] ;  /* 0x0002b00001647983 */ /* 0x000f280000300a00 */
[----:B------:R-:W4:Y:S01]  /*2f0f0*/  LDL.LU.64 R102, [R1+0x2b8] ;  /* 0x0002b80001667983 */ /* 0x000f220000300a00 */
[----:B------:R-:W-:-:S02]  /*2f100*/  IMAD.MOV.U32 R31, RZ, RZ, R98 ;  /* 0x000000ffff1f7224 */ /* 0x000fc400078e0062 */
[----:B------:R-:W-:Y:S01]  /*2f110*/  IMAD.MOV.U32 R30, RZ, RZ, R99 ;  /* 0x000000ffff1e7224 */ /* 0x000fe200078e0063 */
[----:B------:R-:W4:Y:S04]  /*2f120*/  LDL.LU.64 R96, [R1+0x2a0] ;  /* 0x0002a00001607983 */ /* 0x000f280000300a00 */
[----:B------:R-:W4:Y:S01]  /*2f130*/  LDL.LU.64 R98, [R1+0x2a8] ;  /* 0x0002a80001627983 */ /* 0x000f220000300a00 */
        /* <DEDUP_REMOVED lines=8> */
[C---:B------:R-:W-:Y:S06]  /*2f1c0*/  HMMA.1688.F32.TF32 R88, R72.reuse, R32, R88 ;  /* 0x000000204858723c */ /* 0x040fec0000081058 */
[----:B---3--:R-:W-:-:S15]  /*2f1d0*/  HMMA.1688.F32.TF32 R80, R72, R24, R80 ;  /* 0x000000184850723c */ /* 0x008fde0000081050 */
[----:B------:R-:W-:-:S03]  /*2f1e0*/  NOP ;  /* 0x0000000000007918 */ /* 0x000fc60000000000 */
[----:B------:R-:W-:Y:S01]  /*2f1f0*/  IMAD.MOV.U32 R42, RZ, RZ, R88 ;  /* 0x000000ffff2a7224 */ /* 0x000fe200078e0058 */
[----:B------:R-:W-:Y:S01]  /*2f200*/  MOV R43, R89 ;  /* 0x00000059002b7202 */ /* 0x000fe20000000f00 */
[----:B------:R-:W-:Y:S01]  /*2f210*/  IMAD.MOV.U32 R46, RZ, RZ, R90 ;  /* 0x000000ffff2e7224 */ /* 0x000fe200078e005a */
[----:B------:R-:W3:Y:S01]  /*2f220*/  LDL.LU.64 R88, [R1+0x280] ;  /* 0x0002800001587983 */ /* 0x000ee20000300a00 */
[----:B------:R-:W-:-:S03]  /*2f230*/  IMAD.MOV.U32 R47, RZ, RZ, R91 ;  /* 0x000000ffff2f7224 */ /* 0x000fc600078e005b */
[----:B------:R-:W3:Y:S01]  /*2f240*/  LDL.LU.64 R90, [R1+0x288] ;  /* 0x00028800015a7983 */ /* 0x000ee20000300a00 */
[----:B----4-:R-:W-:Y:S02]  /*2f250*/  IMAD.MOV.U32 R35, RZ, RZ, R80 ;  /* 0x000000ffff237224 */ /* 0x010fe400078e0050 */
[----:B------:R-:W-:Y:S02]  /*2f260*/  IMAD.MOV.U32 R34, RZ, RZ, R81 ;  /* 0x000000ffff227224 */ /* 0x000fe400078e0051 */
[----:B------:R-:W-:Y:S01]  /*2f270*/  IMAD.MOV.U32 R23, RZ, RZ, R82 ;  /* 0x000000ffff177224 */ /* 0x000fe200078e0052 */
[----:B------:R-:W4:Y:S01]  /*2f280*/  LDL.LU.64 R80, [R1+0x270] ;  /* 0x0002700001507983 */ /* 0x000f220000300a00 */
[----:B------:R-:W-:-:S03]  /*2f290*/  IMAD.MOV.U32 R22, RZ, RZ, R83 ;  /* 0x000000ffff167224 */ /* 0x000fc600078e0053 */
[----:B------:R-:W4:Y:S01]  /*2f2a0*/  LDL.LU.64 R82, [R1+0x278] ;  /* 0x0002780001527983 */ /* 0x000f220000300a00 */
[C---:B------:R-:W-:Y:S06]  /*2f2b0*/  HMMA.1688.F32.TF32 R104, R72.reuse, R12, R104 ;  /* 0x0000000c4868723c */ /* 0x040fec0000081068 */
[C---:B------:R-:W-:Y:S06]  /*2f2c0*/  HMMA.1688.F32.TF32 R112, R72.reuse, R20, R112 ;  /* 0x000000144870723c */ /* 0x040fec0000081070 */
[C---:B------:R-:W-:Y:S06]  /*2f2d0*/  HMMA.1688.F32.TF32 R108, R72.reuse, R16, R108 ;  /* 0x00000010486c723c */ /* 0x040fec000008106c */
[----:B------:R-:W-:Y:S06]  /*2f2e0*/  HMMA.1688.F32.TF32 R72, R72, R8, R100 ;  /* 0x000000084848723c */ /* 0x000fec0000081064 */
[----:B-1----:R-:W-:Y:S01]  /*2f2f0*/  IMAD.MOV.U32 R18, RZ, RZ, R104 ;  /* 0x000000ffff127224 */ /* 0x002fe200078e0068 */
[----:B------:R-:W-:Y:S01]  /*2f300*/  MOV R19, R105 ;  /* 0x0000006900137202 */ /* 0x000fe20000000f00 */
[----:B------:R-:W-:Y:S01]  /*2f310*/  IMAD.MOV.U32 R26, RZ, RZ, R106 ;  /* 0x000000ffff1a7224 */ /* 0x000fe200078e006a */
[----:B------:R-:W4:Y:S01]  /*2f320*/  LDL.LU.64 R104, [R1+0x400] ;  /* 0x0004000001687983 */ /* 0x000f220000300a00 */
[----:B------:R-:W-:-:S03]  /*2f330*/  IMAD.MOV.U32 R27, RZ, RZ, R107 ;  /* 0x000000ffff1b7224 */ /* 0x000fc600078e006b */
[----:B------:R-:W4:Y:S10]  /*2f340*/  LDL.LU.64 R106, [R1+0x408] ;  /* 0x00040800016a7983 */ /* 0x000f340000300a00 */
[----:B------:R-:W-:Y:S04]  /*2f350*/  STL.64 [R1+0x13c0], R72 ;  /* 0x0013c04801007387 */ /* 0x000fe80000100a00 */
[----:B------:R1:W-:Y:S04]  /*2f360*/  STL.64 [R1+0x13c8], R74 ;  /* 0x0013c84a01007387 */ /* 0x0003e80000100a00 */
[----:B------:R-:W4:Y:S04]  /*2f370*/  LDL.LU.64 R100, [R1+0x3f0] ;  /* 0x0003f00001647983 */ /* 0x000f280000300a00 */
[----:B------:R-:W4:Y:S01]  /*2f380*/  LDL.LU.64 R102, [R1+0x3f8] ;  /* 0x0003f80001667983 */ /* 0x000f220000300a00 */
[----:B-1----:R-:W-:-:S15]  /*2f390*/  HMMA.1688.F32.TF32 R72, R76, R68, R96 ;  /* 0x000000444c48723c */ /* 0x002fde0000081060 */
[----:B------:R-:W-:-:S08]  /*2f3a0*/  NOP ;  /* 0x0000000000007918 */ /* 0x000fd00000000000 */
[----:B------:R-:W-:Y:S04]  /*2f3b0*/  STL.64 [R1+0x1470], R72 ;  /* 0x0014704801007387 */ /* 0x000fe80000100a00 */
[----:B------:R2:W-:Y:S02]  /*2f3c0*/  STL.64 [R1+0x1478], R74 ;  /* 0x0014784a01007387 */ /* 0x0005e40000100a00 */
[----:B--2---:R-:W-:Y:S02]  /*2f3d0*/  HMMA.1688.F32.TF32 R72, R76, R64, R84 ;  /* 0x000000404c48723c */ /* 0x004fe40000081054 */
[----:B------:R-:W2:Y:S04]  /*2f3e0*/  LDL.LU.64 R84, [R1+0x3e0] ;  /* 0x0003e00001547983 */ /* 0x000ea80000300a00 */
[----:B------:R-:W2:-:S15]  /*2f3f0*/  LDL.LU.64 R86, [R1+0x3e8] ;  /* 0x0003e80001567983 */ /* 0x000e9e0000300a00 */
[----:B------:R-:W-:-:S02]  /*2f400*/  NOP ;  /* 0x0000000000007918 */ /* 0x000fc40000000000 */
[----:B------:R-:W-:Y:S04]  /*2f410*/  STL.64 [R1+0x1460], R72 ;  /* 0x0014604801007387 */ /* 0x000fe80000100a00 */
[----:B------:R3:W-:Y:S04]  /*2f420*/  STL.64 [R1+0x1468], R74 ;  /* 0x0014684a01007387 */ /* 0x0007e80000100a00 */
[----:B------:R-:W2:Y:S04]  /*2f430*/  LDL.LU.64 R96, [R1+0x3d0] ;  /* 0x0003d00001607983 */ /* 0x000ea80000300a00 */
[----:B------:R-:W2:Y:S01]  /*2f440*/  LDL.LU.64 R98, [R1+0x3d8] ;  /* 0x0003d80001627983 */ /* 0x000ea20000300a00 */
[----:B---3--:R-:W-:-:S15]  /*2f450*/  HMMA.1688.F32.TF32 R72, R76, R60, R88 ;  /* 0x0000003c4c48723c */ /* 0x008fde0000081058 */
[----:B------:R-:W-:-:S08]  /*2f460*/  NOP ;  /* 0x0000000000007918 */ /* 0x000fd00000000000 */
[----:B------:R-:W-:Y:S04]  /*2f470*/  STL.64 [R1+0x1450], R72 ;  /* 0x0014504801007387 */ /* 0x000fe80000100a00 */
[----:B------:R4:W-:Y:S04]  /*2f480*/  STL.64 [R1+0x1458], R74 ;  /* 0x0014584a01007387 */ /* 0x0009e80000100a00 */
[----:B------:R-:W3:Y:S04]  /*2f490*/  LDL.LU.64 R88, [R1+0x3c0] ;  /* 0x0003c00001587983 */ /* 0x000ee80000300a00 */
[----:B------:R-:W3:Y:S01]  /*2f4a0*/  LDL.LU.64 R90, [R1+0x3c8] ;  /* 0x0003c800015a7983 */ /* 0x000ee20000300a00 */
[----:B----4-:R-:W-:Y:S01]  /*2f4b0*/  HMMA.1688.F32.TF32 R72, R76, R56, R80 ;  /* 0x000000384c48723c */ /* 0x010fe20000081050 */
[----:B------:R-:W-:-:S02]  /*2f4c0*/  IMAD.MOV.U32 R54, RZ, RZ, R108 ;  /* 0x000000ffff367224 */ /* 0x000fc400078e006c */
[----:B------:R-:W-:Y:S01]  /*2f4d0*/  LDS R80, [R0+UR7+0x80] ;  /* 0x0000800700507984 */ /* 0x000fe20008000800 */
[----:B------:R-:W-:Y:S02]  /*2f4e0*/  IMAD.MOV.U32 R58, RZ, RZ, R109 ;  /* 0x000000ffff3a7224 */ /* 0x000fe400078e006d */
[----:B------:R-:W-:Y:S01]  /*2f4f0*/  IMAD.MOV.U32 R59, RZ, RZ, R110 ;  /* 0x000000ffff3b7224 */ /* 0x000fe200078e006e */
[----:B------:R-:W-:Y:S01]  /*2f500*/  LDS R82, [R0+UR7+0x1080] ;  /* 0x0010800700527984 */ /* 0x000fe20008000800 */
[----:B------:R-:W-:Y:S02]  /*2f510*/  IMAD.MOV.U32 R55, RZ, RZ, R111 ;  /* 0x000000ffff377224 */ /* 0x000fe400078e006f */
[----:B------:R-:W-:Y:S01]  /*2f520*/  IMAD.MOV.U32 R15, RZ, RZ, R112 ;  /* 0x000000ffff0f7224 */ /* 0x000fe200078e0070 */
[----:B------:R-:W-:Y:S01]  /*2f530*/  LDS R81, [R6+UR7+0x80] ;  /* 0x0000800706517984 */ /* 0x000fe20008000800 */
[----:B------:R-:W-:Y:S02]  /*2f540*/  IMAD.MOV.U32 R14, RZ, RZ, R113 ;  /* 0x000000ffff0e7224 */ /* 0x000fe400078e0071 */
[----:B------:R-:W-:Y:S01]  /*2f550*/  IMAD.MOV.U32 R39, RZ, RZ, R114 ;  /* 0x000000ffff277224 */ /* 0x000fe200078e0072 */
[----:B------:R-:W1:Y:S08]  /*2f560*/  LDS R83, [R6+UR7+0x1080] ;  /* 0x0010800706537984 */ /* 0x000e700008000800 */
[----:B------:R4:W-:Y:S04]  /*2f570*/  STL.64 [R1+0x1440], R72 ;  /* 0x0014404801007387 */ /* 0x0009e80000100a00 */
[----:B------:R4:W-:Y:S01]  /*2f580*/  STL.64 [R1+0x1448], R74 ;  /* 0x0014484a01007387 */ /* 0x0009e20000100a00 */
[C---:B------:R-:W-:Y:S03]  /*2f590*/  HMMA.1688.F32.TF32 R104, R76.reuse, R52, R104 ;  /* 0x000000344c68723c */ /* 0x040fe60000081068 */
[----:B----4-:R-:W4:Y:S04]  /*2f5a0*/  LDL.LU.64 R72, [R1+0x3b0] ;  /* 0x0003b00001487983 */ /* 0x010f280000300a00 */
[----:B------:R-:W4:Y:S04]  /*2f5b0*/  LDL.LU.64 R74, [R1+0x3b8] ;  /* 0x0003b800014a7983 */ /* 0x000f280000300a00 */
[----:B------:R-:W4:Y:S01]  /*2f5c0*/  LDL.LU.64 R108, [R1+0x8f0] ;  /* 0x0008f000016c7983 */ /* 0x000f220000300a00 */
[C---:B------:R-:W-:Y:S11]  /*2f5d0*/  HMMA.1688.F32.TF32 R100, R76.reuse, R48, R100 ;  /* 0x000000304c64723c */ /* 0x040ff60000081064 */
[----:B------:R-:W-:Y:S04]  /*2f5e0*/  STL.64 [R1+0x1430], R104 ;  /* 0x0014306801007387 */ /* 0x000fe80000100a00 */
[----:B------:R-:W-:Y:S04]  /*2f5f0*/  STL.64 [R1+0x1438], R106 ;  /* 0x0014386a01007387 */ /* 0x000fe80000100a00 */
[----:B------:R-:W4:Y:S04]  /*2f600*/  LDL.LU.64 R110, [R1+0x8f8] ;  /* 0x0008f800016e7983 */ /* 0x000f280000300a00 */
[----:B------:R-:W-:Y:S04]  /*2f610*/  STL.64 [R1+0x1420], R100 ;  /* 0x0014206401007387 */ /* 0x000fe80000100a00 */
[----:B------:R2:W-:Y:S02]  /*2f620*/  STL.64 [R1+0x1428], R102 ;  /* 0x0014286601007387 */ /* 0x0005e40000100a00 */
[----:B--2---:R-:W-:Y:S02]  /*2f630*/  HMMA.1688.F32.TF32 R100, R76, R44, R84 ;  /* 0x0000002c4c64723c */ /* 0x004fe40000081054 */
[----:B------:R-:W2:Y:S04]  /*2f640*/  LDL.LU.64 R84, [R1+0x8b0] ;  /* 0x0008b00001547983 */ /* 0x000ea80000300a00 */
[----:B------:R-:W2:-:S15]  /*2f650*/  LDL.LU.64 R86, [R1+0x8b8] ;  /* 0x0008b80001567983 */ /* 0x000e9e0000300a00 */
[----:B------:R-:W-:-:S02]  /*2f660*/  NOP ;  /* 0x0000000000007918 */ /* 0x000fc40000000000 */
[----:B------:R1:W-:Y:S04]  /*2f670*/  STL.64 [R1+0x1410], R100 ;  /* 0x0014106401007387 */ /* 0x0003e80000100a00 */
[----:B------:R1:W-:Y:S04]  /*2f680*/  STL.64 [R1+0x1418], R102 ;  /* 0x0014186601007387 */ /* 0x0003e80000100a00 */
[----:B------:R-:W2:Y:S04]  /*2f690*/  LDL.LU.64 R104, [R1+0x560] ;  /* 0x0005600001687983 */ /* 0x000ea80000300a00 */
[----:B------:R-:W2:Y:S01]  /*2f6a0*/  LDL.LU.64 R106, [R1+0x568] ;  /* 0x00056800016a7983 */ /* 0x000ea20000300a00 */
[C---:B------:R-:W-:Y:S03]  /*2f6b0*/  HMMA.1688.F32.TF32 R96, R76.reuse, R40, R96 ;  /* 0x000000284c60723c */ /* 0x040fe60000081060 */
[----:B-1----:R-:W2:Y:S04]  /*2f6c0*/  LDL.LU.64 R100, [R1+0x550] ;  /* 0x0005500001647983 */ /* 0x002ea80000300a00 */
[----:B------:R-:W2:Y:S01]  /*2f6d0*/  LDL.LU.64 R102, [R1+0x558] ;  /* 0x0005580001667983 */ /* 0x000ea20000300a00 */
[----:B---3--:R-:W-:-:S15]  /*2f6e0*/  HMMA.1688.F32.TF32 R88, R76, R36, R88 ;  /* 0x000000244c58723c */ /* 0x008fde0000081058 */
[----:B------:R1:W-:Y:S04]  /*2f6f0*/  STL.64 [R1+0x1400], R96 ;  /* 0x0014006001007387 */ /* 0x0003e80000100a00 */
[----:B------:R3:W-:Y:S04]  /*2f700*/  STL.64 [R1+0x1408], R98 ;  /* 0x0014086201007387 */ /* 0x0007e80000100a00 */
[----:B-1----:R-:W2:Y:S04]  /*2f710*/  LDL.LU.64 R96, [R1+0x540] ;  /* 0x0005400001607983 */ /* 0x002ea80000300a00 */
[----:B------:R1:W-:Y:S04]  /*2f720*/  STL.64 [R1+0x13f0], R88 ;  /* 0x0013f05801007387 */ /* 0x0003e80000100a00 */
[----:B------:R1:W-:Y:S04]  /*2f730*/  STL.64 [R1+0x13f8], R90 ;  /* 0x0013f85a01007387 */ /* 0x0003e80000100a00 */
[----:B---3--:R-:W3:Y:S01]  /*2f740*/  LDL.LU.64 R98, [R1+0x548] ;  /* 0x0005480001627983 */ /* 0x008ee20000300a00 */
[----:B----4-:R-:W-:Y:S01]  /*2f750*/  HMMA.1688.F32.TF32 R72, R76, R32, R72 ;  /* 0x000000204c48723c */ /* 0x010fe20000081048 */
[----:B------:R-:W-:-:S15]  /*2f760*/  IMAD.MOV.U32 R38, RZ, RZ, R115 ;  /* 0x000000ffff267224 */ /* 0x000fde00078e0073 */
[----:B------:R-:W-:-:S07]  /*2f770*/  NOP ;  /* 0x0000000000007918 */ /* 0x000fce0000000000 */
[----:B------:R-:W-:Y:S04]  /*2f780*/  STL.64 [R1+0x13e0], R72 ;  /* 0x0013e04801007387 */ /* 0x000fe80000100a00 */
[----:B------:R-:W-:Y:S01]  /*2f790*/  STL.64 [R1+0x13e8], R74 ;  /* 0x0013e84a01007387 */ /* 0x000fe20000100a00 */
[C---:B------:R-:W-:Y:S03]  /*2f7a0*/  HMMA.1688.F32.TF32 R112, R76.reuse, R28, R108 ;  /* 0x0000001c4c70723c */ /* 0x040fe6000008106c */
[----:B-1----:R-:W4:Y:S04]  /*2f7b0*/  LDL.LU.64 R88, [R1+0x3a0] ;  /* 0x0003a00001587983 */ /* 0x002f280000300a00 */
[----:B------:R-:W4:Y:S04]  /*2f7c0*/  LDL.LU.64 R90, [R1+0x3a8] ;  /* 0x0003a800015a7983 */ /* 0x000f280000300a00 */
[----:B------:R-:W-:Y:S04]  /*2f7d0*/  LDS R72, [R7+UR7+0x80] ;  /* 0x0000800707487984 */ /* 0x000fe80008000800 */
[----:B------:R-:W-:Y:S04]  /*2f7e0*/  LDS R74, [R7+UR7+0x1080] ;  /* 0x00108007074a7984 */ /* 0x000fe80008000800 */
[----:B------:R-:W-:Y:S04]  /*2f7f0*/  LDS R73, [R92+UR7+0x80] ;  /* 0x000080075c497984 */ /* 0x000fe80008000800 */
[----:B------:R-:W1:Y:S01]  /*2f800*/  LDS R75, [R92+UR7+0x1080] ;  /* 0x001080075c4b7984 */ /* 0x000e620008000800 */
[C---:B--2---:R-:W-:Y:S03]  /*2f810*/  HMMA.1688.F32.TF32 R108, R76.reuse, R24, R84 ;  /* 0x000000184c6c723c */ /* 0x044fe60000081054 */
[----:B------:R-:W2:Y:S04]  /*2f820*/  LDL.LU.64 R84, [R1+0x530] ;  /* 0x0005300001547983 */ /* 0x000ea80000300a00 */
[----:B------:R1:W-:Y:S04]  /*2f830*/  STL.64 [R1+0x14e0], R112 ;  /* 0x0014e07001007387 */ /* 0x0003e80000100a00 */
[----:B------:R1:W-:Y:S04]  /*2f840*/  STL.64 [R1+0x14e8], R114 ;  /* 0x0014e87201007387 */ /* 0x0003e80000100a00 */
[----:B------:R-:W2:Y:S01]  /*2f850*/  LDL.LU.64 R86, [R1+0x538] ;  /* 0x0005380001567983 */ /* 0x000ea20000300a00 */
[C---:B------:R-:W-:Y:S06]  /*2f860*/  HMMA.1688.F32.TF32 R104, R76.reuse, R20, R104 ;  /* 0x000000144c68723c */ /* 0x040fec0000081068 */
[C---:B------:R-:W-:Y:S01]  /*2f870*/  HMMA.1688.F32.TF32 R100, R76.reuse, R16, R100 ;  /* 0x000000104c64723c */ /* 0x040fe20000081064 */
[----:B------:R1:W-:Y:S04]  /*2f880*/  STL.64 [R1+0x14d0], R108 ;  /* 0x0014d06c01007387 */ /* 0x0003e80000100a00 */
[----:B------:R1:W-:Y:S04]  /*2f890*/  STL.64 [R1+0x14d8], R110 ;  /* 0x0014d86e01007387 */ /* 0x0003e80000100a00 */
[----:B------:R-:W2:Y:S08]  /*2f8a0*/  LDL.LU.64 R116, [R1+0x520] ;  /* 0x0005200001747983 */ /* 0x000eb00000300a00 */
[----:B------:R3:W-:Y:S04]  /*2f8b0*/  STL.64 [R1+0x13d0], R104 ;  /* 0x0013d06801007387 */ /* 0x0007e80000100a00 */
[----:B------:R3:W-:Y:S04]  /*2f8c0*/  STL.64 [R1+0x13d8], R106 ;  /* 0x0013d86a01007387 */ /* 0x0007e80000100a00 */
[----:B------:R-:W2:Y:S04]  /*2f8d0*/  LDL.LU.64 R118, [R1+0x528] ;  /* 0x0005280001767983 */ /* 0x000ea80000300a00 */
[----:B------:R-:W-:Y:S04]  /*2f8e0*/  STL.64 [R1+0x13b0], R100 ;  /* 0x0013b06401007387 */ /* 0x000fe80000100a00 */
[----:B------:R-:W-:Y:S04]  /*2f8f0*/  STL.64 [R1+0x13b8], R102 ;  /* 0x0013b86601007387 */ /* 0x000fe80000100a00 */
[----:B-1----:R-:W2:Y:S04]  /*2f900*/  LDL.LU.64 R112, [R1+0x510] ;  /* 0x0005100001707983 */ /* 0x002ea80000300a00 */
[----:B------:R-:W2:Y:S04]  /*2f910*/  LDL.LU.64 R114, [R1+0x518] ;  /* 0x0005180001727983 */ /* 0x000ea80000300a00 */
[----:B------:R-:W2:Y:S04]  /*2f920*/  LDL.LU.64 R108, [R1+0x500] ;  /* 0x00050000016c7983 */ /* 0x000ea80000300a00 */
[----:B------:R-:W2:Y:S01]  /*2f930*/  LDL.LU.64 R110, [R1+0x508] ;  /* 0x00050800016e7983 */ /* 0x000ea20000300a00 */
[----:B---3--:R-:W-:-:S15]  /*2f940*/  HMMA.1688.F32.TF32 R96, R76, R12, R96 ;  /* 0x0000000c4c60723c */ /* 0x008fde0000081060 */
[----:B------:R-:W-:-:S08]  /*2f950*/  NOP ;  /* 0x0000000000007918 */ /* 0x000fd00000000000 */
[----:B------:R1:W-:Y:S04]  /*2f960*/  STL.64 [R1+0x1390], R96 ;  /* 0x0013906001007387 */ /* 0x0003e80000100a00 */
[----:B------:R3:W-:Y:S04]  /*2f970*/  STL.64 [R1+0x1398], R98 ;  /* 0x0013986201007387 */ /* 0x0007e80000100a00 */
[----:B------:R-:W2:Y:S04]  /*2f980*/  LDL.LU.64 R104, [R1+0x4f0] ;  /* 0x0004f00001687983 */ /* 0x000ea80000300a00 */
[----:B------:R-:W2:Y:S01]  /*2f990*/  LDL.LU.64 R106, [R1+0x4f8] ;  /* 0x0004f800016a7983 */ /* 0x000ea20000300a00 */
[----:B----4-:R-:W-:-:S15]  /*2f9a0*/  HMMA.1688.F32.TF32 R76, R76, R8, R88 ;  /* 0x000000084c4c723c */ /* 0x010fde0000081058 */
[----:B------:R-:W-:-:S08]  /*2f9b0*/  NOP ;  /* 0x0000000000007918 */ /* 0x000fd00000000000 */
[----:B------:R-:W-:Y:S04]  /*2f9c0*/  STL.64 [R1+0x1360], R76 ;  /* 0x0013604c01007387 */ /* 0x000fe80000100a00 */
[----:B------:R-:W-:Y:S04]  /*2f9d0*/  STL.64 [R1+0x1368], R78 ;  /* 0x0013684e01007387 */ /* 0x000fe80000100a00 */
[----:B-1----:R-:W4:Y:S04]  /*2f9e0*/  LDL.LU.64 R96, [R1+0x4e0] ;  /* 0x0004e00001607983 */ /* 0x002f280000300a00 */
[----:B---3--:R-:W4:Y:S04]  /*2f9f0*/  LDL.LU.64 R98, [R1+0x4e8] ;  /* 0x0004e80001627983 */ /* 0x008f280000300a00 */
[----:B------:R-:W-:Y:S04]  /*2fa00*/  LDS R76, [R0+UR7+0x100] ;  /* 0x00010007004c7984 */ /* 0x000fe80008000800 */
[----:B------:R-:W-:Y:S04]  /*2fa10*/  LDS R78, [R0+UR7+0x1100] ;  /* 0x00110007004e7984 */ /* 0x000fe80008000800 */
[----:B------:R-:W-:Y:S04]  /*2fa20*/  LDS R77, [R6+UR7+0x100] ;  /* 0x00010007064d7984 */ /* 0x000fe80008000800 */
[----:B------:R-:W1:Y:S01]  /*2fa30*/  LDS R79, [R6+UR7+0x1100] ;  /* 0x00110007064f7984 */ /* 0x000e620008000800 */
[----:B--2---:R-:W-:-:S15]  /*2fa40*/  HMMA.1688.F32.TF32 R84, R80, R68, R84 ;  /* 0x000000445054723c */ /* 0x004fde0000081054 */
[----:B------:R-:W-:-:S08]  /*2fa50*/  NOP ;  /* 0x0000000000007918 */ /* 0x000fd00000000000 */
[----:B------:R2:W-:Y:S04]  /*2fa60*/  STL.64 [R1+0x1350], R84 ;  /* 0x0013505401007387 */ /* 0x0005e80000100a00 */
[----:B------:R3:W-:Y:S04]  /*2fa70*/  STL.64 [R1+0x1358], R86 ;  /* 0x0013585601007387 */ /* 0x0007e80000100a00 */
[----:B------:R-:W4:Y:S04]  /*2fa80*/  LDL.LU.64 R88, [R1+0x4d0] ;  /* 0x0004d00001587983 */ /* 0x000f280000300a00 */
[----:B------:R-:W4:Y:S04]  /*2fa90*/  LDL.LU.64 R90, [R1+0x4d8] ;  /* 0x0004d800015a7983 */ /* 0x000f280000300a00 */
[----:B------:R-:W4:Y:S04]  /*2faa0*/  LDL.LU.64 R100, [R1+0x4c0] ;  /* 0x0004c00001647983 */ /* 0x000f280000300a00 */
[----:B------:R-:W4:Y:S04]  /*2fab0*/  LDL.LU.64 R102, [R1+0x4c8] ;  /* 0x0004c80001667983 */ /* 0x000f280000300a00 */
[----:B--2---:R-:W2:Y:S04]  /*2fac0*/  LDL.LU.64 R84, [R1+0x4b0] ;  /* 0x0004b00001547983 */ /* 0x004ea80000300a00 */
[----:B---3--:R-:W2:Y:S01]  /*2fad0*/  LDL.LU.64 R86, [R1+0x4b8] ;  /* 0x0004b80001567983 */ /* 0x008ea20000300a00 */
[C---:B------:R-:W-:Y:S06]  /*2fae0*/  HMMA.1688.F32.TF32 R116, R80.reuse, R64, R116 ;  /* 0x000000405074723c */ /* 0x040fec0000081074 */
[C---:B------:R-:W-:Y:S06]  /*2faf0*/  HMMA.1688.F32.TF32 R112, R80.reuse, R60, R112 ;  /* 0x0000003c5070723c */ /* 0x040fec0000081070 */
[----:B------:R-:W-:-:S12]  /*2fb00*/  HMMA.1688.F32.TF32 R108, R80, R56, R108 ;  /* 0x00000038506c723c */ /* 0x000fd8000008106c */
[----:B------:R-:W-:Y:S02]  /*2fb10*/  IMAD.MOV.U32 R11, RZ, RZ, R118 ;  /* 0x000000ffff0b7224 */ /* 0x000fe400078e0076 */
[----:B------:R-:W-:Y:S01]  /*2fb20*/  IMAD.MOV.U32 R10, RZ, RZ, R117 ;  /* 0x000000ffff0a7224 */ /* 0x000fe200078e0075 */
[----:B------:R-:W-:Y:S04]  /*2fb30*/  STL [R1+0x1330], R116 ;  /* 0x0013307401007387 */ /* 0x000fe80000100800 */
[----:B------:R-:W-:Y:S04]  /*2fb40*/  STL [R1+0x133c], R119 ;  /* 0x00133c7701007387 */ /* 0x000fe80000100800 */
[----:B------:R3:W-:Y:S04]  /*2fb50*/  STL [R1+0x38c4], R11 ;  /* 0x0038c40b01007387 */ /* 0x0007e80000100800 */
[----:B------:R1:W-:Y:S04]  /*2fb60*/  STL [R1+0x38c0], R10 ;  /* 0x0038c00a01007387 */ /* 0x0003e80000100800 */
[----:B------:R-:W-:Y:S01]  /*2fb70*/  STL.64 [R1+0x1310], R112 ;  /* 0x0013107001007387 */ /* 0x000fe20000100a00 */
[----:B---3--:R-:W-:-:S03]  /*2fb80*/  IMAD.MOV.U32 R11, RZ, RZ, R110 ;  /* 0x000000ffff0b7224 */ /* 0x008fc600078e006e */
[----:B------:R-:W-:Y:S01]  /*2fb90*/  STL.64 [R1+0x1318], R114 ;  /* 0x0013187201007387 */ /* 0x000fe20000100a00 */
[----:B-1----:R-:W-:-:S03]  /*2fba0*/  IMAD.MOV.U32 R10, RZ, RZ, R111 ;  /* 0x000000ffff0a7224 */ /* 0x002fc600078e006f */
[----:B------:R1:W-:Y:S02]  /*2fbb0*/  STL.64 [R1+0xcd0], R108 ;  /* 0x000cd06c01007387 */ /* 0x0003e40000100a00 */
[C---:B-1----:R-:W-:Y:S06]  /*2fbc0*/  HMMA.1688.F32.TF32 R108, R80.reuse, R52, R104 ;  /* 0x00000034506c723c */ /* 0x042fec0000081068 */
[----:B----4-:R-:W-:Y:S01]  /*2fbd0*/  HMMA.1688.F32.TF32 R104, R80, R48, R96 ;  /* 0x000000305068723c */ /* 0x010fe20000081060 */
[----:B------:R-:W3:-:S15]  /*2fbe0*/  LDL.LU.64 R96, [R1+0x4a0] ;  /* 0x0004a00001607983 */ /* 0x000ede0000300a00 */
[----:B------:R-:W-:-:S01]  /*2fbf0*/  NOP ;  /* 0x0000000000007918 */ /* 0x000fc20000000000 */
[----:B------:R-:W-:Y:S04]  /*2fc00*/  STL.64 [R1+0xcc0], R108 ;  /* 0x000cc06c01007387 */ /* 0x000fe80000100a00 */
[----:B------:R-:W-:Y:S04]  /*2fc10*/  STL.64 [R1+0xcc8], R110 ;  /* 0x000cc86e01007387 */ /* 0x000fe80000100a00 */
[----:B------:R-:W3:Y:S04]  /*2fc20*/  LDL.LU.64 R98, [R1+0x4a8] ;  /* 0x0004a80001627983 */ /* 0x000ee80000300a00 */
[----:B------:R-:W-:Y:S04]  /*2fc30*/  STL.64 [R1+0xcb0], R104 ;  /* 0x000cb06801007387 */ /* 0x000fe80000100a00 */
[----:B------:R1:W-:Y:S02]  /*2fc40*/  STL.64 [R1+0xcb8], R106 ;  /* 0x000cb86a01007387 */ /* 0x0003e40000100a00 */
[----:B-1----:R-:W-:Y:S02]  /*2fc50*/  HMMA.1688.F32.TF32 R104, R80, R44, R88 ;  /* 0x0000002c5068723c */ /* 0x002fe40000081058 */
[----:B------:R-:W4:Y:S04]  /*2fc60*/  LDL.LU.64 R88, [R1+0x490] ;  /* 0x0004900001587983 */ /* 0x000f280000300a00 */
[----:B------:R-:W4:-:S15]  /*2fc70*/  LDL.LU.64 R90, [R1+0x498] ;  /* 0x00049800015a7983 */ /* 0x000f1e0000300a00 */
[----:B------:R-:W-:-:S02]  /*2fc80*/  NOP ;  /* 0x0000000000007918 */ /* 0x000fc40000000000 */
[----:B------:R-:W-:Y:S04]  /*2fc90*/  STL.64 [R1+0xca0], R104 ;  /* 0x000ca06801007387 */ /* 0x000fe80000100a00 */
[----:B------:R1:W-:Y:S02]  /*2fca0*/  STL.64 [R1+0xca8], R106 ;  /* 0x000ca86a01007387 */ /* 0x0003e40000100a00 */
[C---:B-1----:R-:W-:Y:S02]  /*2fcb0*/  HMMA.1688.F32.TF32 R104, R80.reuse, R40, R100 ;  /* 0x000000285068723c */ /* 0x042fe40000081064 */
[----:B------:R-:W4:Y:S04]  /*2fcc0*/  LDL.LU.64 R100, [R1+0x480] ;  /* 0x0004800001647983 */ /* 0x000f280000300a00 */
[----:B------:R-:W4:Y:S01]  /*2fcd0*/  LDL.LU.64 R102, [R1+0x488] ;  /* 0x0004880001667983 */ /* 0x000f220000300a00 */
[----:B--2---:R-:W-:-:S15]  /*2fce0*/  HMMA.1688.F32.TF32 R84, R80, R36, R84 ;  /* 0x000000245054723c */ /* 0x004fde0000081054 */
[----:B------:R-:W-:-:S01]  /*2fcf0*/  NOP ;  /* 0x0000000000007918 */ /* 0x000fc20000000000 */
[----:B------:R1:W-:Y:S04]  /*2fd00*/  STL.64 [R1+0xc90], R104 ;  /* 0x000c906801007387 */ /* 0x0003e80000100a00 */
[----:B------:R2:W-:Y:S04]  /*2fd10*/  STL.64 [R1+0xc98], R106 ;  /* 0x000c986a01007387 */ /* 0x0005e80000100a00 */
[----:B------:R-:W4:Y:S04]  /*2fd20*/  LDL.LU.64 R128, [R1+0x470] ;  /* 0x0004700001807983 */ /* 0x000f280000300a00 */
[----:B------:R-:W4:Y:S04]  /*2fd30*/  LDL.LU.64 R130, [R1+0x478] ;  /* 0x0004780001827983 */ /* 0x000f280000300a00 */
[----:B------:R2:W-:Y:S04]  /*2fd40*/  STL.64 [R1+0xc80], R84 ;  /* 0x000c805401007387 */ /* 0x0005e80000100a00 */
[----:B------:R2:W-:Y:S04]  /*2fd50*/  STL.64 [R1+0xc88], R86 ;  /* 0x000c885601007387 */ /* 0x0005e80000100a00 */
[----:B------:R-:W4:Y:S04]  /*2fd60*/  LDL.LU.64 R124, [R1+0x460] ;  /* 0x00046000017c7983 */ /* 0x000f280000300a00 */
        /* <DEDUP_REMOVED lines=9> */
[----:B-1----:R-:W4:Y:S04]  /*2fe00*/  LDL.LU.64 R104, [R1+0x360] ;  /* 0x0003600001687983 */ /* 0x002f280000300a00 */
[----:B--2---:R-:W2:Y:S04]  /*2fe10*/  LDL.LU.64 R106, [R1+0x368] ;  /* 0x00036800016a7983 */ /* 0x004ea80000300a00 */
[----:B------:R-:W2:Y:S04]  /*2fe20*/  LDL.LU.64 R84, [R1+0x350] ;  /* 0x0003500001547983 */ /* 0x000ea80000300a00 */
[----:B------:R-:W2:Y:S01]  /*2fe30*/  LDL.LU.64 R86, [R1+0x358] ;  /* 0x0003580001567983 */ /* 0x000ea20000300a00 */
[----:B---3--:R-:W-:Y:S03]  /*2fe40*/  HMMA.1688.F32.TF32 R132, R80, R32, R96 ;  /* 0x000000205084723c */ /* 0x008fe60000081060 */
[----:B------:R-:W3:Y:S04]  /*2fe50*/  LDL.LU.64 R96, [R1+0x340] ;  /* 0x0003400001607983 */ /* 0x000ee80000300a00 */
[----:B------:R-:W3:-:S15]  /*2fe60*/  LDL.LU.64 R98, [R1+0x348] ;  /* 0x0003480001627983 */ /* 0x000ede0000300a00 */
[----:B------:R-:W-:-:S01]  /*2fe70*/  NOP ;  /* 0x0000000000007918 */ /* 0x000fc20000000000 */
[----:B------:R-:W-:Y:S04]  /*2fe80*/  STL.64 [R1+0xc70], R132 ;  /* 0x000c708401007387 */ /* 0x000fe80000100a00 */
[----:B------:R4:W-:Y:S02]  /*2fe90*/  STL.64 [R1+0xc78], R134 ;  /* 0x000c788601007387 */ /* 0x0009e40000100a00 */
[----:B----4-:R-:W-:Y:S02]  /*2fea0*/  HMMA.1688.F32.TF32 R132, R80, R28, R88 ;  /* 0x0000001c5084723c */ /* 0x010fe40000081058 */
        /* <DEDUP_REMOVED lines=8> */
[C---:B------:R-:W-:Y:S06]  /*2ff30*/  HMMA.1688.F32.TF32 R128, R80.reuse, R20, R128 ;  /* 0x000000145080723c */ /* 0x040fec0000081080 */
[C---:B------:R-:W-:Y:S06]  /*2ff40*/  HMMA.1688.F32.TF32 R124, R80.reuse, R16, R124 ;  /* 0x00000010507c723c */ /* 0x040fec000008107c */
[C---:B------:R-:W-:Y:S06]  /*2ff50*/  HMMA.1688.F32.TF32 R120, R80.reuse, R12, R120 ;  /* 0x0000000c5078723c */ /* 0x040fec0000081078 */
[----:B------:R-:W-:Y:S06]  /*2ff60*/  HMMA.1688.F32.TF32 R116, R80, R8, R116 ;  /* 0x000000085074723c */ /* 0x000fec0000081074 */
[C---:B------:R-:W-:Y:S06]  /*2ff70*/  HMMA.1688.F32.TF32 R80, R72.reuse, R68, R112 ;  /* 0x000000444850723c */ /* 0x040fec0000081070 */
[C---:B------:R-:W-:Y:S06]  /*2ff80*/  HMMA.1688.F32.TF32 R108, R72.reuse, R64, R108 ;  /* 0x00000040486c723c */ /* 0x040fec000008106c */
[C---:B--2---:R-:W-:Y:S01]  /*2ff90*/  HMMA.1688.F32.TF32 R104, R72.reuse, R60, R104 ;  /* 0x0000003c4868723c */ /* 0x044fe20000081068 */
        /* <DEDUP_REMOVED lines=12> */
[----:B------:R-:W-:Y:S04]  /*30060*/  STL.64 [R1+0xbf0], R108 ;  /* 0x000bf06c01007387 */ /* 0x000fe80000100a00 */
[----:B------:R-:W-:Y:S01]  /*30070*/  STL.64 [R1+0xbf8], R110 ;  /* 0x000bf86e01007387 */ /* 0x000fe20000100a00 */
[C---:B-1----:R-:W-:Y:S03]  /*30080*/  HMMA.1688.F32.TF32 R80, R72.reuse, R56, R84 ;  /* 0x000000384850723c */ /* 0x042fe60000081054 */
[----:B------:R-:W2:Y:S04]  /*30090*/  LDL.LU.64 R84, [R1+0x310] ;  /* 0x0003100001547983 */ /* 0x000ea80000300a00 */
[----:B------:R-:W-:Y:S04]  /*300a0*/  STL.64 [R1+0xbe0], R104 ;  /* 0x000be06801007387 */ /* 0x000fe80000100a00 */
[----:B------:R-:W-:Y:S04]  /*300b0*/  STL.64 [R1+0xbe8], R106 ;  /* 0x000be86a01007387 */ /* 0x000fe80000100a00 */
[----:B------:R-:W2:Y:S08]  /*300c0*/  LDL.LU.64 R86, [R1+0x318] ;  /* 0x0003180001567983 */ /* 0x000eb00000300a00 */
[----:B------:R-:W-:Y:S04]  /*300d0*/  STL.64 [R1+0xbd0], R80 ;  /* 0x000bd05001007387 */ /* 0x000fe80000100a00 */
[----:B------:R3:W-:Y:S02]  /*300e0*/  STL.64 [R1+0xbd8], R82 ;  /* 0x000bd85201007387 */ /* 0x0007e40000100a00 */
[----:B---3--:R-:W-:Y:S02]  /*300f0*/  HMMA.1688.F32.TF32 R80, R72, R52, R96 ;  /* 0x000000344850723c */ /* 0x008fe40000081060 */
[----:B------:R-:W3:Y:S04]  /*30100*/  LDL.LU.64 R96, [R1+0x300] ;  /* 0x0003000001607983 */ /* 0x000ee80000300a00 */
[----:B------:R-:W3:-:S15]  /*30110*/  LDL.LU.64 R98, [R1+0x308] ;  /* 0x0003080001627983 */ /* 0x000ede0000300a00 */
[----:B------:R-:W-:-:S02]  /*30120*/  NOP ;  /* 0x0000000000007918 */ /* 0x000fc40000000000 */
[----:B------:R-:W-:Y:S04]  /*30130*/  STL.64 [R1+0xbc0], R80 ;  /* 0x000bc05001007387 */ /* 0x000fe80000100a00 */
[----:B------:R4:W-:Y:S02]  /*30140*/  STL.64 [R1+0xbc8], R82 ;  /* 0x000bc85201007387 */ /* 0x0009e40000100a00 */
[----:B----4-:R-:W-:Y:S02]  /*30150*/  HMMA.1688.F32.TF32 R80, R72, R48, R88 ;  /* 0x000000304850723c */ /* 0x010fe40000081058 */
[----:B------:R-:W4:Y:S04]  /*30160*/  LDL.LU.64 R88, [R1+0x2f0] ;  /* 0x0002f00001587983 */ /* 0x000f280000300a00 */
[----:B------:R-:W4:-:S15]  /*30170*/  LDL.LU.64 R90, [R1+0x2f8] ;  /* 0x0002f800015a7983 */ /* 0x000f1e0000300a00 */
[----:B------:R-:W-:-:S02]  /*30180*/  NOP ;  /* 0x0000000000007918 */ /* 0x000fc40000000000 */
[----:B------:R1:W-:Y:S04]  /*30190*/  STL.64 [R1+0xbb0], R80 ;  /* 0x000bb05001007387 */ /* 0x0003e80000100a00 */
[----:B------:R1:W-:Y:S04]  /*301a0*/  STL.64 [R1+0xbb8], R82 ;  /* 0x000bb85201007387 */ /* 0x0003e80000100a00 */
[----:B-1----:R-:W4:Y:S01]  /*301b0*/  LDL.LU.64 R80, [R1+0x2e0] ;  /* 0x0002e00001507983 */ /* 0x002f220000300a00 */
[----:B------:R-:W-:Y:S03]  /*301c0*/  HMMA.1688.F32.TF32 R100, R72, R44, R100 ;  /* 0x0000002c4864723c */ /* 0x000fe60000081064 */
[----:B------:R-:W4:-:S15]  /*301d0*/  LDL.LU.64 R82, [R1+0x2e8] ;  /* 0x0002e80001527983 */ /* 0x000f1e0000300a00 */
[----:B------:R-:W-:-:S05]  /*301e0*/  NOP ;  /* 0x0000000000007918 */ /* 0x000fca0000000000 */
        /* <DEDUP_REMOVED lines=11> */
[----:B------:R-:W4:Y:S01]  /*302a0*/  LDL.LU.64 R102, [R1+0x228] ;  /* 0x0002280001667983 */ /* 0x000f220000300a00 */
[----:B--2---:R-:W-:Y:S03]  /*302b0*/  HMMA.1688.F32.TF32 R120, R72, R40, R84 ;  /* 0x000000284878723c */ /* 0x004fe60000081054 */
[----:B------:R-:W2:Y:S04]  /*302c0*/  LDL.LU.64 R84, [R1+0x200] ;  /* 0x0002000001547983 */ /* 0x000ea80000300a00 */
[----:B------:R-:W2:-:S15]  /*302d0*/  LDL.LU.64 R86, [R1+0x208] ;  /* 0x0002080001567983 */ /* 0x000e9e0000300a00 */
[----:B------:R-:W-:-:S01]  /*302e0*/  NOP ;  /* 0x0000000000007918 */ /* 0x000fc20000000000 */
        /* <DEDUP_REMOVED lines=20> */
[C---:B-1----:R-:W-:Y:S06]  /*30430*/  HMMA.1688.F32.TF32 R120, R72.reuse, R24, R116 ;  /* 0x000000184878723c */ /* 0x042fec0000081074 */
[C---:B------:R-:W-:Y:S06]  /*30440*/  HMMA.1688.F32.TF32 R116, R72.reuse, R20, R112 ;  /* 0x000000144874723c */ /* 0x040fec0000081070 */
[C---:B------:R-:W-:Y:S06]  /*30450*/  HMMA.1688.F32.TF32 R112, R72.reuse, R16, R108 ;  /* 0x000000104870723c */ /* 0x040fec000008106c */
[C---:B------:R-:W-:Y:S05]  /*30460*/  HMMA.1688.F32.TF32 R108, R72.reuse, R12, R104 ;  /* 0x0000000c486c723c */ /* 0x040fea0000081068 */
[----:B------:R-:W-:Y:S04]  /*30470*/  STL.64 [R1+0xb50], R120 ;  /* 0x000b507801007387 */ /* 0x000fe80000100a00 */
[----:B------:R-:W-:Y:S04]  /*30480*/  STL.64 [R1+0xb58], R122 ;  /* 0x000b587a01007387 */ /* 0x000fe80000100a00 */
[----:B------:R-:W-:Y:S04]  /*30490*/  STL.64 [R1+0xb40], R116 ;  /* 0x000b407401007387 */ /* 0x000fe80000100a00 */
[----:B------:R-:W-:Y:S01]  /*304a0*/  STL.64 [R1+0xb48], R118 ;  /* 0x000b487601007387 */ /* 0x000fe20000100a00 */
[----:B------:R-:W-:Y:S03]  /*304b0*/  HMMA.1688.F32.TF32 R72, R72, R8, R100 ;  /* 0x000000084848723c */ /* 0x000fe60000081064 */
[----:B------:R-:W-:Y:S04]  /*304c0*/  STL.64 [R1+0xb30], R112 ;  /* 0x000b307001007387 */ /* 0x000fe80000100a00 */
[----:B------:R-:W-:Y:S04]  /*304d0*/  STL.64 [R1+0xb38], R114 ;  /* 0x000b387201007387 */ /* 0x000fe80000100a00 */
[----:B------:R-:W4:Y:S04]  /*304e0*/  LDL.LU.64 R104, [R1+0x1c0] ;  /* 0x0001c00001687983 */ /* 0x000f280000300a00 */
        /* <DEDUP_REMOVED lines=19> */
[----:B----4-:R-:W-:-:S15]  /*30620*/  HMMA.1688.F32.TF32 R72, R76, R60, R88 ;  /* 0x0000003c4c48723c */ /* 0x010fde0000081058 */
[----:B------:R-:W-:-:S08]  /*30630*/  NOP ;  /* 0x0000000000007918 */ /* 0x000fd00000000000 */
[----:B------:R-:W-:Y:S04]  /*30640*/  STL.64 [R1+0xae0], R72 ;  /* 0x000ae04801007387 */ /* 0x000fe80000100a00 */
[----:B------:R1:W-:Y:S04]  /*30650*/  STL.64 [R1+0xae8], R74 ;  /* 0x000ae84a01007387 */ /* 0x0003e80000100a00 */
[----:B------:R-:W4:Y:S04]  /*30660*/  LDL.LU.64 R88, [R1+0x180] ;  /* 0x0001800001587983 */ /* 0x000f280000300a00 */
[----:B------:R-:W4:Y:S01]  /*30670*/  LDL.LU.64 R90, [R1+0x188] ;  /* 0x00018800015a7983 */ /* 0x000f220000300a00 */
[C---:B-1----:R-:W-:Y:S03]  /*30680*/  HMMA.1688.F32.TF32 R72, R76.reuse, R56, R80 ;  /* 0x000000384c48723c */ /* 0x042fe60000081050 */
[----:B------:R-:W-:Y:S04]  /*30690*/  LDS R80, [R7+UR7+0x100] ;  /* 0x0001000707507984 */ /* 0x000fe80008000800 */
[----:B------:R-:W-:Y:S04]  /*306a0*/  LDS R82, [R7+UR7+0x1100] ;  /* 0x0011000707527984 */ /* 0x000fe80008000800 */
[----:B------:R-:W-:Y:S04]  /*306b0*/  LDS R81, [R92+UR7+0x100] ;  /* 0x000100075c517984 */ /* 0x000fe80008000800 */
[----:B------:R-:W1:Y:S08]  /*306c0*/  LDS R83, [R92+UR7+0x1100] ;  /* 0x001100075c537984 */ /* 0x000e700008000800 */
[----:B------:R1:W-:Y:S04]  /*306d0*/  STL.64 [R1+0xad0], R72 ;  /* 0x000ad04801007387 */ /* 0x0003e80000100a00 */
[----:B------:R1:W-:Y:S04]  /*306e0*/  STL.64 [R1+0xad8], R74 ;  /* 0x000ad84a01007387 */ /* 0x0003e80000100a00 */
[----:B-1----:R-:W4:Y:S04]  /*306f0*/  LDL.LU.64 R72, [R1+0x170] ;  /* 0x0001700001487983 */ /* 0x002f280000300a00 */
[----:B------:R-:W4:Y:S01]  /*30700*/  LDL.LU.64 R74, [R1+0x178] ;  /* 0x00017800014a7983 */ /* 0x000f220000300a00 */
[----:B------:R-:W-:-:S15]  /*30710*/  HMMA.1688.F32.TF32 R104, R76, R52, R104 ;  /* 0x000000344c68723c */ /* 0x000fde0000081068 */
[----:B------:R-:W-:-:S08]  /*30720*/  NOP ;  /* 0x0000000000007918 */ /* 0x000fd00000000000 */
[----:B------:R-:W-:Y:S04]  /*30730*/  STL.64 [R1+0xac0], R104 ;  /* 0x000ac06801007387 */ /* 0x000fe80000100a00 */
[----:B------:R2:W-:Y:S02]  /*30740*/  STL.64 [R1+0xac8], R106 ;  /* 0x000ac86a01007387 */ /* 0x0005e40000100a00 */
[C---:B--2---:R-:W-:Y:S02]  /*30750*/  HMMA.1688.F32.TF32 R104, R76.reuse, R48, R84 ;  /* 0x000000304c68723c */ /* 0x044fe40000081054 */
[----:B------:R-:W2:Y:S04]  /*30760*/  LDL.LU.64 R84, [R1+0x160] ;  /* 0x0001600001547983 */ /* 0x000ea80000300a00 */
[----:B------:R-:W2:Y:S01]  /*30770*/  LDL.LU.64 R86, [R1+0x168] ;  /* 0x0001680001567983 */ /* 0x000ea20000300a00 */
[----:B------:R-:W-:-:S15]  /*30780*/  HMMA.1688.F32.TF32 R100, R76, R44, R100 ;  /* 0x0000002c4c64723c */ /* 0x000fde0000081064 */
[----:B------:R-:W-:-:S01]  /*30790*/  NOP ;  /* 0x0000000000007918 */ /* 0x000fc20000000000 */
[----:B------:R1:W-:Y:S04]  /*307a0*/  STL.64 [R1+0xab0], R104 ;  /* 0x000ab06801007387 */ /* 0x0003e80000100a00 */
[----:B------:R1:W-:Y:S04]  /*307b0*/  STL.64 [R1+0xab8], R106 ;  /* 0x000ab86a01007387 */ /* 0x0003e80000100a00 */
[----:B------:R-:W2:Y:S04]  /*307c0*/  LDL.LU.64 R112, [R1+0x150] ;  /* 0x0001500001707983 */ /* 0x000ea80000300a00 */
[----:B------:R-:W2:Y:S01]  /*307d0*/  LDL.LU.64 R114, [R1+0x158] ;  /* 0x0001580001727983 */ /* 0x000ea20000300a00 */
[C---:B---3--:R-:W-:Y:S03]  /*307e0*/  HMMA.1688.F32.TF32 R96, R76.reuse, R40, R96 ;  /* 0x000000284c60723c */ /* 0x048fe60000081060 */
[----:B------:R-:W-:Y:S04]  /*307f0*/  STL.64 [R1+0xaa0], R100 ;  /* 0x000aa06401007387 */ /* 0x000fe80000100a00 */
[----:B------:R-:W-:Y:S04]  /*30800*/  STL.64 [R1+0xaa8], R102 ;  /* 0x000aa86601007387 */ /* 0x000fe80000100a00 */
[----:B------:R-:W3:Y:S04]  /*30810*/  LDL.LU.64 R108, [R1+0x140] ;  /* 0x00014000016c7983 */ /* 0x000ee80000300a00 */
[----:B------:R-:W3:Y:S08]  /*30820*/  LDL.LU.64 R110, [R1+0x148] ;  /* 0x00014800016e7983 */ /* 0x000ef00000300a00 */
[----:B------:R1:W-:Y:S04]  /*30830*/  STL.64 [R1+0xa90], R96 ;  /* 0x000a906001007387 */ /* 0x0003e80000100a00 */
[----:B------:R1:W-:Y:S04]  /*30840*/  STL.64 [R1+0xa98], R98 ;  /* 0x000a986201007387 */ /* 0x0003e80000100a00 */
[----:B-1----:R-:W3:Y:S04]  /*30850*/  LDL.LU.64 R104, [R1+0x130] ;  /* 0x0001300001687983 */ /* 0x002ee80000300a00 */
[----:B------:R-:W3:Y:S04]  /*30860*/  LDL.LU.64 R106, [R1+0x138] ;  /* 0x00013800016a7983 */ /* 0x000ee80000300a00 */
[----:B------:R-:W3:Y:S04]  /*30870*/  LDL.LU.64 R96, [R1+0x120] ;  /* 0x0001200001607983 */ /* 0x000ee80000300a00 */
[----:B------:R-:W3:Y:S04]  /*30880*/  LDL.LU.64 R98, [R1+0x128] ;  /* 0x0001280001627983 */ /* 0x000ee80000300a00 */
[----:B------:R-:W3:Y:S04]  /*30890*/  LDL.LU.64 R100, [R1+0x110] ;  /* 0x0001100001647983 */ /* 0x000ee80000300a00 */
[----:B------:R-:W3:Y:S01]  /*308a0*/  LDL.LU.64 R102, [R1+0x118] ;  /* 0x0001180001667983 */ /* 0x000ee20000300a00 */
[----:B----4-:R-:W-:-:S15]  /*308b0*/  HMMA.1688.F32.TF32 R88, R76, R36, R88 ;  /* 0x000000244c58723c */ /* 0x010fde0000081058 */
[----:B------:R-:W-:-:S08]  /*308c0*/  NOP ;  /* 0x0000000000007918 */ /* 0x000fd00000000000 */
[----:B------:R1:W-:Y:S04]  /*308d0*/  STL.64 [R1+0xa80], R88 ;  /* 0x000a805801007387 */ /* 0x0003e80000100a00 */
[----:B------:R4:W-:Y:S04]  /*308e0*/  STL.64 [R1+0xa88], R90 ;  /* 0x000a885a01007387 */ /* 0x0009e80000100a00 */
[----:B-1----:R-:W3:Y:S04]  /*308f0*/  LDL.LU.64 R88, [R1+0x100] ;  /* 0x0001000001587983 */ /* 0x002ee80000300a00 */
[----:B----4-:R-:W4:Y:S01]  /*30900*/  LDL.LU.64 R90, [R1+0x108] ;  /* 0x00010800015a7983 */ /* 0x010f220000300a00 */
[----:B------:R-:W-:-:S15]  /*30910*/  HMMA.1688.F32.TF32 R72, R76, R32, R72 ;  /* 0x000000204c48723c */ /* 0x000fde0000081048 */
[----:B------:R-:W-:-:S08]  /*30920*/  NOP ;  /* 0x0000000000007918 */ /* 0x000fd00000000000 */
[----:B------:R-:W-:Y:S04]  /*30930*/  STL.64 [R1+0xa70], R72 ;  /* 0x000a704801007387 */ /* 0x000fe80000100a00 */
[----:B------:R-:W-:Y:S04]  /*30940*/  STL.64 [R1+0xa78], R74 ;  /* 0x000a784a01007387 */ /* 0x000fe80000100a00 */
[----:B------:R-:W-:Y:S04]  /*30950*/  LDS R72, [R0+UR7+0x180] ;  /* 0x0001800700487984 */ /* 0x000fe80008000800 */
[----:B------:R-:W-:Y:S04]  /*30960*/  LDS R74, [R0+UR7+0x1180] ;  /* 0x00118007004a7984 */ /* 0x000fe80008000800 */
[----:B------:R-:W-:Y:S04]  /*30970*/  LDS R73, [R6+UR7+0x180] ;  /* 0x0001800706497984 */ /* 0x000fe80008000800 */
[----:B------:R-:W1:Y:S01]  /*30980*/  LDS R75, [R6+UR7+0x1180] ;  /* 0x00118007064b7984 */ /* 0x000e620008000800 */
[----:B--2---:R-:W-:Y:S03]  /*30990*/  HMMA.1688.F32.TF32 R116, R76, R28, R84 ;  /* 0x0000001c4c74723c */ /* 0x004fe60000081054 */
[----:B------:R-:W2:Y:S04]  /*309a0*/  LDL.LU.64 R84, [R1+0xf0] ;  /* 0x0000f00001547983 */ /* 0x000ea80000300a00 */
[----:B------:R-:W2:-:S15]  /*309b0*/  LDL.LU.64 R86, [R1+0xf8] ;  /* 0x0000f80001567983 */ /* 0x000e9e0000300a00 */
[----:B------:R-:W-:-:S01]  /*309c0*/  NOP ;  /* 0x0000000000007918 */ /* 0x000fc20000000000 */
[----:B------:R-:W-:Y:S04]  /*309d0*/  STL.64 [R1+0xa60], R116 ;  /* 0x000a607401007387 */ /* 0x000fe80000100a00 */
[----:B------:R1:W-:Y:S02]  /*309e0*/  STL.64 [R1+0xa68], R118 ;  /* 0x000a687601007387 */ /* 0x0003e40000100a00 */
[C---:B-1----:R-:W-:Y:S06]  /*309f0*/  HMMA.1688.F32.TF32 R116, R76.reuse, R24, R112 ;  /* 0x000000184c74723c */ /* 0x042fec0000081070 */
[----:B---3--:R-:W-:-:S15]  /*30a00*/  HMMA.1688.F32.TF32 R112, R76, R20, R108 ;  /* 0x000000144c70723c */ /* 0x008fde000008106c */
[----:B------:R-:W-:-:S02]  /*30a10*/  NOP ;  /* 0x0000000000007918 */ /* 0x000fc40000000000 */
[----:B------:R-:W-:Y:S01]  /*30a20*/  STL.64 [R1+0xa40], R116 ;  /* 0x000a407401007387 */ /* 0x000fe20000100a00 */
[C---:B------:R-:W-:Y:S03]  /*30a30*/  HMMA.1688.F32.TF32 R108, R76.reuse, R16, R104 ;  /* 0x000000104c6c723c */ /* 0x040fe60000081068 */
[----:B------:R-:W-:Y:S04]  /*30a40*/  STL.64 [R1+0xa48], R118 ;  /* 0x000a487601007387 */ /* 0x000fe80000100a00 */
[----:B------:R-:W-:Y:S01]  /*30a50*/  STL.64 [R1+0xa30], R112 ;  /* 0x000a307001007387 */ /* 0x000fe20000100a00 */
[C---:B------:R-:W-:Y:S03]  /*30a60*/  HMMA.1688.F32.TF32 R104, R76.reuse, R12, R96 ;  /* 0x0000000c4c68723c */ /* 0x040fe60000081060 */
[----:B------:R-:W-:Y:S04]  /*30a70*/  STL.64 [R1+0xa38], R114 ;  /* 0x000a387201007387 */ /* 0x000fe80000100a00 */
[----:B------:R-:W3:Y:S01]  /*30a80*/  LDL.LU.64 R96, [R1+0xe0] ;  /* 0x0000e00001607983 */ /* 0x000ee20000300a00 */
[----:B------:R-:W-:Y:S07]  /*30a90*/  HMMA.1688.F32.TF32 R76, R76, R8, R100 ;  /* 0x000000084c4c723c */ /* 0x000fee0000081064 */
[----:B------:R-:W-:Y:S04]  /*30aa0*/  STL.64 [R1+0xa20], R108 ;  /* 0x000a206c01007387 */ /* 0x000fe80000100a00 */
[----:B------:R-:W-:Y:S04]  /*30ab0*/  STL.64 [R1+0xa28], R110 ;  /* 0x000a286e01007387 */ /* 0x000fe80000100a00 */
[----:B------:R-:W3:Y:S04]  /*30ac0*/  LDL.LU.64 R98, [R1+0xe8] ;  /* 0x0000e80001627983 */ /* 0x000ee80000300a00 */
[----:B------:R-:W-:Y:S04]  /*30ad0*/  STL.64 [R1+0xa10], R104 ;  /* 0x000a106801007387 */ /* 0x000fe80000100a00 */
[----:B------:R-:W-:Y:S04]  /*30ae0*/  STL.64 [R1+0xa18], R106 ;  /* 0x000a186a01007387 */ /* 0x000fe80000100a00 */
[----:B------:R-:W3:Y:S04]  /*30af0*/  LDL.LU.64 R128, [R1+0xd0] ;  /* 0x0000d00001807983 */ /* 0x000ee80000300a00 */
[----:B------:R-:W3:Y:S04]  /*30b00*/  LDL.LU.64 R130, [R1+0xd8] ;  /* 0x0000d80001827983 */ /* 0x000ee80000300a00 */
[----:B------:R-:W-:Y:S04]  /*30b10*/  STL.64 [R1+0x9f0], R76 ;  /* 0x0009f04c01007387 */ /* 0x000fe80000100a00 */
[----:B------:R-:W-:Y:S04]  /*30b20*/  STL.64 [R1+0x9f8], R78 ;  /* 0x0009f84e01007387 */ /* 0x000fe80000100a00 */
[----:B------:R-:W3:Y:S04]  /*30b30*/  LDL.LU.64 R124, [R1+0xc0] ;  /* 0x0000c000017c7983 */ /* 0x000ee80000300a00 */
[----:B------:R-:W3:Y:S01]  /*30b40*/  LDL.LU.64 R126, [R1+0xc8] ;  /* 0x0000c800017e7983 */ /* 0x000ee20000300a00 */
[----:B----4-:R-:W-:Y:S03]  /*30b50*/  HMMA.1688.F32.TF32 R88, R80, R68, R88 ;  /* 0x000000445058723c */ /* 0x010fe60000081058 */
[----:B------:R-:W-:Y:S04]  /*30b60*/  LDS R76, [R7+UR7+0x180] ;  /* 0x00018007074c7984 */ /* 0x000fe80008000800 */
[----:B------:R-:W-:Y:S01]  /*30b70*/  LDS R78, [R7+UR7+0x1180] ;  /* 0x00118007074e7984 */ /* 0x000fe20008000800 */
[-C--:B------:R-:W-:Y:S03]  /*30b80*/  HMMA.1688.F32.TF32 R248, R72, R64.reuse, R248 ;  /* 0x0000004048f8723c */ /* 0x080fe600000810f8 */
[----:B------:R-:W-:Y:S04]  /*30b90*/  LDS R77, [R92+UR7+0x180] ;  /* 0x000180075c4d7984 */ /* 0x000fe80008000800 */
[----:B------:R-:W1:Y:S08]  /*30ba0*/  LDS R79, [R92+UR7+0x1180] ;  /* 0x001180075c4f7984 */ /* 0x000e700008000800 */
        /* <DEDUP_REMOVED lines=8> */
[----:B----4-:R-:W4:Y:S04]  /*30c30*/  LDL.LU.64 R88, [R1+0xa0] ;  /* 0x0000a00001587983 */ /* 0x010f280000300a00 */
[----:B-1----:R-:W4:Y:S04]  /*30c40*/  LDL.LU.64 R90, [R1+0xa8] ;  /* 0x0000a800015a7983 */ /* 0x002f280000300a00 */
        /* <DEDUP_REMOVED lines=11> */
[----:B------:R-:W4:Y:S01]  /*30d00*/  LDL.LU.64 R102, [R1+0x48] ;  /* 0x0000480001667983 */ /* 0x000f220000300a00 */
[----:B---3--:R-:W-:Y:S03]  /*30d10*/  HMMA.1688.F32.TF32 R132, R80, R60, R96 ;  /* 0x0000003c5084723c */ /* 0x008fe60000081060 */
[----:B------:R-:W3:Y:S04]  /*30d20*/  LDL.LU.64 R96, [R1+0x30] ;  /* 0x0000300001607983 */ /* 0x000ee80000300a00 */
[----:B------:R-:W3:-:S15]  /*30d30*/  LDL.LU.64 R98, [R1+0x38] ;  /* 0x0000380001627983 */ /* 0x000ede0000300a00 */
[----:B------:R-:W-:-:S01]  /*30d40*/  NOP ;  /* 0x0000000000007918 */ /* 0x000fc20000000000 */
[----:B------:R-:W-:Y:S04]  /*30d50*/  STL.64 [R1+0x9a0], R132 ;  /* 0x0009a08401007387 */ /* 0x000fe80000100a00 */
[----:B------:R1:W-:Y:S02]  /*30d60*/  STL.64 [R1+0x9a8], R134 ;  /* 0x0009a88601007387 */ /* 0x0003e40000100a00 */
[C---:B-1----:R-:W-:Y:S06]  /*30d70*/  HMMA.1688.F32.TF32 R132, R80.reuse, R56, R128 ;  /* 0x000000385084723c */ /* 0x042fec0000081080 */
[----:B------:R-:W-:-:S15]  /*30d80*/  HMMA.1688.F32.TF32 R128, R80, R52, R124 ;  /* 0x000000345080723c */ /* 0x000fde000008107c */
[----:B------:R-:W-:-:S02]  /*30d90*/  NOP ;  /* 0x0000000000007918 */ /* 0x000fc40000000000 */
[----:B------:R-:W-:Y:S04]  /*30da0*/  STL.64 [R1+0x990], R132 ;  /* 0x0009908401007387 */ /* 0x000fe80000100a00 */
[----:B------:R-:W-:Y:S01]  /*30db0*/  STL.64 [R1+0x998], R134 ;  /* 0x0009988601007387 */ /* 0x000fe20000100a00 */
[C---:B--2---:R-:W-:Y:S03]  /*30dc0*/  HMMA.1688.F32.TF32 R124, R80.reuse, R48, R84 ;  /* 0x00000030507c723c */ /* 0x044fe60000081054 */
[----:B------:R-:W2:Y:S04]  /*30dd0*/  LDL.LU.64 R84, [R1+0x20] ;  /* 0x0000200001547983 */ /* 0x000ea80000300a00 */
[----:B------:R-:W-:Y:S04]  /*30de0*/  STL.64 [R1+0x980], R128 ;  /* 0x0009808001007387 */ /* 0x000fe80000100a00 */
[----:B------:R-:W-:Y:S04]  /*30df0*/  STL.64 [R1+0x988], R130 ;  /* 0x0009888201007387 */ /* 0x000fe80000100a00 */
[----:B------:R-:W2:Y:S08]  /*30e00*/  LDL.LU.64 R86, [R1+0x28] ;  /* 0x0000280001567983 */ /* 0x000eb00000300a00 */
[----:B------:R-:W-:Y:S04]  /*30e10*/  STL.64 [R1+0x960], R124 ;  /* 0x0009607c01007387 */ /* 0x000fe80000100a00 */
[----:B------:R4:W-:Y:S02]  /*30e20*/  STL.64 [R1+0x968], R126 ;  /* 0x0009687e01007387 */ /* 0x0009e40000100a00 */
[C---:B----4-:R-:W-:Y:S02]  /*30e30*/  HMMA.1688.F32.TF32 R124, R80.reuse, R44, R88 ;  /* 0x0000002c507c723c */ /* 0x050fe40000081058 */
[----:B------:R-:W4:Y:S04]  /*30e40*/  LDL.LU.64 R88, [R1] ;  /* 0x0000000001587983 */ /* 0x000f280000300a00 */
[----:B------:R-:W4:Y:S01]  /*30e50*/  LDL.LU.64 R90, [R1+0x8] ;  /* 0x00000800015a7983 */ /* 0x000f220000300a00 */
[C---:B------:R-:W-:Y:S06]  /*30e60*/  HMMA.1688.F32.TF32 R120, R80.reuse, R40, R120 ;  /* 0x000000285078723c */ /* 0x040fec0000081078 */
[C---:B------:R-:W-:Y:S06]  /*30e70*/  HMMA.1688.F32.TF32 R116, R80.reuse, R36, R116 ;  /* 0x000000245074723c */ /* 0x040fec0000081074 */
[C---:B------:R-:W-:Y:S06]  /*30e80*/  HMMA.1688.F32.TF32 R112, R80.reuse, R32, R112 ;  /* 0x000000205070723c */ /* 0x040fec0000081070 */
[C---:B------:R-:W-:Y:S06]  /*30e90*/  HMMA.1688.F32.TF32 R108, R80.reuse, R28, R108 ;  /* 0x0000001c506c723c */ /* 0x040fec000008106c */
[C---:B------:R-:W-:Y:S06]  /*30ea0*/  HMMA.1688.F32.TF32 R104, R80.reuse, R24, R104 ;  /* 0x000000185068723c */ /* 0x040fec0000081068 */
[C---:B------:R-:W-:Y:S01]  /*30eb0*/  HMMA.1688.F32.TF32 R100, R80.reuse, R20, R100 ;  /* 0x000000145064723c */ /* 0x040fe20000081064 */
[----:B------:R-:W-:Y:S04]  /*30ec0*/  STL.64 [R1+0x950], R124 ;  /* 0x0009507c01007387 */ /* 0x000fe80000100a00 */
[----:B------:R-:W-:Y:S04]  /*30ed0*/  STL.64 [R1+0x958], R126 ;  /* 0x0009587e01007387 */ /* 0x000fe80000100a00 */
[----:B------:R1:W-:Y:S04]  /*30ee0*/  STL.64 [R1+0x940], R120 ;  /* 0x0009407801007387 */ /* 0x0003e80000100a00 */
[----:B------:R1:W-:Y:S04]  /*30ef0*/  STL.64 [R1+0x948], R122 ;  /* 0x0009487a01007387 */ /* 0x0003e80000100a00 */
[----:B------:R1:W-:Y:S04]  /*30f00*/  STL.64 [R1+0x920], R116 ;  /* 0x0009207401007387 */ /* 0x0003e80000100a00 */
[----:B------:R1:W-:Y:S04]  /*30f10*/  STL.64 [R1+0x928], R118 ;  /* 0x0009287601007387 */ /* 0x0003e80000100a00 */
[----:B------:R1:W-:Y:S04]  /*30f20*/  STL.64 [R1+0x910], R112 ;  /* 0x0009107001007387 */ /* 0x0003e80000100a00 */
[----:B------:R1:W-:Y:S01]  /*30f30*/  STL.64 [R1+0x918], R114 ;  /* 0x0009187201007387 */ /* 0x0003e20000100a00 */
[C---:B---3--:R-:W-:Y:S03]  /*30f40*/  HMMA.1688.F32.TF32 R96, R80.reuse, R16, R96 ;  /* 0x000000105060723c */ /* 0x048fe60000081060 */
[----:B------:R-:W-:Y:S04]  /*30f50*/  STL.64 [R1+0x900], R108 ;  /* 0x0009006c01007387 */ /* 0x000fe80000100a00 */
[----:B------:R-:W-:Y:S04]  /*30f60*/  STL.64 [R1+0x908], R110 ;  /* 0x0009086e01007387 */ /* 0x000fe80000100a00 */
[----:B-1----:R-:W3:Y:S04]  /*30f70*/  LDL.LU.64 R120, [R1+0x10] ;  /* 0x0000100001787983 */ /* 0x002ee80000300a00 */
        /* <DEDUP_REMOVED lines=8> */
[----:B------:R2:W-:Y:S04]  /*31000*/  STL.64 [R1+0x8c8], R98 ;  /* 0x0008c86201007387 */ /* 0x0005e80000100a00 */
[----:B------:R-:W3:Y:S04]  /*31010*/  LDL.LU.64 R112, [R1+0x580] ;  /* 0x0005800001707983 */ /* 0x000ee80000300a00 */
[----:B------:R-:W3:Y:S01]  /*31020*/  LDL.LU.64 R114, [R1+0x588] ;  /* 0x0005880001727983 */ /* 0x000ee20000300a00 */
[C---:B--2---:R-:W-:Y:S03]  /*31030*/  HMMA.1688.F32.TF32 R96, R80.reuse, R12, R84 ;  /* 0x0000000c5060723c */ /* 0x044fe60000081054 */
[----:B------:R-:W2:Y:S04]  /*31040*/  LDL.LU.64 R84, [R1+0x590] ;  /* 0x0005900001547983 */ /* 0x000ea80000300a00 */
[----:B------:R-:W2:Y:S01]  /*31050*/  LDL.LU.64 R86, [R1+0x598] ;  /* 0x0005980001567983 */ /* 0x000ea20000300a00 */
[----:B----4-:R-:W-:-:S15]  /*31060*/  HMMA.1688.F32.TF32 R80, R80, R8, R88 ;  /* 0x000000085050723c */ /* 0x010fde0000081058 */
[----:B------:R-:W-:Y:S04]  /*31070*/  STL.64 [R1+0x8b0], R96 ;  /* 0x0008b06001007387 */ /* 0x000fe80000100a00 */
[----:B------:R-:W-:Y:S04]  /*31080*/  STL.64 [R1+0x8b8], R98 ;  /* 0x0008b86201007387 */ /* 0x000fe80000100a00 */
[----:B------:R-:W4:Y:S04]  /*31090*/  LDL.LU.64 R108, [R1+0x5a0] ;  /* 0x0005a000016c7983 */ /* 0x000f280000300a00 */
[----:B------:R-:W4:Y:S04]  /*310a0*/  LDL.LU.64 R110, [R1+0x5a8] ;  /* 0x0005a800016e7983 */ /* 0x000f280000300a00 */
[----:B------:R-:W-:Y:S04]  /*310b0*/  STL.64 [R1+0x760], R80 ;  /* 0x0007605001007387 */ /* 0x000fe80000100a00 */
[----:B------:R1:W-:Y:S04]  /*310c0*/  STL.64 [R1+0x768], R82 ;  /* 0x0007685201007387 */ /* 0x0003e80000100a00 */
[----:B------:R-:W4:Y:S04]  /*310d0*/  LDL.LU.64 R104, [R1+0x5b0] ;  /* 0x0005b00001687983 */ /* 0x000f280000300a00 */
[----:B------:R-:W4:Y:S01]  /*310e0*/  LDL.LU.64 R106, [R1+0x5b8] ;  /* 0x0005b800016a7983 */ /* 0x000f220000300a00 */
[C---:B-1----:R-:W-:Y:S03]  /*310f0*/  HMMA.1688.F32.TF32 R80, R72.reuse, R68, R244 ;  /* 0x000000444850723c */ /* 0x042fe600000810f4 */
[----:B------:R-:W4:Y:S04]  /*31100*/  LDL.LU.64 R100, [R1+0x5c0] ;  /* 0x0005c00001647983 */ /* 0x000f280000300a00 */
[----:B------:R-:W4:Y:S04]  /*31110*/  LDL.LU.64 R102, [R1+0x5c8] ;  /* 0x0005c80001667983 */ /* 0x000f280000300a00 */
[----:B------:R-:W4:Y:S04]  /*31120*/  LDL.LU.64 R96, [R1+0x5d0] ;  /* 0x0005d00001607983 */ /* 0x000f280000300a00 */
[----:B------:R-:W4:Y:S04]  /*31130*/  LDL.LU.64 R98, [R1+0x5d8] ;  /* 0x0005d80001627983 */ /* 0x000f280000300a00 */
[----:B------:R-:W4:Y:S04]  /*31140*/  LDL.LU.64 R88, [R1+0x5e0] ;  /* 0x0005e00001587983 */ /* 0x000f280000300a00 */
[----:B------:R-:W4:Y:S04]  /*31150*/  LDL.LU.64 R90, [R1+0x5e8] ;  /* 0x0005e800015a7983 */ /* 0x000f280000300a00 */
[----:B------:R-:W-:Y:S04]  /*31160*/  STL [R1+0x3834], R248 ;  /* 0x003834f801007387 */ /* 0x000fe80000100800 */
[----:B------:R-:W-:Y:S04]  /*31170*/  STL.64 [R1+0x750], R80 ;  /* 0x0007505001007387 */ /* 0x000fe80000100a00 */
[----:B------:R2:W-:Y:S04]  /*31180*/  STL.64 [R1+0x758], R82 ;  /* 0x0007585201007387 */ /* 0x0005e80000100a00 */
[----:B------:R-:W-:Y:S04]  /*31190*/  STL [R1+0x3830], R249 ;  /* 0x003830f901007387 */ /* 0x000fe80000100800 */
[----:B------:R-:W-:Y:S01]  /*311a0*/  STL [R1+0x382c], R250 ;  /* 0x00382cfa01007387 */ /* 0x000fe20000100800 */
[C---:B---3--:R-:W-:Y:S06]  /*311b0*/  HMMA.1688.F32.TF32 R244, R72.reuse, R60, R120 ;  /* 0x0000003c48f4723c */ /* 0x048fec0000081078 */
[C---:B------:R-:W-:Y:S01]  /*311c0*/  HMMA.1688.F32.TF32 R240, R72.reuse, R56, R116 ;  /* 0x0000003848f0723c */ /* 0x040fe20000081074 */
[----:B------:R-:W-:Y:S05]  /*311d0*/  STL [R1+0x3828], R251 ;  /* 0x003828fb01007387 */ /* 0x000fea0000100800 */
[C---:B------:R-:W-:Y:S11]  /*311e0*/  HMMA.1688.F32.TF32 R112, R72.reuse, R52, R112 ;  /* 0x000000344870723c */ /* 0x040ff60000081070 */
        /* <DEDUP_REMOVED lines=8> */
[C---:B--2---:R-:W-:Y:S03]  /*31270*/  HMMA.1688.F32.TF32 R80, R72.reuse, R48, R84 ;  /* 0x000000304850723c */ /* 0x044fe60000081054 */
[----:B------:R-:W2:Y:S04]  /*31280*/  LDL.LU.64 R84, [R1+0x5f0] ;  /* 0x0005f00001547983 */ /* 0x000ea80000300a00 */
[----:B------:R-:W-:Y:S04]  /*31290*/  STL.64 [R1+0x40], R112 ;  /* 0x0000407001007387 */ /* 0x000fe80000100a00 */
[----:B------:R-:W-:Y:S04]  /*312a0*/  STL.64 [R1+0x48], R114 ;  /* 0x0000487201007387 */ /* 0x000fe80000100a00 */
[----:B------:R-:W2:Y:S08]  /*312b0*/  LDL.LU.64 R86, [R1+0x5f8] ;  /* 0x0005f80001567983 */ /* 0x000eb00000300a00 */
[----:B------:R1:W-:Y:S04]  /*312c0*/  STL.64 [R1+0x30], R80 ;  /* 0x0000305001007387 */ /* 0x0003e80000100a00 */
[----:B------:R3:W-:Y:S04]  /*312d0*/  STL.64 [R1+0x38], R82 ;  /* 0x0000385201007387 */ /* 0x0007e80000100a00 */
[----:B-1----:R-:W2:Y:S04]  /*312e0*/  LDL.LU.64 R80, [R1+0x600] ;  /* 0x0006000001507983 */ /* 0x002ea80000300a00 */
[----:B---3--:R-:W3:Y:S01]  /*312f0*/  LDL.LU.64 R82, [R1+0x608] ;  /* 0x0006080001527983 */ /* 0x008ee20000300a00 */
[C---:B----4-:R-:W-:Y:S06]  /*31300*/  HMMA.1688.F32.TF32 R108, R72.reuse, R44, R108 ;  /* 0x0000002c486c723c */ /* 0x050fec000008106c */
[C---:B------:R-:W-:Y:S06]  /*31310*/  HMMA.1688.F32.TF32 R104, R72.reuse, R40, R104 ;  /* 0x000000284868723c */ /* 0x040fec0000081068 */
[C---:B------:R-:W-:Y:S06]  /*31320*/  HMMA.1688.F32.TF32 R100, R72.reuse, R36, R100 ;  /* 0x000000244864723c */ /* 0x040fec0000081064 */
[C---:B------:R-:W-:Y:S06]  /*31330*/  HMMA.1688.F32.TF32 R236, R72.reuse, R32, R96 ;  /* 0x0000002048ec723c */ /* 0x040fec0000081060 */
[----:B------:R-:W-:Y:S01]  /*31340*/  HMMA.1688.F32.TF32 R88, R72, R28, R88 ;  /* 0x0000001c4858723c */ /* 0x000fe20000081058 */
[----:B------:R-:W-:Y:S04]  /*31350*/  STL.64 [R1+0x20], R108 ;  /* 0x0000206c01007387 */ /* 0x000fe80000100a00 */
[----:B------:R-:W-:Y:S04]  /*31360*/  STL.64 [R1+0x28], R110 ;  /* 0x0000286e01007387 */ /* 0x000fe80000100a00 */
[----:B------:R1:W-:Y:S04]  /*31370*/  STL.64 [R1+0x10], R104 ;  /* 0x0000106801007387 */ /* 0x0003e80000100a00 */
[----:B------:R4:W-:Y:S04]  /*31380*/  STL.64 [R1+0x18], R106 ;  /* 0x0000186a01007387 */ /* 0x0009e80000100a00 */
[----:B------:R-:W-:Y:S04]  /*31390*/  STL [R1+0x3864], R236 ;  /* 0x003864ec01007387 */ /* 0x000fe80000100800 */
[----:B------:R2:W-:Y:S03]  /*313a0*/  STL.64 [R1], R100 ;  /* 0x0000006401007387 */ /* 0x0005e60000100a00 */
[----:B------:R-:W-:Y:S01]  /*313b0*/  IMAD.MOV.U32 R247, RZ, RZ, R91 ;  /* 0x000000fffff77224 */ /* 0x000fe200078e005b */
[----:B------:R2:W-:Y:S01]  /*313c0*/  STL.64 [R1+0x8], R102 ;  /* 0x0000086601007387 */ /* 0x0005e20000100a00 */
[----:B------:R-:W-:-:S03]  /*313d0*/  IMAD.MOV.U32 R246, RZ, RZ, R90 ;  /* 0x000000fffff67224 */ /* 0x000fc600078e005a */
[----:B------:R3:W-:Y:S01]  /*313e0*/  STL [R1+0x3860], R237 ;  /* 0x003860ed01007387 */ /* 0x0007e20000100800 */
[----:B------:R-:W-:-:S03]  /*313f0*/  IMAD.MOV.U32 R245, RZ, RZ, R89 ;  /* 0x000000fffff57224 */ /* 0x000fc600078e0059 */
[----:B------:R3:W-:Y:S01]  /*31400*/  STL [R1+0x385c], R238 ;  /* 0x00385cee01007387 */ /* 0x0007e20000100800 */
[----:B------:R-:W-:-:S03]  /*31410*/  IMAD.MOV.U32 R244, RZ, RZ, R88 ;  /* 0x000000fffff47224 */ /* 0x000fc600078e0058 */
[----:B------:R3:W-:Y:S04]  /*31420*/  STL [R1+0x3858], R239 ;  /* 0x003858ef01007387 */ /* 0x0007e80000100800 */
[----:B-1----:R-:W3:Y:S04]  /*31430*/  LDL.LU.64 R104, [R1+0x610] ;  /* 0x0006100001687983 */ /* 0x002ee80000300a00 */
[----:B----4-:R-:W4:Y:S04]  /*31440*/  LDL.LU.64 R106, [R1+0x618] ;  /* 0x00061800016a7983 */ /* 0x010f280000300a00 */
[----:B------:R1:W-:Y:S04]  /*31450*/  STL [R1+0x3874], R247 ;  /* 0x003874f701007387 */ /* 0x0003e80000100800 */
[----:B------:R1:W-:Y:S04]  /*31460*/  STL [R1+0x3870], R246 ;  /* 0x003870f601007387 */ /* 0x0003e80000100800 */
[----:B------:R1:W-:Y:S04]  /*31470*/  STL [R1+0x386c], R245 ;  /* 0x00386cf501007387 */ /* 0x0003e80000100800 */
[----:B------:R1:W-:Y:S04]  /*31480*/  STL [R1+0x3868], R244 ;  /* 0x003868f401007387 */ /* 0x0003e80000100800 */
[----:B------:R-:W4:Y:S04]  /*31490*/  LDL.LU.64 R108, [R1+0x630] ;  /* 0x00063000016c7983 */ /* 0x000f280000300a00 */
[----:B------:R-:W4:Y:S01]  /*314a0*/  LDL.LU.64 R110, [R1+0x638] ;  /* 0x00063800016e7983 */ /* 0x000f220000300a00 */
[----:B--2---:R-:W-:-:S15]  /*314b0*/  HMMA.1688.F32.TF32 R84, R72, R24, R84 ;  /* 0x000000184854723c */ /* 0x004fde0000081054 */
[----:B------:R-:W-:-:S09]  /*314c0*/  NOP ;  /* 0x0000000000007918 */ /* 0x000fd20000000000 */
[----:B------:R-:W-:Y:S02]  /*314d0*/  IMAD.MOV.U32 R242, RZ, RZ, R86 ;  /* 0x000000fffff27224 */ /* 0x000fe400078e0056 */
[----:B------:R-:W-:Y:S02]  /*314e0*/  IMAD.MOV.U32 R243, RZ, RZ, R87 ;  /* 0x000000fffff37224 */ /* 0x000fe400078e0057 */
[----:B------:R-:W-:Y:S02]  /*314f0*/  IMAD.MOV.U32 R240, RZ, RZ, R84 ;  /* 0x000000fffff07224 */ /* 0x000fe400078e0054 */
[----:B------:R-:W-:Y:S01]  /*31500*/  IMAD.MOV.U32 R241, RZ, RZ, R85 ;  /* 0x000000fffff17224 */ /* 0x000fe200078e0055 */
[----:B------:R-:W-:Y:S04]  /*31510*/  STL.64 [R1+0x3880], R242 ;  /* 0x003880f201007387 */ /* 0x000fe80000100a00 */
[----:B------:R-:W-:Y:S04]  /*31520*/  STL.64 [R1+0x3878], R240 ;  /* 0x003878f001007387 */ /* 0x000fe80000100a00 */
[----:B------:R-:W2:Y:S04]  /*31530*/  LDL.LU.64 R96, [R1+0x620] ;  /* 0x0006200001607983 */ /* 0x000ea80000300a00 */
[----:B------:R-:W2:Y:S04]  /*31540*/  LDL.LU.64 R98, [R1+0x628] ;  /* 0x0006280001627983 */ /* 0x000ea80000300a00 */
[----:B------:R-:W2:Y:S04]  /*31550*/  LDL.LU.64 R100, [R1+0x640] ;  /* 0x0006400001647983 */ /* 0x000ea80000300a00 */
[----:B------:R-:W2:Y:S04]  /*31560*/  LDL.LU.64 R102, [R1+0x648] ;  /* 0x0006480001667983 */ /* 0x000ea80000300a00 */
[----:B------:R-:W2:Y:S04]  /*31570*/  LDL.LU.64 R88, [R1+0x650] ;  /* 0x0006500001587983 */ /* 0x000ea80000300a00 */
[----:B------:R-:W2:Y:S01]  /*31580*/  LDL.LU.64 R90, [R1+0x658] ;  /* 0x00065800015a7983 */ /* 0x000ea20000300a00 */
[----:B---3--:R-:W-:Y:S03]  /*31590*/  HMMA.1688.F32.TF32 R80, R72, R20, R80 ;  /* 0x000000144850723c */ /* 0x008fe60000081050 */
[----:B------:R-:W3:Y:S04]  /*315a0*/  LDL.LU.64 R84, [R1+0x660] ;  /* 0x0006600001547983 */ /* 0x000ee80000300a00 */
[----:B------:R-:W3:-:S15]  /*315b0*/  LDL.LU.64 R86, [R1+0x668] ;  /* 0x0006680001567983 */ /* 0x000ede0000300a00 */
[----:B------:R-:W-:-:S02]  /*315c0*/  NOP ;  /* 0x0000000000007918 */ /* 0x000fc40000000000 */
[----:B------:R-:W-:Y:S02]  /*315d0*/  IMAD.MOV.U32 R236, RZ, RZ, R80 ;  /* 0x000000ffffec7224 */ /* 0x000fe400078e0050 */
[----:B------:R-:W-:Y:S02]  /*315e0*/  IMAD.MOV.U32 R237, RZ, RZ, R81 ;  /* 0x000000ffffed7224 */ /* 0x000fe400078e0051 */
[----:B------:R-:W-:Y:S01]  /*315f0*/  IMAD.MOV.U32 R238, RZ, RZ, R82 ;  /* 0x000000ffffee7224 */ /* 0x000fe200078e0052 */
[----:B------:R-:W3:Y:S01]  /*31600*/  LDL.LU.64 R80, [R1+0x670] ;  /* 0x0006700001507983 */ /* 0x000ee20000300a00 */
[----:B------:R-:W-:-:S03]  /*31610*/  IMAD.MOV.U32 R239, RZ, RZ, R83 ;  /* 0x000000ffffef7224 */ /* 0x000fc600078e0053 */
[----:B------:R-:W3:Y:S01]  /*31620*/  LDL.LU.64 R82, [R1+0x678] ;  /* 0x0006780001527983 */ /* 0x000ee20000300a00 */
[C---:B----4-:R-:W-:Y:S03]  /*31630*/  HMMA.1688.F32.TF32 R104, R72.reuse, R16, R104 ;  /* 0x000000104868723c */ /* 0x050fe60000081068 */
[----:B------:R-:W-:Y:S03]  /*31640*/  STL.64 [R1+0x3890], R238 ;  /* 0x003890ee01007387 */ /* 0x000fe60000100a00 */
[----:B------:R-:W-:-:S15]  /*31650*/  HMMA.1688.F32.TF32 R108, R72, R12, R108 ;  /* 0x0000000c486c723c */ /* 0x000fde000008106c */
[----:B------:R-:W-:-:S03]  /*31660*/  NOP ;  /* 0x0000000000007918 */ /* 0x000fc60000000000 */
[----:B-1----:R-:W-:Y:S01]  /*31670*/  IMAD.MOV.U32 R247, RZ, RZ, R104 ;  /* 0x000000fffff77224 */ /* 0x002fe200078e0068 */
[----:B------:R-:W-:Y:S01]  /*31680*/  MOV R246, R105 ;  /* 0x0000006900f67202 */ /* 0x000fe20000000f00 */
[----:B------:R-:W-:Y:S01]  /*31690*/  IMAD.MOV.U32 R245, RZ, RZ, R106 ;  /* 0x000000fffff57224 */ /* 0x000fe200078e006a */
[----:B------:R-:W-:Y:S01]  /*316a0*/  STL.64 [R1+0x3888], R236 ;  /* 0x003888ec01007387 */ /* 0x000fe20000100a00 */
[----:B------:R-:W-:-:S03]  /*316b0*/  IMAD.MOV.U32 R244, RZ, RZ, R107 ;  /* 0x000000fffff47224 */ /* 0x000fc600078e006b */
[----:B------:R-:W4:Y:S04]  /*316c0*/  LDL.LU.64 R104, [R1+0x680] ;  /* 0x0006800001687983 */ /* 0x000f280000300a00 */
[----:B------:R-:W4:Y:S04]  /*316d0*/  LDL.LU.64 R106, [R1+0x688] ;  /* 0x00068800016a7983 */ /* 0x000f280000300a00 */
[----:B------:R-:W-:Y:S04]  /*316e0*/  STL.64 [R1+0x38a0], R246 ;  /* 0x0038a0f601007387 */ /* 0x000fe80000100a00 */
[----:B------:R-:W-:Y:S01]  /*316f0*/  STL.64 [R1+0x3898], R244 ;  /* 0x003898f401007387 */ /* 0x000fe20000100a00 */
[----:B------:R-:W-:-:S02]  /*31700*/  IMAD.MOV.U32 R250, RZ, RZ, R110 ;  /* 0x000000fffffa7224 */ /* 0x000fc400078e006e */
[----:B------:R-:W-:Y:S02]  /*31710*/  IMAD.MOV.U32 R251, RZ, RZ, R111 ;  /* 0x000000fffffb7224 */ /* 0x000fe400078e006f */
[----:B------:R-:W-:Y:S02]  /*31720*/  IMAD.MOV.U32 R248, RZ, RZ, R108 ;  /* 0x000000fffff87224 */ /* 0x000fe400078e006c */
[----:B------:R-:W-:Y:S01]  /*31730*/  IMAD.MOV.U32 R249, RZ, RZ, R109 ;  /* 0x000000fffff97224 */ /* 0x000fe200078e006d */
[----:B------:R-:W-:Y:S04]  /*31740*/  STL.64 [R1+0x38b0], R250 ;  /* 0x0038b0fa01007387 */ /* 0x000fe80000100a00 */
[----:B------:R-:W-:Y:S01]  /*31750*/  STL.64 [R1+0x38a8], R248 ;  /* 0x0038a8f801007387 */ /* 0x000fe20000100a00 */
[----:B--2---:R-:W-:Y:S03]  /*31760*/  HMMA.1688.F32.TF32 R72, R72, R8, R96 ;  /* 0x000000084848723c */ /* 0x004fe60000081060 */
[----:B------:R-:W2:Y:S04]  /*31770*/  LDL.LU.64 R96, [R1+0x690] ;  /* 0x0006900001607983 */ /* 0x000ea80000300a00 */
[----:B------:R-:W2:Y:S01]  /*31780*/  LDL.LU.64 R98, [R1+0x698] ;  /* 0x0006980001627983 */ /* 0x000ea20000300a00 */
[----:B------:R-:W-:-:S15]  /*31790*/  HMMA.1688.F32.TF32 R108, R76, R68, R100 ;  /* 0x000000444c6c723c */ /* 0x000fde0000081064 */
[----:B------:R-:W-:Y:S04]  /*317a0*/  STL.64 [R1+0x50], R72 ;  /* 0x0000504801007387 */ /* 0x000fe80000100a00 */
[----:B------:R1:W-:Y:S04]  /*317b0*/  STL.64 [R1+0x58], R74 ;  /* 0x0000584a01007387 */ /* 0x0003e80000100a00 */
[----:B------:R-:W2:Y:S04]  /*317c0*/  LDL.LU.64 R100, [R1+0x6a0] ;  /* 0x0006a00001647983 */ /* 0x000ea80000300a00 */
[----:B------:R-:W-:Y:S01]  /*317d0*/  STL.64 [R1+0x730], R108 ;  /* 0x0007306c01007387 */ /* 0x000fe20000100a00 */
[----:B-1----:R-:W-:Y:S03]  /*317e0*/  HMMA.1688.F32.TF32 R72, R76, R64, R88 ;  /* 0x000000404c48723c */ /* 0x002fe60000081058 */
[----:B------:R-:W-:Y:S04]  /*317f0*/  STL.64 [R1+0x738], R110 ;  /* 0x0007386e01007387 */ /* 0x000fe80000100a00 */
[----:B------:R-:W2:-:S15]  /*31800*/  LDL.LU.64 R102, [R1+0x6a8] ;  /* 0x0006a80001667983 */ /* 0x000e9e0000300a00 */
[----:B------:R-:W-:-:S01]  /*31810*/  NOP ;  /* 0x0000000000007918 */ /* 0x000fc20000000000 */
[----:B------:R-:W-:Y:S04]  /*31820*/  STL.64 [R1+0x720], R72 ;  /* 0x0007204801007387 */ /* 0x000fe80000100a00 */
[----:B------:R3:W-:Y:S04]  /*31830*/  STL.64 [R1+0x728], R74 ;  /* 0x0007284a01007387 */ /* 0x0007e80000100a00 */
[----:B------:R-:W2:Y:S04]  /*31840*/  LDL.LU.64 R88, [R1+0x6b0] ;  /* 0x0006b00001587983 */ /* 0x000ea80000300a00 */
[----:B------:R-:W2:Y:S01]  /*31850*/  LDL.LU.64 R90, [R1+0x6b8] ;  /* 0x0006b800015a7983 */ /* 0x000ea20000300a00 */
[C---:B---3--:R-:W-:Y:S03]  /*31860*/  HMMA.1688.F32.TF32 R72, R76.reuse, R60, R84 ;  /* 0x0000003c4c48723c */ /* 0x048fe60000081054 */
[----:B------:R-:W-:Y:S04]  /*31870*/  LDS R84, [R0+UR7+0x200] ;  /* 0x0002000700547984 */ /* 0x000fe80008000800 */
[----:B------:R-:W-:Y:S04]  /*31880*/  LDS R86, [R0+UR7+0x1200] ;  /* 0x0012000700567984 */ /* 0x000fe80008000800 */
[----:B------:R-:W-:Y:S04]  /*31890*/  LDS R85, [R6+UR7+0x200] ;  /* 0x0002000706557984 */ /* 0x000fe80008000800 */
[----:B------:R-:W1:Y:S08]  /*318a0*/  LDS R87, [R6+UR7+0x1200] ;  /* 0x0012000706577984 */ /* 0x000e700008000800 */
[----:B------:R-:W-:Y:S04]  /*318b0*/  STL.64 [R1+0x710], R72 ;  /* 0x0007104801007387 */ /* 0x000fe80000100a00 */
[----:B------:R3:W-:Y:S02]  /*318c0*/  STL.64 [R1+0x718], R74 ;  /* 0x0007184a01007387 */ /* 0x0007e40000100a00 */
[C---:B---3--:R-:W-:Y:S02]  /*318d0*/  HMMA.1688.F32.TF32 R72, R76.reuse, R56, R80 ;  /* 0x000000384c48723c */ /* 0x048fe40000081050 */
[----:B------:R-:W3:Y:S04]  /*318e0*/  LDL.LU.64 R80, [R1+0x770] ;  /* 0x0007700001507983 */ /* 0x000ee80000300a00 */
[----:B------:R-:W3:Y:S01]  /*318f0*/  LDL.LU.64 R82, [R1+0x778] ;  /* 0x0007780001527983 */ /* 0x000ee20000300a00 */
[----:B----4-:R-:W-:-:S15]  /*31900*/  HMMA.1688.F32.TF32 R104, R76, R52, R104 ;  /* 0x000000344c68723c */ /* 0x010fde0000081068 */
[----:B------:R-:W-:-:S01]  /*31910*/  NOP ;  /* 0x0000000000007918 */ /* 0x000fc20000000000 */
[----:B------:R4:W-:Y:S04]  /*31920*/  STL.64 [R1+0x700], R72 ;  /* 0x0007004801007387 */ /* 0x0009e80000100a00 */
[----:B------:R1:W-:Y:S04]  /*31930*/  STL.64 [R1+0x708], R74 ;  /* 0x0007084a01007387 */ /* 0x0003e80000100a00 */
[----:B----4-:R-:W4:Y:S04]  /*31940*/  LDL.LU.64 R72, [R1+0x780] ;  /* 0x0007800001487983 */ /* 0x010f280000300a00 */
[----:B-1----:R-:W4:Y:S04]  /*31950*/  LDL.LU.64 R74, [R1+0x788] ;  /* 0x00078800014a7983 */ /* 0x002f280000300a00 */
[----:B------:R-:W4:Y:S04]  /*31960*/  LDL.LU.64 R108, [R1+0x1300] ;  /* 0x00130000016c7983 */ /* 0x000f280000300a00 */
[----:B------:R1:W-:Y:S04]  /*31970*/  STL.64 [R1+0x6f0], R104 ;  /* 0x0006f06801007387 */ /* 0x0003e80000100a00 */
[----:B------:R1:W-:Y:S04]  /*31980*/  STL.64 [R1+0x6f8], R106 ;  /* 0x0006f86a01007387 */ /* 0x0003e80000100a00 */
[----:B------:R-:W4:Y:S01]  /*31990*/  LDL.LU.64 R110, [R1+0x1308] ;  /* 0x00130800016e7983 */ /* 0x000f220000300a00 */
[----:B--2---:R-:W-:-:S15]  /*319a0*/  HMMA.1688.F32.TF32 R96, R76, R48, R96 ;  /* 0x000000304c60723c */ /* 0x004fde0000081060 */
[----:B------:R-:W-:-:S08]  /*319b0*/  NOP ;  /* 0x0000000000007918 */ /* 0x000fd00000000000 */
[----:B------:R2:W-:Y:S04]  /*319c0*/  STL.64 [R1+0x6e0], R96 ;  /* 0x0006e06001007387 */ /* 0x0005e80000100a00 */
[----:B------:R2:W-:Y:S04]  /*319d0*/  STL.64 [R1+0x6e8], R98 ;  /* 0x0006e86201007387 */ /* 0x0005e80000100a00 */
[----:B-1----:R-:W4:Y:S04]  /*319e0*/  LDL.LU.64 R104, [R1+0x12f0] ;  /* 0x0012f00001687983 */ /* 0x002f280000300a00 */
[----:B------:R-:W4:Y:S04]  /*319f0*/  LDL.LU.64 R106, [R1+0x12f8] ;  /* 0x0012f800016a7983 */ /* 0x000f280000300a00 */
[----:B--2---:R-:W2:Y:S04]  /*31a00*/  LDL.LU.64 R96, [R1+0x12e0] ;  /* 0x0012e00001607983 */ /* 0x004ea80000300a00 */
[----:B------:R-:W2:Y:S01]  /*31a10*/  LDL.LU.64 R98, [R1+0x12e8] ;  /* 0x0012e80001627983 */ /* 0x000ea20000300a00 */
[----:B------:R-:W-:Y:S03]  /*31a20*/  HMMA.1688.F32.TF32 R112, R76, R44, R100 ;  /* 0x0000002c4c70723c */ /* 0x000fe60000081064 */
[----:B------:R-:W2:Y:S04]  /*31a30*/  LDL.LU.64 R100, [R1+0x12d0] ;  /* 0x0012d00001647983 */ /* 0x000ea80000300a00 */
[----:B------:R-:W2:-:S15]  /*31a40*/  LDL.LU.64 R102, [R1+0x12d8] ;  /* 0x0012d80001667983 */ /* 0x000e9e0000300a00 */
[----:B------:R-:W-:-:S01]  /*31a50*/  NOP ;  /* 0x0000000000007918 */ /* 0x000fc20000000000 */
[----:B------:R-:W-:Y:S04]  /*31a60*/  STL.64 [R1+0x6d0], R112 ;  /* 0x0006d07001007387 */ /* 0x000fe80000100a00 */
[----:B------:R1:W-:Y:S02]  /*31a70*/  STL.64 [R1+0x6d8], R114 ;  /* 0x0006d87201007387 */ /* 0x0003e40000100a00 */
[----:B-1----:R-:W-:Y:S02]  /*31a80*/  HMMA.1688.F32.TF32 R112, R76, R40, R88 ;  /* 0x000000284c70723c */ /* 0x002fe40000081058 */
[----:B------:R-:W2:Y:S04]  /*31a90*/  LDL.LU.64 R88, [R1+0x12c0] ;  /* 0x0012c00001587983 */ /* 0x000ea80000300a00 */
[----:B------:R-:W2:-:S15]  /*31aa0*/  LDL.LU.64 R90, [R1+0x12c8] ;  /* 0x0012c800015a7983 */ /* 0x000e9e0000300a00 */
[----:B------:R-:W-:-:S02]  /*31ab0*/  NOP ;  /* 0x0000000000007918 */ /* 0x000fc40000000000 */
[----:B------:R-:W-:Y:S04]  /*31ac0*/  STL.64 [R1+0x6c0], R112 ;  /* 0x0006c07001007387 */ /* 0x000fe80000100a00 */
[----:B------:R3:W-:Y:S02]  /*31ad0*/  STL.64 [R1+0x6c8], R114 ;  /* 0x0006c87201007387 */ /* 0x0007e40000100a00 */
[----:B---3--:R-:W-:Y:S02]  /*31ae0*/  HMMA.1688.F32.TF32 R112, R76, R36, R80 ;  /* 0x000000244c70723c */ /* 0x008fe40000081050 */
[----:B------:R-:W3:-:S15]  /*31af0*/  LDL.LU.64 R80, [R1+0x10f0] ;  /* 0x0010f00001507983 */ /* 0x000ede0000300a00 */
[----:B------:R-:W-:-:S06]  /*31b00*/  NOP ;  /* 0x0000000000007918 */ /* 0x000fcc0000000000 */
[----:B------:R-:W-:Y:S04]  /*31b10*/  STL.64 [R1+0x480], R112 ;  /* 0x0004807001007387 */ /* 0x000fe80000100a00 */
[----:B------:R1:W-:Y:S04]  /*31b20*/  STL.64 [R1+0x488], R114 ;  /* 0x0004887201007387 */ /* 0x0003e80000100a00 */
[----:B------:R-:W3:Y:S01]  /*31b30*/  LDL.LU.64 R82, [R1+0x10f8] ;  /* 0x0010f80001527983 */ /* 0x000ee20000300a00 */
[C---:B----4-:R-:W-:Y:S06]  /*31b40*/  HMMA.1688.F32.TF32 R72, R76.reuse, R32, R72 ;  /* 0x000000204c48723c */ /* 0x050fec0000081048 */
[----:B-1----:R-:W-:-:S15]  /*31b50*/  HMMA.1688.F32.TF32 R112, R76, R28, R108 ;  /* 0x0000001c4c70723c */ /* 0x002fde000008106c */
[----:B------:R-:W-:-:S02]  /*31b60*/  NOP ;  /* 0x0000000000007918 */ /* 0x000fc40000000000 */
[----:B------:R-:W-:Y:S04]  /*31b70*/  STL.64 [R1+0x290], R72 ;  /* 0x0002904801007387 */ /* 0x000fe80000100a00 */
[----:B------:R-:W-:Y:S04]  /*31b80*/  STL.64 [R1+0x298], R74 ;  /* 0x0002984a01007387 */ /* 0x000fe80000100a00 */
[----:B------:R-:W-:Y:S04]  /*31b90*/  LDS R72, [R7+UR7+0x200] ;  /* 0x0002000707487984 */ /* 0x000fe80008000800 */
[----:B------:R-:W-:Y:S04]  /*31ba0*/  LDS R74, [R7+UR7+0x1200] ;  /* 0x00120007074a7984 */ /* 0x000fe80008000800 */
[----:B------:R-:W-:Y:S04]  /*31bb0*/  STL.64 [R1+0x280], R112 ;  /* 0x0002807001007387 */ /* 0x000fe80000100a00 */
[----:B------:R-:W-:Y:S04]  /*31bc0*/  STL.64 [R1+0x288], R114 ;  /* 0x0002887201007387 */ /* 0x000fe80000100a00 */
[----:B------:R-:W-:Y:S04]  /*31bd0*/  LDS R73, [R92+UR7+0x200] ;  /* 0x000200075c497984 */ /* 0x000fe80008000800 */
[----:B------:R-:W1:Y:S01]  /*31be0*/  LDS R75, [R92+UR7+0x1200] ;  /* 0x001200075c4b7984 */ /* 0x000e620008000800 */
[C---:B------:R-:W-:Y:S06]  /*31bf0*/  HMMA.1688.F32.TF32 R108, R76.reuse, R24, R104 ;  /* 0x000000184c6c723c */ /* 0x040fec0000081068 */
[----:B--2---:R-:W-:Y:S01]  /*31c00*/  HMMA.1688.F32.TF32 R104, R76, R20, R96 ;  /* 0x000000144c68723c */ /* 0x004fe20000081060 */
[----:B------:R-:W2:-:S15]  /*31c10*/  LDL.LU.64 R96, [R1+0x10e0] ;  /* 0x0010e00001607983 */ /* 0x000e9e0000300a00 */
[----:B------:R-:W-:-:S01]  /*31c20*/  NOP ;  /* 0x0000000000007918 */ /* 0x000fc20000000000 */
[----:B------:R-:W-:Y:S04]  /*31c30*/  STL.64 [R1+0x220], R108 ;  /* 0x0002206c01007387 */ /* 0x000fe80000100a00 */
[----:B------:R-:W-:Y:S04]  /*31c40*/  STL.64 [R1+0x228], R110 ;  /* 0x0002286e01007387 */ /* 0x000fe80000100a00 */
[----:B------:R-:W2:Y:S04]  /*31c50*/  LDL.LU.64 R98, [R1+0x10e8] ;  /* 0x0010e80001627983 */ /* 0x000ea80000300a00 */
[----:B------:R4:W-:Y:S04]  /*31c60*/  STL.64 [R1+0x210], R104 ;  /* 0x0002106801007387 */ /* 0x0009e80000100a00 */
[----:B------:R1:W-:Y:S04]  /*31c70*/  STL.64 [R1+0x218], R106 ;  /* 0x0002186a01007387 */ /* 0x0003e80000100a00 */
[----:B----4-:R-:W4:Y:S04]  /*31c80*/  LDL.LU.64 R104, [R1+0x10d0] ;  /* 0x0010d00001687983 */ /* 0x010f280000300a00 */
[----:B-1----:R-:W4:Y:S01]  /*31c90*/  LDL.LU.64 R106, [R1+0x10d8] ;  /* 0x0010d800016a7983 */ /* 0x002f220000300a00 */
[C---:B------:R-:W-:Y:S06]  /*31ca0*/  HMMA.1688.F32.TF32 R100, R76.reuse, R16, R100 ;  /* 0x000000104c64723c */ /* 0x040fec0000081064 */
[----:B------:R-:W-:-:S15]  /*31cb0*/  HMMA.1688.F32.TF32 R88, R76, R12, R88 ;  /* 0x0000000c4c58723c */ /* 0x000fde0000081058 */
[----:B------:R-:W-:-:S02]  /*31cc0*/  NOP ;  /* 0x0000000000007918 */ /* 0x000fc40000000000 */
[----:B------:R-:W-:Y:S04]  /*31cd0*/  STL.64 [R1+0x200], R100 ;  /* 0x0002006401007387 */ /* 0x000fe80000100a00 */
[----:B------:R-:W-:Y:S04]  /*31ce0*/  STL.64 [R1+0x208], R102 ;  /* 0x0002086601007387 */ /* 0x000fe80000100a00 */
[----:B------:R-:W4:Y:S04]  /*31cf0*/  LDL.LU.64 R124, [R1+0x10c0] ;  /* 0x0010c000017c7983 */ /* 0x000f280000300a00 */
[----:B------:R-:W4:Y:S04]  /*31d00*/  LDL.LU.64 R126, [R1+0x10c8] ;  /* 0x0010c800017e7983 */ /* 0x000f280000300a00 */
[----:B------:R1:W-:Y:S04]  /*31d10*/  STL.64 [R1+0x1f0], R88 ;  /* 0x0001f05801007387 */ /* 0x0003e80000100a00 */
[----:B------:R1:W-:Y:S04]  /*31d20*/  STL.64 [R1+0x1f8], R90 ;  /* 0x0001f85a01007387 */ /* 0x0003e80000100a00 */
[----:B------:R-:W4:Y:S04]  /*31d30*/  LDL.LU.64 R120, [R1+0x10b0] ;  /* 0x0010b00001787983 */ /* 0x000f280000300a00 */
[----:B------:R-:W4:Y:S04]  /*31d40*/  LDL.LU.64 R122, [R1+0x10b8] ;  /* 0x0010b800017a7983 */ /* 0x000f280000300a00 */
[----:B------:R-:W4:Y:S04]  /*31d50*/  LDL.LU.64 R116, [R1+0x10a0] ;  /* 0x0010a00001747983 */ /* 0x000f280000300a00 */
[----:B------:R-:W4:Y:S01]  /*31d60*/  LDL.LU.64 R118, [R1+0x10a8] ;  /* 0x0010a80001767983 */ /* 0x000f220000300a00 */
[----:B---3--:R-:W-:Y:S03]  /*31d70*/  HMMA.1688.F32.TF32 R76, R76, R8, R80 ;  /* 0x000000084c4c723c */ /* 0x008fe60000081050 */
[----:B------:R-:W-:Y:S04]  /*31d80*/  LDS R80, [R0+UR7+0x280] ;  /* 0x0002800700507984 */ /* 0x000fe80008000800 */
[----:B------:R-:W-:Y:S04]  /*31d90*/  LDS R82, [R0+UR7+0x1280] ;  /* 0x0012800700527984 */ /* 0x000fe80008000800 */
[----:B------:R-:W-:Y:S04]  /*31da0*/  LDS R81, [R6+UR7+0x280] ;  /* 0x0002800706517984 */ /* 0x000fe80008000800 */
[----:B------:R-:W3:Y:S08]  /*31db0*/  LDS R83, [R6+UR7+0x1280] ;  /* 0x0012800706537984 */ /* 0x000ef00008000800 */
[----:B------:R-:W-:Y:S04]  /*31dc0*/  STL.64 [R1+0x1e0], R76 ;  /* 0x0001e04c01007387 */ /* 0x000fe80000100a00 */
[----:B------:R2:W-:Y:S04]  /*31dd0*/  STL.64 [R1+0x1e8], R78 ;  /* 0x0001e84e01007387 */ /* 0x0005e80000100a00 */
[----:B------:R-:W3:Y:S04]  /*31de0*/  LDL.LU.64 R112, [R1+0x1090] ;  /* 0x0010900001707983 */ /* 0x000ee80000300a00 */
[----:B------:R-:W3:Y:S04]  /*31df0*/  LDL.LU.64 R114, [R1+0x1098] ;  /* 0x0010980001727983 */ /* 0x000ee80000300a00 */
[----:B-1----:R-:W3:Y:S04]  /*31e00*/  LDL.LU.64 R88, [R1+0x1080] ;  /* 0x0010800001587983 */ /* 0x002ee80000300a00 */
[----:B------:R-:W3:Y:S04]  /*31e10*/  LDL.LU.64 R90, [R1+0x1088] ;  /* 0x00108800015a7983 */ /* 0x000ee80000300a00 */
[----:B------:R-:W3:Y:S04]  /*31e20*/  LDL.LU.64 R108, [R1+0x1070] ;  /* 0x00107000016c7983 */ /* 0x000ee80000300a00 */
[----:B------:R-:W3:Y:S04]  /*31e30*/  LDL.LU.64 R110, [R1+0x1078] ;  /* 0x00107800016e7983 */ /* 0x000ee80000300a00 */
[----:B------:R-:W3:Y:S04]  /*31e40*/  LDL.LU.64 R100, [R1+0x1060] ;  /* 0x0010600001647983 */ /* 0x000ee80000300a00 */
[----:B------:R-:W3:Y:S01]  /*31e50*/  LDL.LU.64 R102, [R1+0x1068] ;  /* 0x0010680001667983 */ /* 0x000ee20000300a00 */
[----:B--2---:R-:W-:Y:S03]  /*31e60*/  HMMA.1688.F32.TF32 R76, R84, R68, R96 ;  /* 0x00000044544c723c */ /* 0x004fe60000081060 */
[----:B------:R-:W2:Y:S04]  /*31e70*/  LDL.LU.64 R96, [R1+0x12b0] ;  /* 0x0012b00001607983 */ /* 0x000ea80000300a00 */
[----:B------:R-:W2:-:S15]  /*31e80*/  LDL.LU.64 R98, [R1+0x12b8] ;  /* 0x0012b80001627983 */ /* 0x000e9e0000300a00 */
[----:B------:R-:W-:-:S01]  /*31e90*/  NOP ;  /* 0x0000000000007918 */ /* 0x000fc20000000000 */
[----:B------:R-:W-:Y:S04]  /*31ea0*/  STL.64 [R1+0x1d0], R76 ;  /* 0x0001d04c01007387 */ /* 0x000fe80000100a00 */
[----:B------:R4:W-:Y:S02]  /*31eb0*/  STL.64 [R1+0x1d8], R78 ;  /* 0x0001d84e01007387 */ /* 0x0009e40000100a00 */
[C---:B----4-:R-:W-:Y:S02]  /*31ec0*/  HMMA.1688.F32.TF32 R76, R84.reuse, R64, R104 ;  /* 0x00000040544c723c */ /* 0x050fe40000081068 */
[----:B------:R-:W4:Y:S04]  /*31ed0*/  LDL.LU.64 R104, [R1+0x12a0] ;  /* 0x0012a00001687983 */ /* 0x000f280000300a00 */
[----:B------:R-:W4:Y:S01]  /*31ee0*/  LDL.LU.64 R106, [R1+0x12a8] ;  /* 0x0012a800016a7983 */ /* 0x000f220000300a00 */
[----:B------:R-:W-:-:S15]  /*31ef0*/  HMMA.1688.F32.TF32 R124, R84, R60, R124 ;  /* 0x0000003c547c723c */ /* 0x000fde000008107c */
[----:B------:R-:W-:-:S01]  /*31f00*/  NOP ;  /* 0x0000000000007918 */ /* 0x000fc20000000000 */
[----:B------:R-:W-:Y:S04]  /*31f10*/  STL.64 [R1+0x1c0], R76 ;  /* 0x0001c04c01007387 */ /* 0x000fe80000100a00 */
[----:B------:R1:W-:Y:S02]  /*31f20*/  STL.64 [R1+0x1c8], R78 ;  /* 0x0001c84e01007387 */ /* 0x0003e40000100a00 */
[C---:B-1----:R-:W-:Y:S06]  /*31f30*/  HMMA.1688.F32.TF32 R76, R84.reuse, R56, R120 ;  /* 0x00000038544c723c */ /* 0x042fec0000081078 */
[----:B------:R-:W-:Y:S01]  /*31f40*/  HMMA.1688.F32.TF32 R116, R84, R52, R116 ;  /* 0x000000345474723c */ /* 0x000fe20000081074 */
[----:B------:R-:W-:Y:S04]  /*31f50*/  STL.64 [R1+0x1b0], R124 ;  /* 0x0001b07c01007387 */ /* 0x000fe80000100a00 */
[----:B------:R-:W-:-:S12]  /*31f60*/  STL.64 [R1+0x1b8], R126 ;  /* 0x0001b87e01007387 */ /* 0x000fd80000100a00 */
[----:B------:R-:W-:Y:S01]  /*31f70*/  STL.64 [R1+0x1a0], R76 ;  /* 0x0001a04c01007387 */ /* 0x000fe20000100a00 */
[C---:B---3--:R-:W-:Y:S03]  /*31f80*/  HMMA.1688.F32.TF32 R112, R84.reuse, R48, R112 ;  /* 0x000000305470723c */ /* 0x048fe60000081070 */
[----:B------:R1:W-:Y:S04]  /*31f90*/  STL.64 [R1+0x1a8], R78 ;  /* 0x0001a84e01007387 */ /* 0x0003e80000100a00 */
[----:B------:R-:W-:Y:S04]  /*31fa0*/  STL.64 [R1+0x190], R116 ;  /* 0x0001907401007387 */ /* 0x000fe80000100a00 */
[----:B------:R-:W-:Y:S01]  /*31fb0*/  STL.64 [R1+0x198], R118 ;  /* 0x0001987601007387 */ /* 0x000fe20000100a00 */
[C---:B-1----:R-:W-:Y:S03]  /*31fc0*/  HMMA.1688.F32.TF32 R76, R84.reuse, R44, R88 ;  /* 0x0000002c544c723c */ /* 0x042fe60000081058 */
[----:B------:R-:W3:Y:S08]  /*31fd0*/  LDL.LU.64 R88, [R1+0x1290] ;  /* 0x0012900001587983 */ /* 0x000ef00000300a00 */
[----:B------:R-:W-:Y:S04]  /*31fe0*/  STL.64 [R1+0x180], R112 ;  /* 0x0001807001007387 */ /* 0x000fe80000100a00 */
[----:B------:R-:W-:Y:S04]  /*31ff0*/  STL.64 [R1+0x188], R114 ;  /* 0x0001887201007387 */ /* 0x000fe80000100a00 */
[----:B------:R-:W3:Y:S01]  /*32000*/  LDL.LU.64 R90, [R1+0x1298] ;  /* 0x00129800015a7983 */ /* 0x000ee20000300a00 */
[C---:B------:R-:W-:Y:S03]  /*32010*/  HMMA.1688.F32.TF32 R108, R84.reuse, R40, R108 ;  /* 0x00000028546c723c */ /* 0x040fe6000008106c */
[----:B------:R1:W-:Y:S04]  /*32020*/  STL.64 [R1+0x170], R76 ;  /* 0x0001704c01007387 */ /* 0x0003e80000100a00 */
[----:B------:R1:W-:Y:S04]  /*32030*/  STL.64 [R1+0x178], R78 ;  /* 0x0001784e01007387 */ /* 0x0003e80000100a00 */
[----:B-1----:R-:W3:Y:S04]  /*32040*/  LDL.LU.64 R76, [R1+0x1280] ;  /* 0x00128000014c7983 */ /* 0x002ee80000300a00 */
[----:B------:R-:W3:Y:S08]  /*32050*/  LDL.LU.64 R78, [R1+0x1288] ;  /* 0x00128800014e7983 */ /* 0x000ef00000300a00 */
[----:B------:R-:W-:Y:S04]  /*32060*/  STL.64 [R1+0x160], R108 ;  /* 0x0001606c01007387 */ /* 0x000fe80000100a00 */
[----:B------:R1:W-:Y:S02]  /*32070*/  STL.64 [R1+0x168], R110 ;  /* 0x0001686e01007387 */ /* 0x0003e40000100a00 */
[----:B-1----:R-:W-:Y:S02]  /*32080*/  HMMA.1688.F32.TF32 R108, R84, R36, R100 ;  /* 0x00000024546c723c */ /* 0x002fe40000081064 */
[----:B------:R-:W3:Y:S04]  /*32090*/  LDL.LU.64 R100, [R1+0x1270] ;  /* 0x0012700001647983 */ /* 0x000ee80000300a00 */
[----:B------:R-:W3:-:S15]  /*320a0*/  LDL.LU.64 R102, [R1+0x1278] ;  /* 0x0012780001667983 */ /* 0x000ede0000300a00 */
[----:B------:R-:W-:-:S02]  /*320b0*/  NOP ;  /* 0x0000000000007918 */ /* 0x000fc40000000000 */
[----:B------:R-:W-:Y:S04]  /*320c0*/  STL.64 [R1+0x150], R108 ;  /* 0x0001506c01007387 */ /* 0x000fe80000100a00 */
[----:B------:R2:W-:Y:S02]  /*320d0*/  STL.64 [R1+0x158], R110 ;  /* 0x0001586e01007387 */ /* 0x0005e40000100a00 */
[C---:B--2---:R-:W-:Y:S02]  /*320e0*/  HMMA.1688.F32.TF32 R108, R84.reuse, R32, R96 ;  /* 0x00000020546c723c */ /* 0x044fe40000081060 */
[----:B------:R-:W2:Y:S04]  /*320f0*/  LDL.LU.64 R96, [R1+0x1260] ;  /* 0x0012600001607983 */ /* 0x000ea80000300a00 */
[----:B------:R-:W2:Y:S01]  /*32100*/  LDL.LU.64 R98, [R1+0x1268] ;  /* 0x0012680001627983 */ /* 0x000ea20000300a00 */
[----:B----4-:R-:W-:-:S15]  /*32110*/  HMMA.1688.F32.TF32 R104, R84, R28, R104 ;  /* 0x0000001c5468723c */ /* 0x010fde0000081068 */
[----:B------:R-:W-:-:S01]  /*32120*/  NOP ;  /* 0x0000000000007918 */ /* 0x000fc20000000000 */
[----:B------:R1:W-:Y:S04]  /*32130*/  STL.64 [R1+0x140], R108 ;  /* 0x0001406c01007387 */ /* 0x0003e80000100a00 */
[----:B------:R4:W-:Y:S04]  /*32140*/  STL.64 [R1+0x148], R110 ;  /* 0x0001486e01007387 */ /* 0x0009e80000100a00 */
[----:B------:R-:W2:Y:S04]  /*32150*/  LDL.LU.64 R120, [R1+0x1050] ;  /* 0x0010500001787983 */ /* 0x000ea80000300a00 */
[----:B------:R-:W2:Y:S04]  /*32160*/  LDL.LU.64 R122, [R1+0x1058] ;  /* 0x00105800017a7983 */ /* 0x000ea80000300a00 */
[----:B------:R4:W-:Y:S04]  /*32170*/  STL.64 [R1+0x130], R104 ;  /* 0x0001306801007387 */ /* 0x0009e80000100a00 */
[----:B------:R4:W-:Y:S04]  /*32180*/  STL.64 [R1+0x138], R106 ;  /* 0x0001386a01007387 */ /* 0x0009e80000100a00 */
[----:B------:R-:W2:Y:S04]  /*32190*/  LDL.LU.64 R116, [R1+0xf40] ;  /* 0x000f400001747983 */ /* 0x000ea80000300a00 */
[----:B------:R-:W2:Y:S04]  /*321a0*/  LDL.LU.64 R118, [R1+0xf48] ;  /* 0x000f480001767983 */ /* 0x000ea80000300a00 */
[----:B------:R-:W2:Y:S04]  /*321b0*/  LDL.LU.64 R112, [R1+0xf30] ;  /* 0x000f300001707983 */ /* 0x000ea80000300a00 */
[----:B------:R-:W2:Y:S04]  /*321c0*/  LDL.LU.64 R114, [R1+0xf38] ;  /* 0x000f380001727983 */ /* 0x000ea80000300a00 */
[----:B-1----:R-:W2:Y:S04]  /*321d0*/  LDL.LU.64 R108, [R1+0xf20] ;  /* 0x000f2000016c7983 */ /* 0x002ea80000300a00 */
[----:B----4-:R-:W4:Y:S04]  /*321e0*/  LDL.LU.64 R110, [R1+0xf28] ;  /* 0x000f2800016e7983 */ /* 0x010f280000300a00 */
        /* <DEDUP_REMOVED lines=20> */
[----:B--2---:R-:W-:Y:S02]  /*32330*/  HMMA.1688.F32.TF32 R124, R84, R12, R96 ;  /* 0x0000000c547c723c */ /* 0x004fe40000081060 */
[----:B------:R-:W2:Y:S04]  /*32340*/  LDL.LU.64 R96, [R1+0xde0] ;  /* 0x000de00001607983 */ /* 0x000ea80000300a00 */
[----:B------:R-:W2:-:S15]  /*32350*/  LDL.LU.64 R98, [R1+0xde8] ;  /* 0x000de80001627983 */ /* 0x000e9e0000300a00 */
[----:B------:R-:W-:-:S02]  /*32360*/  NOP ;  /* 0x0000000000007918 */ /* 0x000fc40000000000 */
[----:B------:R-:W-:Y:S01]  /*32370*/  STL.64 [R1+0xf0], R124 ;  /* 0x0000f07c01007387 */ /* 0x000fe20000100a00 */
[----:B------:R-:W-:Y:S03]  /*32380*/  HMMA.1688.F32.TF32 R120, R84, R8, R120 ;  /* 0x000000085478723c */ /* 0x000fe60000081078 */
[----:B------:R-:W-:Y:S03]  /*32390*/  STL.64 [R1+0xf8], R126 ;  /* 0x0000f87e01007387 */ /* 0x000fe60000100a00 */
[C---:B------:R-:W-:Y:S06]  /*323a0*/  HMMA.1688.F32.TF32 R116, R72.reuse, R68, R116 ;  /* 0x000000444874723c */ /* 0x040fec0000081074 */
[C---:B------:R-:W-:Y:S06]  /*323b0*/  HMMA.1688.F32.TF32 R84, R72.reuse, R64, R112 ;  /* 0x000000404854723c */ /* 0x040fec0000081070 */
[C---:B----4-:R-:W-:Y:S05]  /*323c0*/  HMMA.1688.F32.TF32 R108, R72.reuse, R60, R108 ;  /* 0x0000003c486c723c */ /* 0x050fea000008106c */
[----:B------:R-:W-:Y:S04]  /*323d0*/  STL.64 [R1+0xe0], R120 ;  /* 0x0000e07801007387 */ /* 0x000fe80000100a00 */
[----:B------:R-:W-:Y:S04]  /*323e0*/  STL.64 [R1+0xe8], R122 ;  /* 0x0000e87a01007387 */ /* 0x000fe80000100a00 */
[----:B------:R-:W-:Y:S04]  /*323f0*/  STL.64 [R1+0xd0], R116 ;  /* 0x0000d07401007387 */ /* 0x000fe80000100a00 */
[----:B------:R-:W-:Y:S04]  /*32400*/  STL.64 [R1+0xd8], R118 ;  /* 0x0000d87601007387 */ /* 0x000fe80000100a00 */
[----:B------:R1:W-:Y:S04]  /*32410*/  STL.64 [R1+0xc0], R84 ;  /* 0x0000c05401007387 */ /* 0x0003e80000100a00 */
[----:B------:R4:W-:Y:S04]  /*32420*/  STL.64 [R1+0xc8], R86 ;  /* 0x0000c85601007387 */ /* 0x0009e80000100a00 */
[----:B-1----:R-:W2:Y:S04]  /*32430*/  LDL.LU.64 R84, [R1+0xdc0] ;  /* 0x000dc00001547983 */ /* 0x002ea80000300a00 */
[----:B------:R-:W-:Y:S04]  /*32440*/  STL.64 [R1+0xb0], R108 ;  /* 0x0000b06c01007387 */ /* 0x000fe80000100a00 */
[----:B------:R-:W-:Y:S04]  /*32450*/  STL.64 [R1+0xb8], R110 ;  /* 0x0000b86e01007387 */ /* 0x000fe80000100a00 */
[----:B----4-:R-:W4:Y:S01]  /*32460*/  LDL.LU.64 R86, [R1+0xdc8] ;  /* 0x000dc80001567983 */ /* 0x010f220000300a00 */
[----:B------:R-:W-:-:S15]  /*32470*/  HMMA.1688.F32.TF32 R104, R72, R56, R104 ;  /* 0x000000384868723c */ /* 0x000fde0000081068 */
[----:B------:R-:W-:-:S08]  /*32480*/  NOP ;  /* 0x0000000000007918 */ /* 0x000fd00000000000 */
        /* <DEDUP_REMOVED lines=8> */
[C---:B-1----:R-:W-:Y:S02]  /*32510*/  HMMA.1688.F32.TF32 R104, R72.reuse, R48, R76 ;  /* 0x000000304868723c */ /* 0x042fe4000008104c */
[----:B------:R-:W3:Y:S04]  /*32520*/  LDL.LU.64 R76, [R1+0x1030] ;  /* 0x00103000014c7983 */ /* 0x000ee80000300a00 */
[----:B------:R-:W3:Y:S01]  /*32530*/  LDL.LU.64 R78, [R1+0x1038] ;  /* 0x00103800014e7983 */ /* 0x000ee20000300a00 */
[----:B------:R-:W-:-:S15]  /*32540*/  HMMA.1688.F32.TF32 R100, R72, R44, R100 ;  /* 0x0000002c4864723c */ /* 0x000fde0000081064 */
[----:B------:R-:W-:-:S01]  /*32550*/  NOP ;  /* 0x0000000000007918 */ /* 0x000fc20000000000 */
[----:B------:R1:W-:Y:S04]  /*32560*/  STL.64 [R1+0x460], R104 ;  /* 0x0004606801007387 */ /* 0x0003e80000100a00 */
[----:B------:R1:W-:Y:S04]  /*32570*/  STL.64 [R1+0x468], R106 ;  /* 0x0004686a01007387 */ /* 0x0003e80000100a00 */
[----:B------:R-:W3:Y:S04]  /*32580*/  LDL.LU.64 R116, [R1+0x1020] ;  /* 0x0010200001747983 */ /* 0x000ee80000300a00 */
[----:B------:R-:W3:Y:S04]  /*32590*/  LDL.LU.64 R118, [R1+0x1028] ;  /* 0x0010280001767983 */ /* 0x000ee80000300a00 */
[----:B------:R-:W-:Y:S04]  /*325a0*/  STL.64 [R1+0x450], R100 ;  /* 0x0004506401007387 */ /* 0x000fe80000100a00 */
[----:B------:R-:W-:Y:S04]  /*325b0*/  STL.64 [R1+0x458], R102 ;  /* 0x0004586601007387 */ /* 0x000fe80000100a00 */
[----:B------:R-:W3:Y:S04]  /*325c0*/  LDL.LU.64 R112, [R1+0x1010] ;  /* 0x0010100001707983 */ /* 0x000ee80000300a00 */
[----:B------:R-:W3:Y:S01]  /*325d0*/  LDL.LU.64 R114, [R1+0x1018] ;  /* 0x0010180001727983 */ /* 0x000ee20000300a00 */
[----:B--2---:R-:W-:-:S15]  /*325e0*/  HMMA.1688.F32.TF32 R96, R72, R40, R96 ;  /* 0x000000284860723c */ /* 0x004fde0000081060 */
[----:B------:R-:W-:-:S08]  /*325f0*/  NOP ;  /* 0x0000000000007918 */ /* 0x000fd00000000000 */
[----:B------:R2:W-:Y:S04]  /*32600*/  STL.64 [R1+0x440], R96 ;  /* 0x0004406001007387 */ /* 0x0005e80000100a00 */
[----:B------:R2:W-:Y:S04]  /*32610*/  STL.64 [R1+0x448], R98 ;  /* 0x0004486201007387 */ /* 0x0005e80000100a00 */
[----:B------:R-:W3:Y:S04]  /*32620*/  LDL.LU.64 R108, [R1+0x1000] ;  /* 0x00100000016c7983 */ /* 0x000ee80000300a00 */
[----:B------:R-:W3:Y:S04]  /*32630*/  LDL.LU.64 R110, [R1+0x1008] ;  /* 0x00100800016e7983 */ /* 0x000ee80000300a00 */
[----:B-1----:R-:W3:Y:S04]  /*32640*/  LDL.LU.64 R104, [R1+0xff0] ;  /* 0x000ff00001687983 */ /* 0x002ee80000300a00 */
[----:B------:R-:W3:Y:S04]  /*32650*/  LDL.LU.64 R106, [R1+0xff8] ;  /* 0x000ff800016a7983 */ /* 0x000ee80000300a00 */
[----:B--2---:R-:W2:Y:S04]  /*32660*/  LDL.LU.64 R96, [R1+0xd10] ;  /* 0x000d100001607983 */ /* 0x004ea80000300a00 */
[----:B------:R-:W2:Y:S01]  /*32670*/  LDL.LU.64 R98, [R1+0xd18] ;  /* 0x000d180001627983 */ /* 0x000ea20000300a00 */
[----:B----4-:R-:W-:-:S15]  /*32680*/  HMMA.1688.F32.TF32 R84, R72, R36, R84 ;  /* 0x000000244854723c */ /* 0x010fde0000081054 */
[----:B------:R-:W-:-:S08]  /*32690*/  NOP ;  /* 0x0000000000007918 */ /* 0x000fd00000000000 */
[----:B------:R1:W-:Y:S04]  /*326a0*/  STL.64 [R1+0x430], R84 ;  /* 0x0004305401007387 */ /* 0x0003e80000100a00 */
[----:B------:R4:W-:Y:S04]  /*326b0*/  STL.64 [R1+0x438], R86 ;  /* 0x0004385601007387 */ /* 0x0009e80000100a00 */
[----:B------:R-:W2:Y:S04]  /*326c0*/  LDL.LU.64 R100, [R1+0xd00] ;  /* 0x000d000001647983 */ /* 0x000ea80000300a00 */
[----:B------:R-:W2:Y:S04]  /*326d0*/  LDL.LU.64 R102, [R1+0xd08] ;  /* 0x000d080001667983 */ /* 0x000ea80000300a00 */
[----:B-1----:R-:W2:Y:S04]  /*326e0*/  LDL.LU.64 R84, [R1+0xce0] ;  /* 0x000ce00001547983 */ /* 0x002ea80000300a00 */
[----:B----4-:R-:W4:Y:S01]  /*326f0*/  LDL.LU.64 R86, [R1+0xce8] ;  /* 0x000ce80001567983 */ /* 0x010f220000300a00 */
        /* <DEDUP_REMOVED lines=12> */
[C---:B-1----:R-:W-:Y:S06]  /*327c0*/  HMMA.1688.F32.TF32 R120, R72.reuse, R24, R116 ;  /* 0x000000184878723c */ /* 0x042fec0000081074 */
[----:B------:R-:W-:-:S15]  /*327d0*/  HMMA.1688.F32.TF32 R116, R72, R20, R112 ;  /* 0x000000144874723c */ /* 0x000fde0000081070 */
[----:B------:R-:W-:-:S02]  /*327e0*/  NOP ;  /* 0x0000000000007918 */ /* 0x000fc40000000000 */
[----:B------:R-:W-:Y:S04]  /*327f0*/  STL.64 [R1+0x6a0], R120 ;  /* 0x0006a07801007387 */ /* 0x000fe80000100a00 */
[----:B------:R-:W-:Y:S04]  /*32800*/  STL.64 [R1+0x6a8], R122 ;  /* 0x0006a87a01007387 */ /* 0x000fe80000100a00 */
[----:B------:R-:W-:Y:S04]  /*32810*/  STL.64 [R1+0x690], R116 ;  /* 0x0006907401007387 */ /* 0x000fe80000100a00 */
[----:B------:R-:W-:Y:S01]  /*32820*/  STL.64 [R1+0x698], R118 ;  /* 0x0006987601007387 */ /* 0x000fe20000100a00 */
[C---:B------:R-:W-:Y:S06]  /*32830*/  HMMA.1688.F32.TF32 R112, R72.reuse, R16, R108 ;  /* 0x000000104870723c */ /* 0x040fec000008106c */
[C---:B------:R-:W-:Y:S01]  /*32840*/  HMMA.1688.F32.TF32 R108, R72.reuse, R12, R104 ;  /* 0x0000000c486c723c */ /* 0x040fe20000081068 */
[----:B------:R-:W3:Y:S05]  /*32850*/  LDL.LU.64 R104, [R1+0xda0] ;  /* 0x000da00001687983 */ /* 0x000eea0000300a00 */
[----:B--2---:R-:W-:Y:S11]  /*32860*/  HMMA.1688.F32.TF32 R72, R72, R8, R96 ;  /* 0x000000084848723c */ /* 0x004ff60000081060 */
[----:B------:R-:W-:Y:S04]  /*32870*/  STL.64 [R1+0x680], R112 ;  /* 0x0006807001007387 */ /* 0x000fe80000100a00 */
[----:B------:R-:W-:Y:S04]  /*32880*/  STL.64 [R1+0x688], R114 ;  /* 0x0006887201007387 */ /* 0x000fe80000100a00 */
[----:B------:R-:W2:Y:S04]  /*32890*/  LDL.LU.64 R106, [R1+0xda8] ;  /* 0x000da800016a7983 */ /* 0x000ea80000300a00 */
[----:B------:R-:W-:Y:S04]  /*328a0*/  STL.64 [R1+0x670], R108 ;  /* 0x0006706c01007387 */ /* 0x000fe80000100a00 */
[----:B------:R-:W-:Y:S04]  /*328b0*/  STL.64 [R1+0x678], R110 ;  /* 0x0006786e01007387 */ /* 0x000fe80000100a00 */
[----:B------:R-:W2:Y:S04]  /*328c0*/  LDL.LU.64 R96, [R1+0xd90] ;  /* 0x000d900001607983 */ /* 0x000ea80000300a00 */
[----:B------:R-:W2:Y:S04]  /*328d0*/  LDL.LU.64 R98, [R1+0xd98] ;  /* 0x000d980001627983 */ /* 0x000ea80000300a00 */
[----:B------:R-:W-:Y:S04]  /*328e0*/  STL.64 [R1+0x410], R72 ;  /* 0x0004104801007387 */ /* 0x000fe80000100a00 */
[----:B------:R4:W-:Y:S01]  /*328f0*/  STL.64 [R1+0x418], R74 ;  /* 0x0004184a01007387 */ /* 0x0009e20000100a00 */
[C---:B------:R-:W-:Y:S06]  /*32900*/  HMMA.1688.F32.TF32 R100, R80.reuse, R68, R100 ;  /* 0x000000445064723c */ /* 0x040fec0000081064 */
[----:B----4-:R-:W-:Y:S01]  /*32910*/  HMMA.1688.F32.TF32 R72, R80, R64, R84 ;  /* 0x000000405048723c */ /* 0x010fe20000081054 */
[----:B------:R-:W4:-:S15]  /*32920*/  LDL.LU.64 R84, [R1+0xd80] ;  /* 0x000d800001547983 */ /* 0x000f1e0000300a00 */
[----:B------:R-:W-:-:S01]  /*32930*/  NOP ;  /* 0x0000000000007918 */ /* 0x000fc20000000000 */
[----:B------:R1:W-:Y:S04]  /*32940*/  STL.64 [R1+0x660], R100 ;  /* 0x0006606401007387 */ /* 0x0003e80000100a00 */
[----:B------:R1:W-:Y:S04]  /*32950*/  STL.64 [R1+0x668], R102 ;  /* 0x0006686601007387 */ /* 0x0003e80000100a00 */
[----:B------:R-:W4:Y:S04]  /*32960*/  LDL.LU.64 R86, [R1+0xd88] ;  /* 0x000d880001567983 */ /* 0x000f280000300a00 */
[----:B------:R-:W-:Y:S04]  /*32970*/  STL.64 [R1+0x650], R72 ;  /* 0x0006504801007387 */ /* 0x000fe80000100a00 */
[----:B------:R3:W-:Y:S04]  /*32980*/  STL.64 [R1+0x658], R74 ;  /* 0x0006584a01007387 */ /* 0x0007e80000100a00 */
[----:B-1----:R-:W4:Y:S04]  /*32990*/  LDL.LU.64 R100, [R1+0xd70] ;  /* 0x000d700001647983 */ /* 0x002f280000300a00 */
[----:B------:R-:W4:Y:S01]  /*329a0*/  LDL.LU.64 R102, [R1+0xd78] ;  /* 0x000d780001667983 */ /* 0x000f220000300a00 */
[----:B---3--:R-:W-:-:S15]  /*329b0*/  HMMA.1688.F32.TF32 R72, R80, R60, R88 ;  /* 0x0000003c5048723c */ /* 0x008fde0000081058 */
[----:B------:R-:W-:-:S08]  /*329c0*/  NOP ;  /* 0x0000000000007918 */ /* 0x000fd00000000000 */
[----:B------:R-:W-:Y:S04]  /*329d0*/  STL.64 [R1+0x640], R72 ;  /* 0x0006404801007387 */ /* 0x000fe80000100a00 */
[----:B------:R1:W-:Y:S04]  /*329e0*/  STL.64 [R1+0x648], R74 ;  /* 0x0006484a01007387 */ /* 0x0003e80000100a00 */
[----:B------:R-:W3:Y:S04]  /*329f0*/  LDL.LU.64 R88, [R1+0xd60] ;  /* 0x000d600001587983 */ /* 0x000ee80000300a00 */
[----:B------:R-:W3:Y:S01]  /*32a00*/  LDL.LU.64 R90, [R1+0xd68] ;  /* 0x000d6800015a7983 */ /* 0x000ee20000300a00 */
[----:B-1----:R-:W-:-:S15]  /*32a10*/  HMMA.1688.F32.TF32 R72, R80, R56, R76 ;  /* 0x000000385048723c */ /* 0x002fde000008104c */
[----:B------:R-:W-:-:S08]  /*32a20*/  NOP ;  /* 0x0000000000007918 */ /* 0x000fd00000000000 */
[----:B------:R-:W-:Y:S04]  /*32a30*/  STL.64 [R1+0x630], R72 ;  /* 0x0006304801007387 */ /* 0x000fe80000100a00 */
[----:B------:R-:W-:Y:S04]  /*32a40*/  STL.64 [R1+0x638], R74 ;  /* 0x0006384a01007387 */ /* 0x000fe80000100a00 */
[----:B------:R-:W3:Y:S04]  /*32a50*/  LDL.LU.64 R76, [R1+0xfe0] ;  /* 0x000fe000014c7983 */ /* 0x000ee80000300a00 */
[----:B------:R-:W3:Y:S04]  /*32a60*/  LDL.LU.64 R78, [R1+0xfe8] ;  /* 0x000fe800014e7983 */ /* 0x000ee80000300a00 */
[----:B------:R-:W3:Y:S04]  /*32a70*/  LDL.LU.64 R108, [R1+0x1250] ;  /* 0x00125000016c7983 */ /* 0x000ee80000300a00 */
[----:B------:R-:W-:Y:S04]  /*32a80*/  LDS R72, [R7+UR7+0x280] ;  /* 0x0002800707487984 */ /* 0x000fe80008000800 */
[----:B------:R-:W-:Y:S04]  /*32a90*/  LDS R74, [R7+UR7+0x1280] ;  /* 0x00128007074a7984 */ /* 0x000fe80008000800 */
[----:B------:R-:W-:Y:S04]  /*32aa0*/  LDS R73, [R92+UR7+0x280] ;  /* 0x000280075c497984 */ /* 0x000fe80008000800 */
[----:B------:R-:W1:Y:S01]  /*32ab0*/  LDS R75, [R92+UR7+0x1280] ;  /* 0x001280075c4b7984 */ /* 0x000e620008000800 */
[C---:B--2---:R-:W-:Y:S06]  /*32ac0*/  HMMA.1688.F32.TF32 R104, R80.reuse, R52, R104 ;  /* 0x000000345068723c */ /* 0x044fec0000081068 */
[----:B------:R-:W-:-:S15]  /*32ad0*/  HMMA.1688.F32.TF32 R96, R80, R48, R96 ;  /* 0x000000305060723c */ /* 0x000fde0000081060 */
[----:B------:R-:W-:-:S02]  /*32ae0*/  NOP ;  /* 0x0000000000007918 */ /* 0x000fc40000000000 */
[----:B------:R2:W-:Y:S04]  /*32af0*/  STL.64 [R1+0x620], R104 ;  /* 0x0006206801007387 */ /* 0x0005e80000100a00 */
[----:B------:R1:W-:Y:S04]  /*32b00*/  STL.64 [R1+0x628], R106 ;  /* 0x0006286a01007387 */ /* 0x0003e80000100a00 */
[----:B------:R-:W3:Y:S04]  /*32b10*/  LDL.LU.64 R110, [R1+0x1258] ;  /* 0x00125800016e7983 */ /* 0x000ee80000300a00 */
[----:B------:R1:W-:Y:S04]  /*32b20*/  STL.64 [R1+0x610], R96 ;  /* 0x0006106001007387 */ /* 0x0003e80000100a00 */
[----:B------:R1:W-:Y:S04]  /*32b30*/  STL.64 [R1+0x618], R98 ;  /* 0x0006186201007387 */ /* 0x0003e80000100a00 */
[----:B--2---:R-:W2:Y:S04]  /*32b40*/  LDL.LU.64 R104, [R1+0x1240] ;  /* 0x0012400001687983 */ /* 0x004ea80000300a00 */
[----:B-1----:R-:W2:Y:S04]  /*32b50*/  LDL.LU.64 R106, [R1+0x1248] ;  /* 0x00124800016a7983 */ /* 0x002ea80000300a00 */
[----:B------:R-:W2:Y:S04]  /*32b60*/  LDL.LU.64 R96, [R1+0x1230] ;  /* 0x0012300001607983 */ /* 0x000ea80000300a00 */
[----:B------:R-:W2:Y:S01]  /*32b70*/  LDL.LU.64 R98, [R1+0x1238] ;  /* 0x0012380001627983 */ /* 0x000ea20000300a00 */
[----:B----4-:R-:W-:Y:S03]  /*32b80*/  HMMA.1688.F32.TF32 R112, R80, R44, R84 ;  /* 0x0000002c5070723c */ /* 0x010fe60000081054 */
[----:B------:R-:W4:Y:S04]  /*32b90*/  LDL.LU.64 R84, [R1+0x1220] ;  /* 0x0012200001547983 */ /* 0x000f280000300a00 */
[----:B------:R-:W4:-:S15]  /*32ba0*/  LDL.LU.64 R86, [R1+0x1228] ;  /* 0x0012280001567983 */ /* 0x000f1e0000300a00 */
[----:B------:R-:W-:-:S01]  /*32bb0*/  NOP ;  /* 0x0000000000007918 */ /* 0x000fc20000000000 */
        /* <DEDUP_REMOVED lines=14> */
[----:B------:R-:W-:-:S15]  /*32ca0*/  HMMA.1688.F32.TF32 R76, R80, R32, R76 ;  /* 0x00000020504c723c */ /* 0x000fde000008104c */
[----:B------:R-:W-:-:S08]  /*32cb0*/  NOP ;  /* 0x0000000000007918 */ /* 0x000fd00000000000 */
[----:B------:R-:W-:Y:S04]  /*32cc0*/  STL.64 [R1+0x5d0], R76 ;  /* 0x0005d04c01007387 */ /* 0x000fe80000100a00 */
[----:B------:R-:W-:Y:S04]  /*32cd0*/  STL.64 [R1+0x5d8], R78 ;  /* 0x0005d84e01007387 */ /* 0x000fe80000100a00 */
[----:B------:R-:W-:Y:S04]  /*32ce0*/  LDS R76, [R0+UR7+0x300] ;  /* 0x00030007004c7984 */ /* 0x000fe80008000800 */
[----:B------:R-:W-:Y:S04]  /*32cf0*/  LDS R78, [R0+UR7+0x1300] ;  /* 0x00130007004e7984 */ /* 0x000fe80008000800 */
[----:B------:R-:W-:Y:S04]  /*32d00*/  LDS R77, [R6+UR7+0x300] ;  /* 0x00030007064d7984 */ /* 0x000fe80008000800 */
[----:B------:R-:W3:Y:S01]  /*32d10*/  LDS R79, [R6+UR7+0x1300] ;  /* 0x00130007064f7984 */ /* 0x000ee20008000800 */
[C---:B-1----:R-:W-:Y:S06]  /*32d20*/  HMMA.1688.F32.TF32 R112, R80.reuse, R28, R108 ;  /* 0x0000001c5070723c */ /* 0x042fec000008106c */
[----:B--2---:R-:W-:-:S15]  /*32d30*/  HMMA.1688.F32.TF32 R108, R80, R24, R104 ;  /* 0x00000018506c723c */ /* 0x004fde0000081068 */
[----:B------:R-:W-:-:S02]  /*32d40*/  NOP ;  /* 0x0000000000007918 */ /* 0x000fc40000000000 */
[----:B------:R-:W-:Y:S04]  /*32d50*/  STL.64 [R1+0x5c0], R112 ;  /* 0x0005c07001007387 */ /* 0x000fe80000100a00 */
[----:B------:R-:W-:Y:S01]  /*32d60*/  STL.64 [R1+0x5c8], R114 ;  /* 0x0005c87201007387 */ /* 0x000fe20000100a00 */
[C---:B------:R-:W-:Y:S03]  /*32d70*/  HMMA.1688.F32.TF32 R104, R80.reuse, R20, R96 ;  /* 0x000000145068723c */ /* 0x040fe60000081060 */
[----:B------:R-:W2:Y:S04]  /*32d80*/  LDL.LU.64 R96, [R1+0xfc0] ;  /* 0x000fc00001607983 */ /* 0x000ea80000300a00 */
[----:B------:R-:W-:Y:S04]  /*32d90*/  STL.64 [R1+0x5b0], R108 ;  /* 0x0005b06c01007387 */ /* 0x000fe80000100a00 */
[----:B------:R-:W-:Y:S04]  /*32da0*/  STL.64 [R1+0x5b8], R110 ;  /* 0x0005b86e01007387 */ /* 0x000fe80000100a00 */
[----:B------:R-:W2:Y:S08]  /*32db0*/  LDL.LU.64 R98, [R1+0xfc8] ;  /* 0x000fc80001627983 */ /* 0x000eb00000300a00 */
[----:B------:R-:W-:Y:S04]  /*32dc0*/  STL.64 [R1+0x5a0], R104 ;  /* 0x0005a06801007387 */ /* 0x000fe80000100a00 */
[----:B------:R4:W-:Y:S02]  /*32dd0*/  STL.64 [R1+0x5a8], R106 ;  /* 0x0005a86a01007387 */ /* 0x0009e40000100a00 */
[C---:B----4-:R-:W-:Y:S02]  /*32de0*/  HMMA.1688.F32.TF32 R104, R80.reuse, R16, R84 ;  /* 0x000000105068723c */ /* 0x050fe40000081054 */
[----:B------:R-:W4:Y:S04]  /*32df0*/  LDL.LU.64 R84, [R1+0xfb0] ;  /* 0x000fb00001547983 */ /* 0x000f280000300a00 */
[----:B------:R-:W4:Y:S01]  /*32e00*/  LDL.LU.64 R86, [R1+0xfb8] ;  /* 0x000fb80001567983 */ /* 0x000f220000300a00 */
[----:B------:R-:W-:-:S15]  /*32e10*/  HMMA.1688.F32.TF32 R100, R80, R12, R100 ;  /* 0x0000000c5064723c */ /* 0x000fde0000081064 */
        /* <DEDUP_REMOVED lines=37> */
[----:B------:R1:W-:Y:S01]  /*33070*/  STL.64 [R1+0x3e8], R82 ;  /* 0x0003e85201007387 */ /* 0x0003e20000100a00 */
[C---:B------:R-:W-:Y:S06]  /*33080*/  HMMA.1688.F32.TF32 R124, R72.reuse, R60, R124 ;  /* 0x0000003c487c723c */ /* 0x040fec000008107c */
[C---:B-1----:R-:W-:Y:S06]  /*33090*/  HMMA.1688.F32.TF32 R80, R72.reuse, R56, R120 ;  /* 0x000000384850723c */ /* 0x042fec0000081078 */
[C---:B------:R-:W-:Y:S11]  /*330a0*/  HMMA.1688.F32.TF32 R116, R72.reuse, R52, R116 ;  /* 0x000000344874723c */ /* 0x040ff60000081074 */
[----:B------:R-:W-:Y:S04]  /*330b0*/  STL.64 [R1+0x3d0], R124 ;  /* 0x0003d07c01007387 */ /* 0x000fe80000100a00 */
[----:B------:R-:W-:Y:S04]  /*330c0*/  STL.64 [R1+0x3d8], R126 ;  /* 0x0003d87e01007387 */ /* 0x000fe80000100a00 */
[----:B------:R-:W-:Y:S04]  /*330d0*/  STL.64 [R1+0x3c0], R80 ;  /* 0x0003c05001007387 */ /* 0x000fe80000100a00 */
[----:B------:R1:W-:Y:S04]  /*330e0*/  STL.64 [R1+0x3c8], R82 ;  /* 0x0003c85201007387 */ /* 0x0003e80000100a00 */
[----:B------:R-:W-:Y:S04]  /*330f0*/  STL.64 [R1+0x3b0], R116 ;  /* 0x0003b07401007387 */ /* 0x000fe80000100a00 */
[----:B------:R-:W-:Y:S01]  /*33100*/  STL.64 [R1+0x3b8], R118 ;  /* 0x0003b87601007387 */ /* 0x000fe20000100a00 */
[C---:B---3--:R-:W-:Y:S06]  /*33110*/  HMMA.1688.F32.TF32 R112, R72.reuse, R48, R112 ;  /* 0x000000304870723c */ /* 0x048fec0000081070 */
[----:B-1----:R-:W-:Y:S01]  /*33120*/  HMMA.1688.F32.TF32 R80, R72, R44, R104 ;  /* 0x0000002c4850723c */ /* 0x002fe20000081068 */
[----:B------:R-:W3:-:S15]  /*33130*/  LDL.LU.64 R104, [R1+0x11e0] ;  /* 0x0011e00001687983 */ /* 0x000ede0000300a00 */
[----:B------:R-:W-:-:S01]  /*33140*/  NOP ;  /* 0x0000000000007918 */ /* 0x000fc20000000000 */
[----:B------:R-:W-:Y:S04]  /*33150*/  STL.64 [R1+0x3a0], R112 ;  /* 0x0003a07001007387 */ /* 0x000fe80000100a00 */
[----:B------:R-:W-:Y:S04]  /*33160*/  STL.64 [R1+0x3a8], R114 ;  /* 0x0003a87201007387 */ /* 0x000fe80000100a00 */
[----:B------:R-:W3:Y:S04]  /*33170*/  LDL.LU.64 R106, [R1+0x11e8] ;  /* 0x0011e800016a7983 */ /* 0x000ee80000300a00 */
        /* <DEDUP_REMOVED lines=9> */
[----:B-1----:R-:W3:Y:S04]  /*33210*/  LDL.LU.64 R80, [R1+0x11c0] ;  /* 0x0011c00001507983 */ /* 0x002ee80000300a00 */
[----:B------:R-:W3:Y:S04]  /*33220*/  LDL.LU.64 R82, [R1+0x11c8] ;  /* 0x0011c80001527983 */ /* 0x000ee80000300a00 */
        /* <DEDUP_REMOVED lines=10> */
[----:B----4-:R-:W-:-:S15]  /*332d0*/  HMMA.1688.F32.TF32 R84, R72, R28, R84 ;  /* 0x0000001c4854723c */ /* 0x010fde0000081054 */
[----:B------:R-:W-:-:S08]  /*332e0*/  NOP ;  /* 0x0000000000007918 */ /* 0x000fd00000000000 */
[----:B------:R4:W-:Y:S04]  /*332f0*/  STL.64 [R1+0x350], R84 ;  /* 0x0003505401007387 */ /* 0x0009e80000100a00 */
[----:B------:R4:W-:Y:S04]  /*33300*/  STL.64 [R1+0x358], R86 ;  /* 0x0003585601007387 */ /* 0x0009e80000100a00 */
[----:B------:R-:W2:Y:S04]  /*33310*/  LDL.LU.64 R116, [R1+0xd50] ;  /* 0x000d500001747983 */ /* 0x000ea80000300a00 */
[----:B------:R-:W2:Y:S04]  /*33320*/  LDL.LU.64 R118, [R1+0xd58] ;  /* 0x000d580001767983 */ /* 0x000ea80000300a00 */
[----:B------:R-:W2:Y:S04]  /*33330*/  LDL.LU.64 R112, [R1+0xd40] ;  /* 0x000d400001707983 */ /* 0x000ea80000300a00 */
[----:B------:R-:W2:Y:S04]  /*33340*/  LDL.LU.64 R114, [R1+0xd48] ;  /* 0x000d480001727983 */ /* 0x000ea80000300a00 */
[----:B-1----:R-:W2:Y:S04]  /*33350*/  LDL.LU.64 R108, [R1+0xd30] ;  /* 0x000d3000016c7983 */ /* 0x002ea80000300a00 */
[----:B------:R-:W2:Y:S04]  /*33360*/  LDL.LU.64 R110, [R1+0xd38] ;  /* 0x000d3800016e7983 */ /* 0x000ea80000300a00 */
[----:B----4-:R-:W4:Y:S04]  /*33370*/  LDL.LU.64 R84, [R1+0xd20] ;  /* 0x000d200001547983 */ /* 0x010f280000300a00 */
        /* <DEDUP_REMOVED lines=22> */
[----:B------:R-:W-:-:S15]  /*334e0*/  HMMA.1688.F32.TF32 R120, R72, R8, R120 ;  /* 0x000000084878723c */ /* 0x000fde0000081078 */
[----:B------:R-:W-:-:S01]  /*334f0*/  NOP ;  /* 0x0000000000007918 */ /* 0x000fc20000000000 */
[----:B------:R-:W-:Y:S04]  /*33500*/  STL.64 [R1+0x310], R124 ;  /* 0x0003107c01007387 */ /* 0x000fe80000100a00 */
[----:B------:R-:W-:Y:S04]  /*33510*/  STL.64 [R1+0x318], R126 ;  /* 0x0003187e01007387 */ /* 0x000fe80000100a00 */
[----:B------:R-:W-:Y:S04]  /*33520*/  STL.64 [R1+0x270], R120 ;  /* 0x0002707801007387 */ /* 0x000fe80000100a00 */
[----:B------:R-:W-:Y:S01]  /*33530*/  STL.64 [R1+0x278], R122 ;  /* 0x0002787a01007387 */ /* 0x000fe20000100a00 */
[C---:B------:R-:W-:Y:S06]  /*33540*/  HMMA.1688.F32.TF32 R72, R76.reuse, R68, R116 ;  /* 0x000000444c48723c */ /* 0x040fec0000081074 */
[C---:B------:R-:W-:Y:S06]  /*33550*/  HMMA.1688.F32.TF32 R112, R76.reuse, R64, R112 ;  /* 0x000000404c70723c */ /* 0x040fec0000081070 */
[C---:B------:R-:W-:Y:S11]  /*33560*/  HMMA.1688.F32.TF32 R108, R76.reuse, R60, R108 ;  /* 0x0000003c4c6c723c */ /* 0x040ff6000008106c */
[----:B------:R-:W-:Y:S04]  /*33570*/  STL.64 [R1+0x260], R72 ;  /* 0x0002604801007387 */ /* 0x000fe80000100a00 */
[----:B------:R4:W-:Y:S04]  /*33580*/  STL.64 [R1+0x268], R74 ;  /* 0x0002684a01007387 */ /* 0x0009e80000100a00 */
[----:B------:R-:W-:Y:S04]  /*33590*/  STL.64 [R1+0x250], R112 ;  /* 0x0002507001007387 */ /* 0x000fe80000100a00 */
[----:B------:R-:W-:Y:S01]  /*335a0*/  STL.64 [R1+0x258], R114 ;  /* 0x0002587201007387 */ /* 0x000fe20000100a00 */
[C---:B----4-:R-:W-:Y:S03]  /*335b0*/  HMMA.1688.F32.TF32 R72, R76.reuse, R56, R84 ;  /* 0x000000384c48723c */ /* 0x050fe60000081054 */
[----:B------:R-:W4:Y:S04]  /*335c0*/  LDL.LU.64 R84, [R1+0x970] ;  /* 0x0009700001547983 */ /* 0x000f280000300a00 */
[----:B------:R-:W-:Y:S04]  /*335d0*/  STL.64 [R1+0x240], R108 ;  /* 0x0002406c01007387 */ /* 0x000fe80000100a00 */
[----:B------:R-:W-:Y:S04]  /*335e0*/  STL.64 [R1+0x248], R110 ;  /* 0x0002486e01007387 */ /* 0x000fe80000100a00 */
[----:B------:R-:W4:Y:S08]  /*335f0*/  LDL.LU.64 R86, [R1+0x978] ;  /* 0x0009780001567983 */ /* 0x000f300000300a00 */
[----:B------:R1:W-:Y:S04]  /*33600*/  STL.64 [R1+0x230], R72 ;  /* 0x0002304801007387 */ /* 0x0003e80000100a00 */
[----:B------:R1:W-:Y:S04]  /*33610*/  STL.64 [R1+0x238], R74 ;  /* 0x0002384a01007387 */ /* 0x0003e80000100a00 */
[----:B-1----:R-:W4:Y:S04]  /*33620*/  LDL.LU.64 R72, [R1+0xef0] ;  /* 0x000ef00001487983 */ /* 0x002f280000300a00 */
[----:B------:R-:W4:Y:S01]  /*33630*/  LDL.LU.64 R74, [R1+0xef8] ;  /* 0x000ef800014a7983 */ /* 0x000f220000300a00 */
[----:B---3--:R-:W-:-:S15]  /*33640*/  HMMA.1688.F32.TF32 R104, R76, R52, R104 ;  /* 0x000000344c68723c */ /* 0x008fde0000081068 */
[----:B------:R-:W-:-:S08]  /*33650*/  NOP ;  /* 0x0000000000007918 */ /* 0x000fd00000000000 */
        /* <DEDUP_REMOVED lines=12> */
[----:B------:R1:W-:Y:S04]  /*33720*/  STL.64 [R1+0x2e0], R104 ;  /* 0x0002e06801007387 */ /* 0x0003e80000100a00 */
[----:B------:R2:W-:Y:S04]  /*33730*/  STL.64 [R1+0x2e8], R106 ;  /* 0x0002e86a01007387 */ /* 0x0005e80000100a00 */
[----:B-1----:R-:W3:Y:S01]  /*33740*/  LDL.LU.64 R104, [R1+0xec0] ;  /* 0x000ec00001687983 */ /* 0x002ee20000300a00 */
[----:B--2---:R-:W-:Y:S03]  /*33750*/  HMMA.1688.F32.TF32 R96, R76, R40, R96 ;  /* 0x000000284c60723c */ /* 0x004fe60000081060 */
[----:B------:R-:W2:-:S15]  /*33760*/  LDL.LU.64 R106, [R1+0xec8] ;  /* 0x000ec800016a7983 */ /* 0x000e9e0000300a00 */
[----:B------:R-:W-:-:S05]  /*33770*/  NOP ;  /* 0x0000000000007918 */ /* 0x000fca0000000000 */
[----:B------:R1:W-:Y:S04]  /*33780*/  STL.64 [R1+0x2d0], R96 ;  /* 0x0002d06001007387 */ /* 0x0003e80000100a00 */
[----:B------:R1:W-:Y:S04]  /*33790*/  STL.64 [R1+0x2d8], R98 ;  /* 0x0002d86201007387 */ /* 0x0003e80000100a00 */
[----:B------:R-:W2:Y:S04]  /*337a0*/  LDL.LU.64 R108, [R1+0xeb0] ;  /* 0x000eb000016c7983 */ /* 0x000ea80000300a00 */
[----:B------:R-:W2:Y:S04]  /*337b0*/  LDL.LU.64 R110, [R1+0xeb8] ;  /* 0x000eb800016e7983 */ /* 0x000ea80000300a00 */
[----:B-1----:R-:W2:Y:S04]  /*337c0*/  LDL.LU.64 R96, [R1+0xea0] ;  /* 0x000ea00001607983 */ /* 0x002ea80000300a00 */
        /* <DEDUP_REMOVED lines=29> */
[----:B------:R-:W-:Y:S04]  /*339a0*/  STL.64 [R1+0x550], R112 ;  /* 0x0005507001007387 */ /* 0x000fe80000100a00 */
[----:B------:R1:W-:Y:S02]  /*339b0*/  STL.64 [R1+0x558], R114 ;  /* 0x0005587201007387 */ /* 0x0003e40000100a00 */
[C---:B-1----:R-:W-:Y:S06]  /*339c0*/  HMMA.1688.F32.TF32 R112, R76.reuse, R16, R108 ;  /* 0x000000104c70723c */ /* 0x042fec000008106c */
[----:B------:R-:W-:Y:S01]  /*339d0*/  HMMA.1688.F32.TF32 R108, R76, R12, R96 ;  /* 0x0000000c4c6c723c */ /* 0x000fe20000081060 */
[----:B------:R-:W2:-:S15]  /*339e0*/  LDL.LU.64 R96, [R1+0x880] ;  /* 0x0008800001607983 */ /* 0x000e9e0000300a00 */
[----:B------:R-:W-:-:S01]  /*339f0*/  NOP ;  /* 0x0000000000007918 */ /* 0x000fc20000000000 */
[----:B------:R-:W-:Y:S04]  /*33a00*/  STL.64 [R1+0x540], R112 ;  /* 0x0005407001007387 */ /* 0x000fe80000100a00 */
[----:B------:R-:W-:Y:S04]  /*33a10*/  STL.64 [R1+0x548], R114 ;  /* 0x0005487201007387 */ /* 0x000fe80000100a00 */
[----:B------:R-:W2:Y:S04]  /*33a20*/  LDL.LU.64 R98, [R1+0x888] ;  /* 0x0008880001627983 */ /* 0x000ea80000300a00 */
[----:B------:R-:W-:Y:S04]  /*33a30*/  STL.64 [R1+0x530], R108 ;  /* 0x0005306c01007387 */ /* 0x000fe80000100a00 */
[----:B------:R-:W-:Y:S01]  /*33a40*/  STL.64 [R1+0x538], R110 ;  /* 0x0005386e01007387 */ /* 0x000fe20000100a00 */
        /* <DEDUP_REMOVED lines=24> */
[----:B--2---:R-:W-:-:S15]  /*33bd0*/  HMMA.1688.F32.TF32 R76, R88, R56, R104 ;  /* 0x00000038584c723c */ /* 0x004fde0000081068 */
[----:B------:R-:W-:-:S08]  /*33be0*/  NOP ;  /* 0x0000000000007918 */ /* 0x000fd00000000000 */
        /* <DEDUP_REMOVED lines=17> */
[----:B------:R-:W-:-:S06]  /*33d00*/  NOP ;  /* 0x0000000000007918 */ /* 0x000fcc0000000000 */
[----:B------:R-:W-:Y:S02]  /*33d10*/  IMAD.MOV.U32 R5, RZ, RZ, R72 ;  /* 0x000000ffff057224 */ /* 0x000fe400078e0048 */
[----:B------:R-:W-:Y:S02]  /*33d20*/  IMAD.MOV.U32 R4, RZ, RZ, R73 ;  /* 0x000000ffff047224 */ /* 0x000fe400078e0049 */
[----:B------:R-:W-:Y:S01]  /*33d30*/  IMAD.MOV.U32 R3, RZ, RZ, R74 ;  /* 0x000000ffff037224 */ /* 0x000fe200078e004a */
[----:B------:R-:W4:Y:S01]  /*33d40*/  LDL.LU.64 R72, [R1+0x1180] ;  /* 0x0011800001487983 */ /* 0x000f220000300a00 */
[----:B------:R-:W-:-:S03]  /*33d50*/  IMAD.MOV.U32 R2, RZ, RZ, R75 ;  /* 0x000000ffff027224 */ /* 0x000fc600078e004b */
[----:B------:R-:W4:Y:S04]  /*33d60*/  LDL.LU.64 R74, [R1+0x1188] ;  /* 0x00118800014a7983 */ /* 0x000f280000300a00 */
[----:B------:R-:W-:Y:S04]  /*33d70*/  STL [R1+0x37c4], R2 ;  /* 0x0037c40201007387 */ /* 0x000fe80000100800 */
[----:B------:R-:W-:Y:S04]  /*33d80*/  STL [R1+0x37c0], R3 ;  /* 0x0037c00301007387 */ /* 0x000fe80000100800 */
[----:B------:R-:W-:Y:S04]  /*33d90*/  STL [R1+0x37bc], R4 ;  /* 0x0037bc0401007387 */ /* 0x000fe80000100800 */
[----:B------:R-:W-:Y:S01]  /*33da0*/  STL [R1+0x37b8], R5 ;  /* 0x0037b80501007387 */ /* 0x000fe20000100800 */
[C---:B---3--:R-:W-:Y:S06]  /*33db0*/  HMMA.1688.F32.TF32 R100, R88.reuse, R40, R100 ;  /* 0x000000285864723c */ /* 0x048fec0000081064 */
[----:B------:R-:W-:-:S15]  /*33dc0*/  HMMA.1688.F32.TF32 R80, R88, R36, R80 ;  /* 0x000000245850723c */ /* 0x000fde0000081050 */
[----:B------:R-:W-:-:S02]  /*33dd0*/  NOP ;  /* 0x0000000000007918 */ /* 0x000fc40000000000 */
[----:B------:R1:W-:Y:S04]  /*33de0*/  STL.64 [R1+0x4b0], R100 ;  /* 0x0004b06401007387 */ /* 0x0003e80000100a00 */
[----:B------:R3:W-:Y:S04]  /*33df0*/  STL.64 [R1+0x4b8], R102 ;  /* 0x0004b86601007387 */ /* 0x0007e80000100a00 */
[----:B------:R-:W4:Y:S04]  /*33e00*/  LDL.LU.64 R112, [R1+0x1170] ;  /* 0x0011700001707983 */ /* 0x000f280000300a00 */
[----:B------:R-:W4:Y:S04]  /*33e10*/  LDL.LU.64 R114, [R1+0x1178] ;  /* 0x0011780001727983 */ /* 0x000f280000300a00 */
[----:B-1----:R-:W4:Y:S04]  /*33e20*/  LDL.LU.64 R100, [R1+0x1160] ;  /* 0x0011600001647983 */ /* 0x002f280000300a00 */
[----:B---3--:R-:W3:Y:S01]  /*33e30*/  LDL.LU.64 R102, [R1+0x1168] ;  /* 0x0011680001667983 */ /* 0x008ee20000300a00 */
[----:B------:R-:W-:-:S02]  /*33e40*/  IMAD.MOV.U32 R2, RZ, RZ, R80 ;  /* 0x000000ffff027224 */ /* 0x000fc400078e0050 */
[----:B------:R-:W-:Y:S02]  /*33e50*/  IMAD.MOV.U32 R3, RZ, RZ, R81 ;  /* 0x000000ffff037224 */ /* 0x000fe400078e0051 */
[----:B------:R-:W-:Y:S01]  /*33e60*/  IMAD.MOV.U32 R4, RZ, RZ, R82 ;  /* 0x000000ffff047224 */ /* 0x000fe200078e0052 */
[----:B------:R-:W3:Y:S01]  /*33e70*/  LDL.LU.64 R80, [R1+0xe80] ;  /* 0x000e800001507983 */ /* 0x000ee20000300a00 */
[----:B------:R-:W-:-:S03]  /*33e80*/  IMAD.MOV.U32 R5, RZ, RZ, R83 ;  /* 0x000000ffff057224 */ /* 0x000fc600078e0053 */
[----:B------:R-:W3:Y:S01]  /*33e90*/  LDL.LU.64 R82, [R1+0xe88] ;  /* 0x000e880001527983 */ /* 0x000ee20000300a00 */
[C---:B--2---:R-:W-:Y:S06]  /*33ea0*/  HMMA.1688.F32.TF32 R96, R88.reuse, R32, R96 ;  /* 0x000000205860723c */ /* 0x044fec0000081060 */
[----:B----4-:R-:W-:-:S15]  /*33eb0*/  HMMA.1688.F32.TF32 R92, R88, R28, R84 ;  /* 0x0000001c585c723c */ /* 0x010fde0000081054 */
[----:B------:R-:W-:-:S02]  /*33ec0*/  NOP ;  /* 0x0000000000007918 */ /* 0x000fc40000000000 */
[----:B------:R-:W-:Y:S04]  /*33ed0*/  STL.64 [R1+0x490], R96 ;  /* 0x0004906001007387 */ /* 0x000fe80000100a00 */
[----:B------:R1:W-:Y:S04]  /*33ee0*/  STL.64 [R1+0x498], R98 ;  /* 0x0004986201007387 */ /* 0x0003e80000100a00 */
[----:B------:R-:W2:Y:S04]  /*33ef0*/  LDL.LU.64 R104, [R1+0xe70] ;  /* 0x000e700001687983 */ /* 0x000ea80000300a00 */
[----:B------:R-:W2:Y:S01]  /*33f00*/  LDL.LU.64 R106, [R1+0xe78] ;  /* 0x000e7800016a7983 */ /* 0x000ea20000300a00 */
[----:B------:R-:W-:Y:S03]  /*33f10*/  HMMA.1688.F32.TF32 R84, R88, R24, R76 ;  /* 0x000000185854723c */ /* 0x000fe6000008104c */
[----:B------:R-:W-:Y:S04]  /*33f20*/  STL.64 [R1+0x36b0], R94 ;  /* 0x0036b05e01007387 */ /* 0x000fe80000100a00 */
[----:B------:R4:W-:-:S15]  /*33f30*/  STL.64 [R1+0x36a8], R92 ;  /* 0x0036a85c01007387 */ /* 0x0009de0000100a00 */
[----:B------:R-:W-:-:S01]  /*33f40*/  NOP ;  /* 0x0000000000007918 */ /* 0x000fc20000000000 */
[----:B------:R-:W-:Y:S04]  /*33f50*/  STL.64 [R1+0x36c0], R86 ;  /* 0x0036c05601007387 */ /* 0x000fe80000100a00 */
[----:B------:R3:W-:Y:S01]  /*33f60*/  STL.64 [R1+0x36b8], R84 ;  /* 0x0036b85401007387 */ /* 0x0007e20000100a00 */
[C---:B-1----:R-:W-:Y:S03]  /*33f70*/  HMMA.1688.F32.TF32 R96, R88.reuse, R20, R72 ;  /* 0x000000145860723c */ /* 0x042fe60000081048 */
[----:B------:R-:W2:Y:S04]  /*33f80*/  LDL.LU.64 R72, [R1+0xe50] ;  /* 0x000e500001487983 */ /* 0x000ea80000300a00 */
[----:B------:R-:W2:Y:S04]  /*33f90*/  LDL.LU.64 R74, [R1+0xe58] ;  /* 0x000e5800014a7983 */ /* 0x000ea80000300a00 */
[----:B------:R-:W2:Y:S04]  /*33fa0*/  LDL.LU.64 R108, [R1+0xe20] ;  /* 0x000e2000016c7983 */ /* 0x000ea80000300a00 */
[----:B------:R-:W2:Y:S04]  /*33fb0*/  LDL.LU.64 R110, [R1+0xe28] ;  /* 0x000e2800016e7983 */ /* 0x000ea80000300a00 */
[----:B------:R-:W2:Y:S04]  /*33fc0*/  LDL.LU.64 R76, [R1+0xe10] ;  /* 0x000e1000014c7983 */ /* 0x000ea80000300a00 */
[----:B------:R-:W2:Y:S04]  /*33fd0*/  LDL.LU.64 R78, [R1+0xe18] ;  /* 0x000e1800014e7983 */ /* 0x000ea80000300a00 */
[----:B------:R-:W-:Y:S04]  /*33fe0*/  STL.64 [R1+0x36d0], R98 ;  /* 0x0036d06201007387 */ /* 0x000fe80000100a00 */
[----:B------:R-:W-:Y:S04]  /*33ff0*/  STL.64 [R1+0x36c8], R96 ;  /* 0x0036c86001007387 */ /* 0x000fe80000100a00 */
[----:B----4-:R-:W4:Y:S04]  /*34000*/  LDL.LU.64 R92, [R1+0xdf0] ;  /* 0x000df000015c7983 */ /* 0x010f280000300a00 */
[----:B------:R-:W4:Y:S01]  /*34010*/  LDL.LU.64 R94, [R1+0xdf8] ;  /* 0x000df800015e7983 */ /* 0x000f220000300a00 */
[C---:B------:R-:W-:Y:S06]  /*34020*/  HMMA.1688.F32.TF32 R216, R88.reuse, R16, R112 ;  /* 0x0000001058d8723c */ /* 0x040fec0000081070 */
[C---:B---3--:R-:W-:Y:S06]  /*34030*/  HMMA.1688.F32.TF32 R100, R88.reuse, R12, R100 ;  /* 0x0000000c5864723c */ /* 0x048fec0000081064 */
[----:B------:R-:W-:Y:S11]  /*34040*/  HMMA.1688.F32.TF32 R88, R88, R8, R80 ;  /* 0x000000085858723c */ /* 0x000ff60000081050 */
[----:B------:R-:W-:Y:S04]  /*34050*/  STL.64 [R1+0x36e0], R218 ;  /* 0x0036e0da01007387 */ /* 0x000fe80000100a00 */
[----:B------:R-:W-:Y:S04]  /*34060*/  STL.64 [R1+0x36d8], R216 ;  /* 0x0036d8d801007387 */ /* 0x000fe80000100a00 */
[----:B------:R-:W-:Y:S04]  /*34070*/  STL.64 [R1+0x36f0], R102 ;  /* 0x0036f06601007387 */ /* 0x000fe80000100a00 */
[----:B------:R-:W-:Y:S04]  /*34080*/  STL.64 [R1+0x36e8], R100 ;  /* 0x0036e86401007387 */ /* 0x000fe80000100a00 */
[----:B------:R-:W3:Y:S04]  /*34090*/  LDL.LU.64 R80, [R1+0xdd0] ;  /* 0x000dd00001507983 */ /* 0x000ee80000300a00 */
[----:B------:R-:W3:Y:S04]  /*340a0*/  LDL.LU.64 R82, [R1+0xdd8] ;  /* 0x000dd80001527983 */ /* 0x000ee80000300a00 */
[----:B------:R-:W-:Y:S04]  /*340b0*/  STL.64 [R1+0x3700], R90 ;  /* 0x0037005a01007387 */ /* 0x000fe80000100a00 */
[----:B------:R-:W-:Y:S04]  /*340c0*/  STL.64 [R1+0x36f8], R88 ;  /* 0x0036f85801007387 */ /* 0x000fe80000100a00 */
[----:B------:R-:W3:Y:S04]  /*340d0*/  LDL.LU.64 R116, [R1+0xdb0] ;  /* 0x000db00001747983 */ /* 0x000ee80000300a00 */
[----:B------:R-:W3:Y:S04]  /*340e0*/  LDL.LU.64 R118, [R1+0xdb8] ;  /* 0x000db80001767983 */ /* 0x000ee80000300a00 */
[----:B------:R-:W3:Y:S04]  /*340f0*/  LDL.LU.64 R84, [R1+0x930] ;  /* 0x0009300001547983 */ /* 0x000ee80000300a00 */
[----:B------:R-:W3:Y:S01]  /*34100*/  LDL.LU.64 R86, [R1+0x938] ;  /* 0x0009380001567983 */ /* 0x000ee20000300a00 */
[----:B--2---:R-:W-:-:S15]  /*34110*/  HMMA.1688.F32.TF32 R104, R152, R68, R104 ;  /* 0x000000449868723c */ /* 0x004fde0000081068 */
[----:B------:R-:W-:-:S08]  /*34120*/  NOP ;  /* 0x0000000000007918 */ /* 0x000fd00000000000 */
[----:B------:R-:W-:Y:S04]  /*34130*/  STL.64 [R1+0x3710], R106 ;  /* 0x0037106a01007387 */ /* 0x000fe80000100a00 */
[----:B------:R-:W-:Y:S01]  /*34140*/  STL.64 [R1+0x3708], R104 ;  /* 0x0037086801007387 */ /* 0x000fe20000100a00 */
[C---:B------:R-:W-:Y:S06]  /*34150*/  HMMA.1688.F32.TF32 R72, R152.reuse, R64, R72 ;  /* 0x000000409848723c */ /* 0x040fec0000081048 */
[----:B------:R-:W-:-:S15]  /*34160*/  HMMA.1688.F32.TF32 R108, R152, R60, R108 ;  /* 0x0000003c986c723c */ /* 0x000fde000008106c */
[----:B------:R-:W-:-:S02]  /*34170*/  NOP ;  /* 0x0000000000007918 */ /* 0x000fc40000000000 */
[----:B------:R-:W-:Y:S04]  /*34180*/  STL.64 [R1+0x3720], R74 ;  /* 0x0037204a01007387 */ /* 0x000fe80000100a00 */
[----:B------:R1:W-:Y:S04]  /*34190*/  STL.64 [R1+0x3718], R72 ;  /* 0x0037184801007387 */ /* 0x0003e80000100a00 */
[----:B------:R-:W-:Y:S04]  /*341a0*/  STL.64 [R1+0x3730], R110 ;  /* 0x0037306e01007387 */ /* 0x000fe80000100a00 */
[----:B------:R-:W-:Y:S04]  /*341b0*/  STL.64 [R1+0x3728], R108 ;  /* 0x0037286c01007387 */ /* 0x000fe80000100a00 */
[----:B-1----:R-:W2:Y:S04]  /*341c0*/  LDL.LU.64 R72, [R1+0x8d0] ;  /* 0x0008d00001487983 */ /* 0x002ea80000300a00 */
[----:B------:R-:W2:Y:S01]  /*341d0*/  LDL.LU.64 R74, [R1+0x8d8] ;  /* 0x0008d800014a7983 */ /* 0x000ea20000300a00 */
[C---:B------:R-:W-:Y:S06]  /*341e0*/  HMMA.1688.F32.TF32 R76, R152.reuse, R56, R76 ;  /* 0x00000038984c723c */ /* 0x040fec000008104c */
[----:B----4-:R-:W-:-:S15]  /*341f0*/  HMMA.1688.F32.TF32 R112, R152, R52, R92 ;  /* 0x000000349870723c */ /* 0x010fde000008105c */
[----:B------:R-:W-:-:S02]  /*34200*/  NOP ;  /* 0x0000000000007918 */ /* 0x000fc40000000000 */
[----:B------:R-:W-:Y:S04]  /*34210*/  STL.64 [R1+0x3740], R78 ;  /* 0x0037404e01007387 */ /* 0x000fe80000100a00 */
[----:B------:R-:W-:Y:S04]  /*34220*/  STL.64 [R1+0x3738], R76 ;  /* 0x0037384c01007387 */ /* 0x000fe80000100a00 */
[----:B------:R-:W4:Y:S04]  /*34230*/  LDL.LU.64 R104, [R1+0x1150] ;  /* 0x0011500001687983 */ /* 0x000f280000300a00 */
[----:B------:R-:W4:Y:S04]  /*34240*/  LDL.LU.64 R106, [R1+0x1158] ;  /* 0x00115800016a7983 */ /* 0x000f280000300a00 */
[----:B------:R-:W4:Y:S04]  /*34250*/  LDL.LU.64 R100, [R1+0x1140] ;  /* 0x0011400001647983 */ /* 0x000f280000300a00 */
[----:B------:R-:W4:Y:S04]  /*34260*/  LDL.LU.64 R102, [R1+0x1148] ;  /* 0x0011480001667983 */ /* 0x000f280000300a00 */
[----:B------:R-:W4:Y:S04]  /*34270*/  LDL.LU.64 R96, [R1+0x1130] ;  /* 0x0011300001607983 */ /* 0x000f280000300a00 */
[----:B------:R-:W4:Y:S04]  /*34280*/  LDL.LU.64 R98, [R1+0x1138] ;  /* 0x0011380001627983 */ /* 0x000f280000300a00 */
[----:B------:R-:W-:Y:S04]  /*34290*/  STL.64 [R1+0x3750], R114 ;  /* 0x0037507201007387 */ /* 0x000fe80000100a00 */
[----:B------:R-:W-:Y:S04]  /*342a0*/  STL.64 [R1+0x3748], R112 ;  /* 0x0037487001007387 */ /* 0x000fe80000100a00 */
[----:B------:R-:W4:Y:S04]  /*342b0*/  LDL.LU.64 R92, [R1+0x1120] ;  /* 0x00112000015c7983 */ /* 0x000f280000300a00 */
[----:B------:R-:W4:Y:S04]  /*342c0*/  LDL.LU.64 R94, [R1+0x1128] ;  /* 0x00112800015e7983 */ /* 0x000f280000300a00 */
[----:B------:R-:W4:Y:S04]  /*342d0*/  LDL.LU.64 R88, [R1+0x1110] ;  /* 0x0011100001587983 */ /* 0x000f280000300a00 */
[----:B------:R-:W4:Y:S01]  /*342e0*/  LDL.LU.64 R90, [R1+0x1118] ;  /* 0x00111800015a7983 */ /* 0x000f220000300a00 */
[C---:B---3--:R-:W-:Y:S06]  /*342f0*/  HMMA.1688.F32.TF32 R80, R152.reuse, R48, R80 ;  /* 0x000000309850723c */ /* 0x048fec0000081050 */
[C---:B------:R-:W-:Y:S06]  /*34300*/  HMMA.1688.F32.TF32 R116, R152.reuse, R44, R116 ;  /* 0x0000002c9874723c */ /* 0x040fec0000081074 */
[C---:B------:R-:W-:Y:S11]  /*34310*/  HMMA.1688.F32.TF32 R120, R152.reuse, R40, R84 ;  /* 0x000000289878723c */ /* 0x040ff60000081054 */
[----:B------:R-:W-:Y:S04]  /*34320*/  STL.64 [R1+0x3760], R82 ;  /* 0x0037605201007387 */ /* 0x000fe80000100a00 */
[----:B------:R1:W-:Y:S04]  /*34330*/  STL.64 [R1+0x3758], R80 ;  /* 0x0037585001007387 */ /* 0x0003e80000100a00 */
[----:B------:R-:W-:Y:S04]  /*34340*/  STL.64 [R1+0x3770], R118 ;  /* 0x0037707601007387 */ /* 0x000fe80000100a00 */
[----:B------:R-:W-:Y:S04]  /*34350*/  STL.64 [R1+0x3768], R116 ;  /* 0x0037687401007387 */ /* 0x000fe80000100a00 */
[----:B------:R-:W3:Y:S04]  /*34360*/  LDL.LU.64 R84, [R1+0x1100] ;  /* 0x0011000001547983 */ /* 0x000ee80000300a00 */
[----:B------:R-:W3:Y:S04]  /*34370*/  LDL.LU.64 R86, [R1+0x1108] ;  /* 0x0011080001567983 */ /* 0x000ee80000300a00 */
[----:B-1----:R-:W3:Y:S04]  /*34380*/  LDL.LU.64 R80, [R1+0x890] ;  /* 0x0008900001507983 */ /* 0x002ee80000300a00 */
[----:B------:R-:W3:Y:S04]  /*34390*/  LDL.LU.64 R82, [R1+0x898] ;  /* 0x0008980001527983 */ /* 0x000ee80000300a00 */
[----:B------:R-:W3:Y:S04]  /*343a0*/  LDL.LU.64 R76, [R1+0x7d0] ;  /* 0x0007d000014c7983 */ /* 0x000ee80000300a00 */
[----:B------:R-:W3:Y:S04]  /*343b0*/  LDL.LU.64 R78, [R1+0x7d8] ;  /* 0x0007d800014e7983 */ /* 0x000ee80000300a00 */
[----:B------:R-:W-:Y:S04]  /*343c0*/  STL.64 [R1+0x3780], R122 ;  /* 0x0037807a01007387 */ /* 0x000fe80000100a00 */
[----:B------:R-:W-:Y:S01]  /*343d0*/  STL.64 [R1+0x3778], R120 ;  /* 0x0037787801007387 */ /* 0x000fe20000100a00 */
[----:B--2---:R-:W-:Y:S03]  /*343e0*/  HMMA.1688.F32.TF32 R124, R152, R36, R72 ;  /* 0x00000024987c723c */ /* 0x004fe60000081048 */
[----:B------:R-:W2:Y:S04]  /*343f0*/  LDL.LU.64 R72, [R1+0x7c0] ;  /* 0x0007c00001487983 */ /* 0x000ea80000300a00 */
[----:B------:R-:W2:Y:S01]  /*34400*/  LDL.LU.64 R74, [R1+0x7c8] ;  /* 0x0007c800014a7983 */ /* 0x000ea20000300a00 */
[----:B------:R-:W-:-:S02]  /*34410*/  IMAD.MOV.U32 R240, RZ, RZ, R151 ;  /* 0x000000fffff07224 */ /* 0x000fc400078e0097 */
[----:B------:R-:W-:Y:S02]  /*34420*/  IMAD.MOV.U32 R241, RZ, RZ, R150 ;  /* 0x000000fffff17224 */ /* 0x000fe400078e0096 */
[----:B------:R-:W-:Y:S02]  /*34430*/  IMAD.MOV.U32 R242, RZ, RZ, R149 ;  /* 0x000000fffff27224 */ /* 0x000fe400078e0095 */
[----:B------:R-:W-:Y:S01]  /*34440*/  IMAD.MOV.U32 R243, RZ, RZ, R148 ;  /* 0x000000fffff37224 */ /* 0x000fe200078e0094 */
[C---:B----4-:R-:W-:Y:S06]  /*34450*/  HMMA.1688.F32.TF32 R128, R152.reuse, R32, R104 ;  /* 0x000000209880723c */ /* 0x050fec0000081068 */
[C---:B------:R-:W-:Y:S06]  /*34460*/  HMMA.1688.F32.TF32 R132, R152.reuse, R28, R100 ;  /* 0x0000001c9884723c */ /* 0x040fec0000081064 */
[C---:B------:R-:W-:Y:S01]  /*34470*/  HMMA.1688.F32.TF32 R136, R152.reuse, R24, R96 ;  /* 0x000000189888723c */ /* 0x040fe20000081060 */
[----:B------:R-:W-:Y:S05]  /*34480*/  STL.64 [R1+0x3790], R126 ;  /* 0x0037907e01007387 */ /* 0x000fea0000100a00 */
[C---:B------:R-:W-:Y:S06]  /*34490*/  HMMA.1688.F32.TF32 R140, R152.reuse, R20, R92 ;  /* 0x00000014988c723c */ /* 0x040fec000008105c */
[----:B------:R-:W-:Y:S01]  /*344a0*/  HMMA.1688.F32.TF32 R144, R152, R16, R88 ;  /* 0x000000109890723c */ /* 0x000fe20000081058 */
        /* <DEDUP_REMOVED lines=10> */
[----:B------:R-:W-:Y:S01]  /*34550*/  STL.64 [R1+0x37e8], R144 ;  /* 0x0037e89001007387 */ /* 0x000fe20000100a00 */
[-C--:B------:R-:W-:Y:S06]  /*34560*/  HMMA.1688.F32.TF32 R208, R212, R12.reuse, R208 ;  /* 0x0000000cd4d0723c */ /* 0x080fec00000810d0 */
[C---:B---3--:R-:W-:Y:S06]  /*34570*/  HMMA.1688.F32.TF32 R148, R152.reuse, R12, R84 ;  /* 0x0000000c9894723c */ /* 0x048fec0000081054 */
[----:B------:R-:W-:Y:S06]  /*34580*/  HMMA.1688.F32.TF32 R152, R152, R8, R80 ;  /* 0x000000089898723c */ /* 0x000fec0000081050 */
[----:B------:R-:W-:Y:S11]  /*34590*/  HMMA.1688.F32.TF32 R156, R212, R68, R76 ;  /* 0x00000044d49c723c */ /* 0x000ff6000008104c */
[----:B------:R-:W-:Y:S04]  /*345a0*/  STL.64 [R1+0x3800], R150 ;  /* 0x0038009601007387 */ /* 0x000fe80000100a00 */
[----:B------:R-:W-:Y:S04]  /*345b0*/  STL.64 [R1+0x37f8], R148 ;  /* 0x0037f89401007387 */ /* 0x000fe80000100a00 */
[----:B------:R-:W-:Y:S04]  /*345c0*/  STL.64 [R1+0x3810], R154 ;  /* 0x0038109a01007387 */ /* 0x000fe80000100a00 */
[----:B------:R-:W-:Y:S04]  /*345d0*/  STL.64 [R1+0x3808], R152 ;  /* 0x0038089801007387 */ /* 0x000fe80000100a00 */
[----:B------:R-:W-:Y:S04]  /*345e0*/  STL.64 [R1+0x3820], R158 ;  /* 0x0038209e01007387 */ /* 0x000fe80000100a00 */
[----:B------:R-:W-:Y:S01]  /*345f0*/  STL.64 [R1+0x3818], R156 ;  /* 0x0038189c01007387 */ /* 0x000fe20000100a00 */
[----:B------:R-:W-:-:S02]  /*34600*/  IMAD.MOV.U32 R244, RZ, RZ, R15 ;  /* 0x000000fffff47224 */ /* 0x000fc400078e000f */
[----:B------:R-:W-:Y:S01]  /*34610*/  IMAD.MOV.U32 R245, RZ, RZ, R14 ;  /* 0x000000fffff57224 */ /* 0x000fe200078e000e */
[----:B--2---:R-:W-:Y:S06]  /*34620*/  HMMA.1688.F32.TF32 R160, R212, R64, R72 ;  /* 0x00000040d4a0723c */ /* 0x004fec0000081048 */
[----:B------:R-:W-:Y:S01]  /*34630*/  HMMA.1688.F32.TF32 R72, R224, R70, R232 ;  /* 0x00000046e048723c */ /* 0x000fe200000810e8 */
[----:B------:R-:W-:Y:S02]  /*34640*/  IMAD.MOV.U32 R246, RZ, RZ, R39 ;  /* 0x000000fffff67224 */ /* 0x000fe400078e0027 */
[----:B------:R-:W-:-:S02]  /*34650*/  IMAD.MOV.U32 R247, RZ, RZ, R38 ;  /* 0x000000fffff77224 */ /* 0x000fc400078e0026 */
[----:B------:R-:W-:Y:S02]  /*34660*/  IMAD.MOV.U32 R248, RZ, RZ, R35 ;  /* 0x000000fffff87224 */ /* 0x000fe400078e0023 */
[----:B------:R-:W-:Y:S02]  /*34670*/  IMAD.MOV.U32 R249, RZ, RZ, R34 ;  /* 0x000000fffff97224 */ /* 0x000fe400078e0022 */
[----:B------:R-:W-:Y:S02]  /*34680*/  IMAD.MOV.U32 R250, RZ, RZ, R23 ;  /* 0x000000fffffa7224 */ /* 0x000fe400078e0017 */
[----:B------:R-:W-:Y:S02]  /*34690*/  IMAD.MOV.U32 R251, RZ, RZ, R22 ;  /* 0x000000fffffb7224 */ /* 0x000fe400078e0016 */
[----:B------:R-:W-:Y:S02]  /*346a0*/  IMAD.MOV.U32 R98, RZ, RZ, R31 ;  /* 0x000000ffff627224 */ /* 0x000fe400078e001f */
[----:B------:R-:W-:-:S02]  /*346b0*/  IMAD.MOV.U32 R99, RZ, RZ, R30 ;  /* 0x000000ffff637224 */ /* 0x000fc400078e001e */
[----:B------:R-:W-:Y:S02]  /*346c0*/  IMAD.MOV.U32 R84, RZ, RZ, R42 ;  /* 0x000000ffff547224 */ /* 0x000fe400078e002a */
[----:B------:R-:W-:Y:S02]  /*346d0*/  IMAD.MOV.U32 R85, RZ, RZ, R43 ;  /* 0x000000ffff557224 */ /* 0x000fe400078e002b */
[----:B------:R-:W-:Y:S01]  /*346e0*/  IMAD.MOV.U32 R86, RZ, RZ, R46 ;  /* 0x000000ffff567224 */ /* 0x000fe200078e002e */
[----:B------:R-:W-:Y:S01]  /*346f0*/  MOV R92, R50 ;  /* 0x00000032005c7202 */ /* 0x000fe20000000f00 */
[----:B------:R1:W-:Y:S01]  /*34700*/  STL.64 [R1+0x7f0], R72 ;  /* 0x0007f04801007387 */ /* 0x0003e20000100a00 */
[----:B------:R-:W-:Y:S01]  /*34710*/  IMAD.MOV.U32 R13, RZ, RZ, R74 ;  /* 0x000000ffff0d7224 */ /* 0x000fe200078e004a */
[----:B------:R-:W-:Y:S01]  /*34720*/  MOV R12, R75 ;  /* 0x0000004b000c7202 */ /* 0x000fe20000000f00 */
[----:B------:R-:W-:Y:S02]  /*34730*/  IMAD.MOV.U32 R87, RZ, RZ, R47 ;  /* 0x000000ffff577224 */ /* 0x000fe400078e002f */
[----:B------:R-:W-:-:S02]  /*34740*/  IMAD.MOV.U32 R93, RZ, RZ, R62 ;  /* 0x000000ffff5d7224 */ /* 0x000fc400078e003e */
[----:B------:R-:W-:Y:S02]  /*34750*/  IMAD.MOV.U32 R94, RZ, RZ, R63 ;  /* 0x000000ffff5e7224 */ /* 0x000fe400078e003f */
[----:B------:R-:W-:Y:S02]  /*34760*/  IMAD.MOV.U32 R95, RZ, RZ, R51 ;  /* 0x000000ffff5f7224 */ /* 0x000fe400078e0033 */
[----:B------:R-:W-:Y:S01]  /*34770*/  IMAD.MOV.U32 R236, RZ, RZ, R54 ;  /* 0x000000ffffec7224 */ /* 0x000fe200078e0036 */
[----:B-1----:R-:W-:Y:S01]  /*34780*/  HMMA.1688.F32.TF32 R72, R224, R66, R240 ;  /* 0x00000042e048723c */ /* 0x002fe200000810f0 */
[----:B------:R-:W-:Y:S04]  /*34790*/  STL [R1+0x3690], R12 ;  /* 0x0036900c01007387 */ /* 0x000fe80000100800 */
[----:B------:R-:W-:Y:S02]  /*347a0*/  STL [R1+0x368c], R13 ;  /* 0x00368c0d01007387 */ /* 0x000fe40000100800 */
[----:B------:R-:W-:-:S02]  /*347b0*/  IMAD.MOV.U32 R240, RZ, RZ, R18 ;  /* 0x000000fffff07224 */ /* 0x000fc400078e0012 */
[----:B------:R-:W-:Y:S02]  /*347c0*/  IMAD.MOV.U32 R241, RZ, RZ, R19 ;  /* 0x000000fffff17224 */ /* 0x000fe400078e0013 */
[----:B------:R-:W-:Y:S02]  /*347d0*/  IMAD.MOV.U32 R237, RZ, RZ, R58 ;  /* 0x000000ffffed7224 */ /* 0x000fe400078e003a */
[----:B------:R-:W-:Y:S02]  /*347e0*/  IMAD.MOV.U32 R238, RZ, RZ, R59 ;  /* 0x000000ffffee7224 */ /* 0x000fe400078e003b */
[----:B------:R-:W-:Y:S01]  /*347f0*/  IMAD.MOV.U32 R239, RZ, RZ, R55 ;  /* 0x000000ffffef7224 */ /* 0x000fe200078e0037 */
[----:B------:R-:W-:Y:S01]  /*34800*/  LOP3.LUT R65, R0, 0x60, RZ, 0x3c, !PT ;  /* 0x0000006000417812 */ /* 0x000fe200078e3cff */
[----:B------:R-:W-:Y:S01]  /*34810*/  HMMA.1688.F32.TF32 R164, R212, R60, R164 ;  /* 0x0000003cd4a4723c */ /* 0x000fe200000810a4 */
[----:B------:R-:W-:Y:S04]  /*34820*/  LDS R232, [R0+UR7+0x2080] ;  /* 0x0020800700e87984 */ /* 0x000fe80008000800 */
[----:B------:R-:W-:Y:S04]  /*34830*/  LDS R234, [R0+UR7+0x3080] ;  /* 0x0030800700ea7984 */ /* 0x000fe80008000800 */
[----:B------:R1:W-:Y:S04]  /*34840*/  STL [R1+0x7e0], R72 ;  /* 0x0007e04801007387 */ /* 0x0003e80000100800 */
[----:B------:R2:W-:Y:S04]  /*34850*/  STL.64 [R1+0x7e8], R74 ;  /* 0x0007e84a01007387 */ /* 0x0005e80000100a00 */
[----:B------:R-:W3:Y:S04]  /*34860*/  LDL.LU R18, [R1+0x397c] ;  /* 0x00397c0001127983 */ /* 0x000ee80000300800 */
[----:B------:R-:W4:Y:S01]  /*34870*/  LDL.LU R19, [R1+0x3978] ;  /* 0x0039780001137983 */ /* 0x000f220000300800 */
[----:B------:R-:W-:-:S02]  /*34880*/  IMAD.MOV.U32 R242, RZ, RZ, R26 ;  /* 0x000000fffff27224 */ /* 0x000fc400078e001a */
[----:B------:R-:W-:Y:S01]  /*34890*/  IMAD.MOV.U32 R243, RZ, RZ, R27 ;  /* 0x000000fffff37224 */ /* 0x000fe200078e001b */
[----:B------:R-:W2:Y:S04]  /*348a0*/  LDL.LU R26, [R1+0x3974] ;  /* 0x00397400011a7983 */ /* 0x000ea80000300800 */
        /* <DEDUP_REMOVED lines=8> */
[----:B------:R-:W2:Y:S01]  /*34930*/  LDL.LU R22, [R1+0x3950] ;  /* 0x0039500001167983 */ /* 0x000ea20000300800 */
[C---:B------:R-:W-:Y:S03]  /*34940*/  HMMA.1688.F32.TF32 R168, R212.reuse, R56, R168 ;  /* 0x00000038d4a8723c */ /* 0x040fe600000810a8 */
[----:B------:R-:W-:Y:S03]  /*34950*/  LDS R233, [R6+UR7+0x2080] ;  /* 0x0020800706e97984 */ /* 0x000fe60008000800 */
[----:B------:R-:W-:Y:S01]  /*34960*/  HMMA.1688.F32.TF32 R172, R212, R52, R172 ;  /* 0x00000034d4ac723c */ /* 0x000fe200000810ac */
[----:B------:R-:W-:Y:S01]  /*34970*/  LDS R235, [R6+UR7+0x3080] ;  /* 0x0030800706eb7984 */ /* 0x000fe20008000800 */
[----:B---3--:R-:W-:-:S02]  /*34980*/  IMAD.MOV.U32 R97, RZ, RZ, R18 ;  /* 0x000000ffff617224 */ /* 0x008fc400078e0012 */
[----:B----4-:R-:W-:Y:S02]  /*34990*/  IMAD.MOV.U32 R96, RZ, RZ, R19 ;  /* 0x000000ffff607224 */ /* 0x010fe400078e0013 */
[----:B------:R-:W3:Y:S04]  /*349a0*/  LDL.LU R19, [R1+0x394c] ;  /* 0x00394c0001137983 */ /* 0x000ee80000300800 */
[----:B------:R-:W4:Y:S04]  /*349b0*/  LDL.LU R18, [R1+0x3948] ;  /* 0x0039480001127983 */ /* 0x000f280000300800 */
[----:B------:R-:W4:Y:S04]  /*349c0*/  LDL.LU R31, [R1+0x3944] ;  /* 0x00394400011f7983 */ /* 0x000f280000300800 */
[----:B------:R-:W4:Y:S04]  /*349d0*/  LDL.LU R30, [R1+0x3940] ;  /* 0x00394000011e7983 */ /* 0x000f280000300800 */
[----:B------:R-:W4:Y:S01]  /*349e0*/  LDL.LU R108, [R1+0x7a0] ;  /* 0x0007a000016c7983 */ /* 0x000f220000300800 */
[----:B--2---:R-:W-:-:S03]  /*349f0*/  IMAD.MOV.U32 R216, RZ, RZ, R14 ;  /* 0x000000ffffd87224 */ /* 0x004fc600078e000e */
[----:B------:R-:W2:Y:S01]  /*34a00*/  LDL.LU R109, [R1+0x7a4] ;  /* 0x0007a400016d7983 */ /* 0x000ea20000300800 */
[----:B------:R-:W-:-:S03]  /*34a10*/  IMAD.MOV.U32 R217, RZ, RZ, R15 ;  /* 0x000000ffffd97224 */ /* 0x000fc600078e000f */
[----:B------:R-:W2:Y:S04]  /*34a20*/  LDL.LU R110, [R1+0x7a8] ;  /* 0x0007a800016e7983 */ /* 0x000ea80000300800 */
[----:B------:R-:W2:Y:S04]  /*34a30*/  LDL.LU R111, [R1+0x7ac] ;  /* 0x0007ac00016f7983 */ /* 0x000ea80000300800 */
[----:B------:R-:W2:Y:S01]  /*34a40*/  LDL.LU R14, [R1+0x393c] ;  /* 0x00393c00010e7983 */ /* 0x000ea20000300800 */
[----:B------:R-:W-:-:S03]  /*34a50*/  MOV R218, R27 ;  /* 0x0000001b00da7202 */ /* 0x000fc60000000f00 */
[----:B------:R-:W2:Y:S01]  /*34a60*/  LDL.LU R15, [R1+0x3938] ;  /* 0x00393800010f7983 */ /* 0x000ea20000300800 */
[----:B------:R-:W-:-:S03]  /*34a70*/  IMAD.MOV.U32 R219, RZ, RZ, R26 ;  /* 0x000000ffffdb7224 */ /* 0x000fc600078e001a */
[----:B------:R-:W2:Y:S04]  /*34a80*/  LDL.LU R27, [R1+0x3934] ;  /* 0x00393400011b7983 */ /* 0x000ea80000300800 */
[----:B------:R-:W2:Y:S01]  /*34a90*/  LDL.LU R26, [R1+0x3930] ;  /* 0x00393000011a7983 */ /* 0x000ea20000300800 */
[----:B------:R-:W-:-:S03]  /*34aa0*/  IMAD.MOV.U32 R252, RZ, RZ, R73 ;  /* 0x000000fffffc7224 */ /* 0x000fc600078e0049 */
[----:B-1----:R-:W2:Y:S04]  /*34ab0*/  LDL.LU R72, [R1+0x7b0] ;  /* 0x0007b00001487983 */ /* 0x002ea80000300800 */
[----:B------:R-:W2:Y:S01]  /*34ac0*/  LDL.LU R73, [R1+0x7b4] ;  /* 0x0007b40001497983 */ /* 0x000ea20000300800 */
[----:B------:R-:W-:Y:S02]  /*34ad0*/  IMAD.MOV.U32 R90, RZ, RZ, R22 ;  /* 0x000000ffff5a7224 */ /* 0x000fe400078e0016 */
[----:B------:R-:W-:Y:S02]  /*34ae0*/  IMAD.MOV.U32 R91, RZ, RZ, R23 ;  /* 0x000000ffff5b7224 */ /* 0x000fe400078e0017 */
[----:B------:R-:W-:Y:S02]  /*34af0*/  IMAD.MOV.U32 R100, RZ, RZ, R34 ;  /* 0x000000ffff647224 */ /* 0x000fe400078e0022 */
[----:B------:R-:W-:-:S02]  /*34b00*/  IMAD.MOV.U32 R101, RZ, RZ, R35 ;  /* 0x000000ffff657224 */ /* 0x000fc400078e0023 */
[----:B------:R-:W-:Y:S02]  /*34b10*/  IMAD.MOV.U32 R102, RZ, RZ, R38 ;  /* 0x000000ffff667224 */ /* 0x000fe400078e0026 */
[----:B------:R-:W-:Y:S02]  /*34b20*/  IMAD.MOV.U32 R103, RZ, RZ, R39 ;  /* 0x000000ffff677224 */ /* 0x000fe400078e0027 */
[----:B---3--:R-:W-:Y:S02]  /*34b30*/  IMAD.MOV.U32 R89, RZ, RZ, R19 ;  /* 0x000000ffff597224 */ /* 0x008fe400078e0013 */
[----:B----4-:R-:W-:Y:S02]  /*34b40*/  IMAD.MOV.U32 R88, RZ, RZ, R18 ;  /* 0x000000ffff587224 */ /* 0x010fe400078e0012 */
[----:B------:R-:W-:Y:S02]  /*34b50*/  IMAD.MOV.U32 R107, RZ, RZ, R31 ;  /* 0x000000ffff6b7224 */ /* 0x000fe400078e001f */
[----:B------:R-:W-:-:S02]  /*34b60*/  IMAD.MOV.U32 R106, RZ, RZ, R30 ;  /* 0x000000ffff6a7224 */ /* 0x000fc400078e001e */
[----:B--2---:R-:W-:Y:S02]  /*34b70*/  IMAD.MOV.U32 R74, RZ, RZ, R14 ;  /* 0x000000ffff4a7224 */ /* 0x004fe400078e000e */
[----:B------:R-:W2:Y:S01]  /*34b80*/  LDL.LU R14, [R1+0x392c] ;  /* 0x00392c00010e7983 */ /* 0x000ea20000300800 */
[----:B------:R-:W-:-:S03]  /*34b90*/  IMAD.MOV.U32 R75, RZ, RZ, R15 ;  /* 0x000000ffff4b7224 */ /* 0x000fc600078e000f */
[----:B------:R-:W2:Y:S04]  /*34ba0*/  LDL.LU R15, [R1+0x3928] ;  /* 0x00392800010f7983 */ /* 0x000ea80000300800 */
[----:B------:R-:W3:Y:S01]  /*34bb0*/  LDL.LU R18, [R1+0x3924] ;  /* 0x0039240001127983 */ /* 0x000ee20000300800 */
[----:B------:R-:W-:-:S03]  /*34bc0*/  IMAD.MOV.U32 R105, RZ, RZ, R27 ;  /* 0x000000ffff697224 */ /* 0x000fc600078e001b */
[----:B------:R-:W3:Y:S01]  /*34bd0*/  LDL.LU R19, [R1+0x3920] ;  /* 0x0039200001137983 */ /* 0x000ee20000300800 */
[----:B------:R-:W-:-:S03]  /*34be0*/  IMAD.MOV.U32 R104, RZ, RZ, R26 ;  /* 0x000000ffff687224 */ /* 0x000fc600078e001a */
[----:B------:R-:W4:Y:S04]  /*34bf0*/  LDL.LU R22, [R1+0x391c] ;  /* 0x00391c0001167983 */ /* 0x000f280000300800 */
[----:B------:R-:W4:Y:S04]  /*34c00*/  LDL.LU R23, [R1+0x3918] ;  /* 0x0039180001177983 */ /* 0x000f280000300800 */
[----:B------:R-:W2:Y:S04]  /*34c10*/  LDL.LU R26, [R1+0x3914] ;  /* 0x00391400011a7983 */ /* 0x000ea80000300800 */
[----:B------:R-:W2:Y:S04]  /*34c20*/  LDL.LU R27, [R1+0x3910] ;  /* 0x00391000011b7983 */ /* 0x000ea80000300800 */
[----:B------:R-:W3:Y:S04]  /*34c30*/  LDL.LU R30, [R1+0x390c] ;  /* 0x00390c00011e7983 */ /* 0x000ee80000300800 */
[----:B------:R-:W3:Y:S04]  /*34c40*/  LDL.LU R31, [R1+0x3908] ;  /* 0x00390800011f7983 */ /* 0x000ee80000300800 */
        /* <DEDUP_REMOVED lines=9> */
[----:B------:R-:W3:Y:S04]  /*34ce0*/  LDL.LU R62, [R1+0x38e0] ;  /* 0x0038e000013e7983 */ /* 0x000ee80000300800 */
[----:B------:R-:W3:Y:S04]  /*34cf0*/  LDL.LU R63, [R1+0x38dc] ;  /* 0x0038dc00013f7983 */ /* 0x000ee80000300800 */
[----:B------:R-:W2:Y:S04]  /*34d00*/  LDL.LU R51, [R1+0x38d8] ;  /* 0x0038d80001337983 */ /* 0x000ea80000300800 */
[----:B------:R-:W4:Y:S04]  /*34d10*/  LDL.LU R54, [R1+0x38d4] ;  /* 0x0038d40001367983 */ /* 0x000f280000300800 */
[----:B------:R-:W2:Y:S04]  /*34d20*/  LDL.LU R58, [R1+0x38d0] ;  /* 0x0038d000013a7983 */ /* 0x000ea80000300800 */
[----:B------:R-:W2:Y:S04]  /*34d30*/  LDL.LU R59, [R1+0x38cc] ;  /* 0x0038cc00013b7983 */ /* 0x000ea80000300800 */
[----:B------:R-:W4:Y:S04]  /*34d40*/  LDL.LU R55, [R1+0x38c8] ;  /* 0x0038c80001377983 */ /* 0x000f280000300800 */
[----:B------:R1:W-:Y:S01]  /*34d50*/  STL [R1+0x3694], R252 ;  /* 0x003694fc01007387 */ /* 0x0003e20000100800 */
[C---:B---3--:R-:W-:Y:S06]  /*34d60*/  HMMA.1688.F32.TF32 R76, R224.reuse, R62, R108 ;  /* 0x0000003ee04c723c */ /* 0x048fec000008106c */
[----:B--2---:R-:W-:-:S15]  /*34d70*/  HMMA.1688.F32.TF32 R72, R224, R58, R72 ;  /* 0x0000003ae048723c */ /* 0x004fde0000081048 */
[----:B------:R-:W-:-:S03]  /*34d80*/  NOP ;  /* 0x0000000000007918 */ /* 0x000fc60000000000 */
[----:B------:R-:W-:Y:S02]  /*34d90*/  IMAD.MOV.U32 R13, RZ, RZ, R79 ;  /* 0x000000ffff0d7224 */ /* 0x000fe400078e004f */
[----:B------:R-:W-:Y:S01]  /*34da0*/  IMAD.MOV.U32 R12, RZ, RZ, R78 ;  /* 0x000000ffff0c7224 */ /* 0x000fe200078e004e */
[----:B------:R-:W-:Y:S04]  /*34db0*/  STL.64 [R1+0x7d0], R76 ;  /* 0x0007d04c01007387 */ /* 0x000fe80000100a00 */
[----:B------:R-:W-:Y:S04]  /*34dc0*/  STL [R1+0x369c], R13 ;  /* 0x00369c0d01007387 */ /* 0x000fe80000100800 */
[----:B------:R-:W-:Y:S04]  /*34dd0*/  STL [R1+0x3698], R12 ;  /* 0x0036980c01007387 */ /* 0x000fe80000100800 */
[----:B------:R-:W-:Y:S01]  /*34de0*/  STL.64 [R1+0x7c0], R72 ;  /* 0x0007c04801007387 */ /* 0x000fe20000100a00 */
[----:B-1----:R-:W-:-:S03]  /*34df0*/  IMAD.MOV.U32 R252, RZ, RZ, R75 ;  /* 0x000000fffffc7224 */ /* 0x002fc600078e004b */
[----:B------:R4:W-:Y:S02]  /*34e00*/  STL [R1+0x7c8], R74 ;  /* 0x0007c84a01007387 */ /* 0x0009e40000100800 */
[----:B----4-:R-:W-:Y:S02]  /*34e10*/  HMMA.1688.F32.TF32 R72, R224, R54, R104 ;  /* 0x00000036e048723c */ /* 0x010fe40000081068 */
[----:B------:R-:W-:-:S15]  /*34e20*/  STL [R1+0x36a0], R252 ;  /* 0x0036a0fc01007387 */ /* 0x000fde0000100800 */
[----:B------:R-:W-:-:S06]  /*34e30*/  NOP ;  /* 0x0000000000007918 */ /* 0x000fcc0000000000 */
[----:B------:R1:W-:Y:S01]  /*34e40*/  STL.64 [R1+0x7b0], R72 ;  /* 0x0007b04801007387 */ /* 0x0003e20000100a00 */
[----:B------:R-:W-:Y:S02]  /*34e50*/  IMAD.MOV.U32 R13, RZ, RZ, R74 ;  /* 0x000000ffff0d7224 */ /* 0x000fe400078e004a */
[----:B------:R-:W-:Y:S02]  /*34e60*/  IMAD.MOV.U32 R12, RZ, RZ, R75 ;  /* 0x000000ffff0c7224 */ /* 0x000fe400078e004b */
[----:B-1----:R-:W-:-:S15]  /*34e70*/  HMMA.1688.F32.TF32 R72, R224, R50, R88 ;  /* 0x00000032e048723c */ /* 0x002fde0000081058 */
[----:B------:R-:W-:-:S08]  /*34e80*/  NOP ;  /* 0x0000000000007918 */ /* 0x000fd00000000000 */
[----:B------:R-:W-:Y:S01]  /*34e90*/  STL.64 [R1+0x7a0], R72 ;  /* 0x0007a04801007387 */ /* 0x000fe20000100a00 */
[----:B------:R-:W-:-:S03]  /*34ea0*/  IMAD.MOV.U32 R252, RZ, RZ, R75 ;  /* 0x000000fffffc7224 */ /* 0x000fc600078e004b */
[----:B------:R1:W-:Y:S02]  /*34eb0*/  STL [R1+0x7a8], R74 ;  /* 0x0007a84a01007387 */ /* 0x0003e40000100800 */
[C---:B-1----:R-:W-:Y:S06]  /*34ec0*/  HMMA.1688.F32.TF32 R72, R224.reuse, R46, R100 ;  /* 0x0000002ee048723c */ /* 0x042fec0000081064 */
[C---:B------:R-:W-:Y:S06]  /*34ed0*/  HMMA.1688.F32.TF32 R80, R224.reuse, R42, R216 ;  /* 0x0000002ae050723c */ /* 0x040fec00000810d8 */
[C---:B------:R-:W-:Y:S11]  /*34ee0*/  HMMA.1688.F32.TF32 R76, R224.reuse, R38, R96 ;  /* 0x00000026e04c723c */ /* 0x040ff60000081060 */
[----:B------:R-:W-:Y:S04]  /*34ef0*/  STL.64 [R1+0x790], R72 ;  /* 0x0007904801007387 */ /* 0x000fe80000100a00 */
[----:B------:R1:W-:Y:S02]  /*34f00*/  STL.64 [R1+0x798], R74 ;  /* 0x0007984a01007387 */ /* 0x0003e40000100a00 */
[C---:B-1----:R-:W-:Y:S02]  /*34f10*/  HMMA.1688.F32.TF32 R72, R224.reuse, R34, R84 ;  /* 0x00000022e048723c */ /* 0x042fe40000081054 */
[----:B------:R-:W-:Y:S04]  /*34f20*/  STL.64 [R1+0x780], R80 ;  /* 0x0007805001007387 */ /* 0x000fe80000100a00 */
[----:B------:R-:W-:Y:S04]  /*34f30*/  STL.64 [R1+0x788], R82 ;  /* 0x0007885201007387 */ /* 0x000fe80000100a00 */
[----:B------:R-:W-:Y:S04]  /*34f40*/  STL.64 [R1+0x770], R76 ;  /* 0x0007704c01007387 */ /* 0x000fe80000100a00 */
[----:B------:R1:W-:Y:S09]  /*34f50*/  STL.64 [R1+0x778], R78 ;  /* 0x0007784e01007387 */ /* 0x0003f20000100a00 */
[----:B------:R-:W-:Y:S01]  /*34f60*/  STL.64 [R1+0x800], R72 ;  /* 0x0008004801007387 */ /* 0x000fe20000100a00 */
[C---:B-1----:R-:W-:Y:S03]  /*34f70*/  HMMA.1688.F32.TF32 R76, R224.reuse, R30, R92 ;  /* 0x0000001ee04c723c */ /* 0x042fe6000008105c */
[----:B------:R1:W-:Y:S03]  /*34f80*/  STL.64 [R1+0x808], R74 ;  /* 0x0008084a01007387 */ /* 0x0003e60000100a00 */
[C---:B-1----:R-:W-:Y:S06]  /*34f90*/  HMMA.1688.F32.TF32 R72, R224.reuse, R26, R248 ;  /* 0x0000001ae048723c */ /* 0x042fec00000810f8 */
[C---:B------:R-:W-:Y:S11]  /*34fa0*/  HMMA.1688.F32.TF32 R80, R224.reuse, R22, R244 ;  /* 0x00000016e050723c */ /* 0x040ff600000810f4 */
[----:B------:R-:W-:Y:S04]  /*34fb0*/  STL.64 [R1+0x810], R76 ;  /* 0x0008104c01007387 */ /* 0x000fe80000100a00 */
[----:B------:R1:W-:Y:S04]  /*34fc0*/  STL.64 [R1+0x818], R78 ;  /* 0x0008184e01007387 */ /* 0x0003e80000100a00 */
[----:B------:R-:W-:Y:S01]  /*34fd0*/  STL.64 [R1+0x820], R72 ;  /* 0x0008204801007387 */ /* 0x000fe20000100a00 */
[C---:B-1----:R-:W-:Y:S03]  /*34fe0*/  HMMA.1688.F32.TF32 R76, R224.reuse, R18, R236 ;  /* 0x00000012e04c723c */ /* 0x042fe600000810ec */
[----:B------:R1:W-:Y:S03]  /*34ff0*/  STL.64 [R1+0x828], R74 ;  /* 0x0008284a01007387 */ /* 0x0003e60000100a00 */
[----:B-1----:R-:W-:Y:S01]  /*35000*/  HMMA.1688.F32.TF32 R72, R224, R14, R240 ;  /* 0x0000000ee048723c */ /* 0x002fe200000810f0 */
[----:B------:R-:W-:Y:S04]  /*35010*/  STL.64 [R1+0x830], R80 ;  /* 0x0008305001007387 */ /* 0x000fe80000100a00 */
[----:B------:R-:W-:Y:S04]  /*35020*/  STL.64 [R1+0x838], R82 ;  /* 0x0008385201007387 */ /* 0x000fe80000100a00 */
[----:B------:R-:W2:Y:S08]  /*35030*/  LDL.LU R236, [R1+0xcc0] ;  /* 0x000cc00001ec7983 */ /* 0x000eb00000300800 */
[----:B------:R-:W-:Y:S04]  /*35040*/  STL.64 [R1+0x840], R76 ;  /* 0x0008404c01007387 */ /* 0x000fe80000100a00 */
[----:B------:R-:W-:Y:S04]  /*35050*/  STL.64 [R1+0x848], R78 ;  /* 0x0008484e01007387 */ /* 0x000fe80000100a00 */
[----:B------:R1:W-:Y:S04]  /*35060*/  STL.64 [R1+0x860], R72 ;  /* 0x0008604801007387 */ /* 0x0003e80000100a00 */
[----:B------:R3:W-:Y:S04]  /*35070*/  STL.64 [R1+0x868], R74 ;  /* 0x0008684a01007387 */ /* 0x0007e80000100a00 */
[----:B------:R-:W2:Y:S01]  /*35080*/  LDL.LU R237, [R1+0xcc4] ;  /* 0x000cc40001ed7983 */ /* 0x000ea20000300800 */
[----:B------:R-:W-:-:S03]  /*35090*/  IMAD.MOV.U32 R246, RZ, RZ, R11 ;  /* 0x000000fffff67224 */ /* 0x000fc600078e000b */
[----:B------:R-:W2:Y:S01]  /*350a0*/  LDL.LU R238, [R1+0xcc8] ;  /* 0x000cc80001ee7983 */ /* 0x000ea20000300800 */
[----:B------:R-:W-:-:S03]  /*350b0*/  IMAD.MOV.U32 R247, RZ, RZ, R10 ;  /* 0x000000fffff77224 */ /* 0x000fc600078e000a */
[----:B------:R-:W2:Y:S04]  /*350c0*/  LDL.LU R239, [R1+0xccc] ;  /* 0x000ccc0001ef7983 */ /* 0x000ea80000300800 */
[----:B------:R-:W4:Y:S04]  /*350d0*/  LDL.LU R244, [R1+0xcd0] ;  /* 0x000cd00001f47983 */ /* 0x000f280000300800 */
[----:B------:R-:W4:Y:S04]  /*350e0*/  LDL.LU R245, [R1+0xcd4] ;  /* 0x000cd40001f57983 */ /* 0x000f280000300800 */
[----:B------:R-:W2:Y:S04]  /*350f0*/  LDL.LU R11, [R1+0x38c4] ;  /* 0x0038c400010b7983 */ /* 0x000ea80000300800 */
[----:B------:R-:W4:Y:S04]  /*35100*/  LDL.LU R10, [R1+0x38c0] ;  /* 0x0038c000010a7983 */ /* 0x000f280000300800 */
        /* <DEDUP_REMOVED lines=20> */
[----:B-1----:R-:W4:Y:S04]  /*35250*/  LDL.LU R72, [R1+0x14e0] ;  /* 0x0014e00001487983 */ /* 0x002f280000300800 */
[----:B------:R-:W4:Y:S04]  /*35260*/  LDL.LU R73, [R1+0x14e4] ;  /* 0x0014e40001497983 */ /* 0x000f280000300800 */
        /* <DEDUP_REMOVED lines=52> */
[----:B--2---:R-:W-:-:S03]  /*355b0*/  IMAD.MOV.U32 R94, RZ, RZ, R11 ;  /* 0x000000ffff5e7224 */ /* 0x004fc600078e000b */
[----:B------:R-:W2:Y:S01]  /*355c0*/  LDL.LU R102, [R1+0x13b8] ;  /* 0x0013b80001667983 */ /* 0x000ea20000300800 */
[----:B----4-:R-:W-:-:S03]  /*355d0*/  IMAD.MOV.U32 R93, RZ, RZ, R10 ;  /* 0x000000ffff5d7224 */ /* 0x010fc600078e000a */
[----:B------:R-:W2:Y:S04]  /*355e0*/  LDL.LU R103, [R1+0x13bc] ;  /* 0x0013bc0001677983 */ /* 0x000ea80000300800 */
[----:B------:R-:W4:Y:S04]  /*355f0*/  LDL.LU R92, [R1+0x1330] ;  /* 0x00133000015c7983 */ /* 0x000f280000300800 */
[----:B------:R-:W2:Y:S04]  /*35600*/  LDL.LU R10, [R1+0x38bc] ;  /* 0x0038bc00010a7983 */ /* 0x000ea80000300800 */
[----:B------:R-:W2:Y:S04]  /*35610*/  LDL.LU R11, [R1+0x38b8] ;  /* 0x0038b800010b7983 */ /* 0x000ea80000300800 */
[----:B------:R-:W4:Y:S04]  /*35620*/  LDL.LU R95, [R1+0x133c] ;  /* 0x00133c00015f7983 */ /* 0x000f280000300800 */
[----:B------:R-:W4:Y:S04]  /*35630*/  LDL.LU R240, [R1+0xcb0] ;  /* 0x000cb00001f07983 */ /* 0x000f280000300800 */
[----:B------:R-:W4:Y:S04]  /*35640*/  LDL.LU R241, [R1+0xcb4] ;  /* 0x000cb40001f17983 */ /* 0x000f280000300800 */
[----:B------:R-:W4:Y:S04]  /*35650*/  LDL.LU R242, [R1+0xcb8] ;  /* 0x000cb80001f27983 */ /* 0x000f280000300800 */
[----:B------:R-:W4:Y:S01]  /*35660*/  LDL.LU R243, [R1+0xcbc] ;  /* 0x000cbc0001f37983 */ /* 0x000f220000300800 */
[C---:B------:R-:W-:Y:S06]  /*35670*/  HMMA.1688.F32.TF32 R176, R212.reuse, R48, R176 ;  /* 0x00000030d4b0723c */ /* 0x040fec00000810b0 */
        /* <DEDUP_REMOVED lines=8> */
[----:B------:R-:W-:Y:S01]  /*35700*/  HMMA.1688.F32.TF32 R212, R212, R8, R228 ;  /* 0x00000008d4d4723c */ /* 0x000fe200000810e4 */
[----:B------:R-:W-:Y:S04]  /*35710*/  LDS R228, [R7+UR7+0x2000] ;  /* 0x0020000707e47984 */ /* 0x000fe80008000800 */
[----:B------:R-:W-:Y:S04]  /*35720*/  LDS R230, [R7+UR7+0x3000] ;  /* 0x0030000707e67984 */ /* 0x000fe80008000800 */
[----:B------:R-:W-:Y:S04]  /*35730*/  LDS R229, [R65+UR7+0x2000] ;  /* 0x0020000741e57984 */ /* 0x000fe80008000800 */
[----:B------:R-:W3:Y:S02]  /*35740*/  LDS R231, [R65+UR7+0x3000] ;  /* 0x0030000741e77984 */ /* 0x000ee40008000800 */
[C---:B---3--:R-:W-:Y:S06]  /*35750*/  HMMA.1688.F32.TF32 R80, R228.reuse, R46, R80 ;  /* 0x0000002ee450723c */ /* 0x048fec0000081050 */
[C---:B------:R-:W-:Y:S06]  /*35760*/  HMMA.1688.F32.TF32 R120, R228.reuse, R54, R120 ;  /* 0x00000036e478723c */ /* 0x040fec0000081078 */
[C---:B------:R-:W-:Y:S06]  /*35770*/  HMMA.1688.F32.TF32 R124, R228.reuse, R58, R124 ;  /* 0x0000003ae47c723c */ /* 0x040fec000008107c */
[C---:B------:R-:W-:Y:S06]  /*35780*/  HMMA.1688.F32.TF32 R128, R228.reuse, R62, R128 ;  /* 0x0000003ee480723c */ /* 0x040fec0000081080 */
[C---:B------:R-:W-:Y:S06]  /*35790*/  HMMA.1688.F32.TF32 R136, R228.reuse, R70, R136 ;  /* 0x00000046e488723c */ /* 0x040fec0000081088 */
[C---:B------:R-:W-:Y:S06]  /*357a0*/  HMMA.1688.F32.TF32 R132, R228.reuse, R66, R132 ;  /* 0x00000042e484723c */ /* 0x040fec0000081084 */
[----:B------:R-:W-:Y:S01]  /*357b0*/  HMMA.1688.F32.TF32 R116, R228, R50, R116 ;  /* 0x00000032e474723c */ /* 0x000fe20000081074 */
[----:B------:R-:W-:-:S02]  /*357c0*/  IMAD.MOV.U32 R17, RZ, RZ, R82 ;  /* 0x000000ffff117224 */ /* 0x000fc400078e0052 */
[----:B------:R-:W-:-:S03]  /*357d0*/  IMAD.MOV.U32 R16, RZ, RZ, R83 ;  /* 0x000000ffff107224 */ /* 0x000fc600078e0053 */
[----:B--2---:R-:W-:Y:S01]  /*357e0*/  HMMA.1688.F32.TF32 R140, R224, R10, R140 ;  /* 0x0000000ae08c723c */ /* 0x004fe2000008108c */
[----:B------:R-:W-:Y:S04]  /*357f0*/  LDS R224, [R7+UR7+0x2080] ;  /* 0x0020800707e07984 */ /* 0x000fe80008000800 */
[----:B------:R-:W-:Y:S04]  /*35800*/  LDS R226, [R7+UR7+0x3080] ;  /* 0x0030800707e27984 */ /* 0x000fe80008000800 */
[----:B------:R-:W-:Y:S04]  /*35810*/  LDS R225, [R65+UR7+0x2080] ;  /* 0x0020800741e17984 */ /* 0x000fe80008000800 */
[----:B------:R-:W1:Y:S10]  /*35820*/  LDS R227, [R65+UR7+0x3080] ;  /* 0x0030800741e37984 */ /* 0x000e740008000800 */
        /* <DEDUP_REMOVED lines=14> */
[----:B------:R3:W-:Y:S01]  /*35910*/  STL.64 [R1+0x970], R80 ;  /* 0x0009705001007387 */ /* 0x0007e20000100a00 */
[C---:B--2---:R-:W-:Y:S06]  /*35920*/  HMMA.1688.F32.TF32 R116, R228.reuse, R42, R112 ;  /* 0x0000002ae474723c */ /* 0x044fec0000081070 */
[C---:B------:R-:W-:Y:S06]  /*35930*/  HMMA.1688.F32.TF32 R112, R228.reuse, R38, R76 ;  /* 0x00000026e470723c */ /* 0x040fec000008104c */
[C---:B---3--:R-:W-:Y:S06]  /*35940*/  HMMA.1688.F32.TF32 R80, R228.reuse, R34, R108 ;  /* 0x00000022e450723c */ /* 0x048fec000008106c */
        /* <DEDUP_REMOVED lines=8> */
[----:B------:R-:W-:Y:S01]  /*359d0*/  STL.64 [R1+0x1760], R76 ;  /* 0x0017604c01007387 */ /* 0x000fe20000100a00 */
[----:B------:R-:W-:Y:S01]  /*359e0*/  MOV R9, R74 ;  /* 0x0000004a00097202 */ /* 0x000fe20000000f00 */
[----:B------:R-:W-:-:S02]  /*359f0*/  IMAD.MOV.U32 R8, RZ, RZ, R75 ;  /* 0x000000ffff087224 */ /* 0x000fc400078e004b */
[----:B------:R-:W-:Y:S04]  /*35a00*/  STL.64 [R1+0x1768], R78 ;  /* 0x0017684e01007387 */ /* 0x000fe80000100a00 */
[----:B------:R2:W-:Y:S02]  /*35a10*/  STL.64 [R1+0x1750], R72 ;  /* 0x0017504801007387 */ /* 0x0005e40000100a00 */
[C---:B--2---:R-:W-:Y:S06]  /*35a20*/  HMMA.1688.F32.TF32 R72, R228.reuse, R22, R88 ;  /* 0x00000016e448723c */ /* 0x044fec0000081058 */
[C---:B------:R-:W-:Y:S06]  /*35a30*/  HMMA.1688.F32.TF32 R80, R228.reuse, R18, R100 ;  /* 0x00000012e450723c */ /* 0x040fec0000081064 */
[C---:B------:R-:W-:Y:S11]  /*35a40*/  HMMA.1688.F32.TF32 R76, R228.reuse, R14, R216 ;  /* 0x0000000ee44c723c */ /* 0x040ff600000810d8 */
[----:B------:R-:W-:Y:S04]  /*35a50*/  STL.64 [R1+0x1740], R72 ;  /* 0x0017404801007387 */ /* 0x000fe80000100a00 */
[----:B------:R2:W-:Y:S02]  /*35a60*/  STL.64 [R1+0x1748], R74 ;  /* 0x0017484a01007387 */ /* 0x0005e40000100a00 */
[----:B--2---:R-:W-:Y:S02]  /*35a70*/  HMMA.1688.F32.TF32 R72, R228, R10, R96 ;  /* 0x0000000ae448723c */ /* 0x004fe40000081060 */
[----:B------:R-:W-:Y:S04]  /*35a80*/  STL.64 [R1+0x1730], R80 ;  /* 0x0017305001007387 */ /* 0x000fe80000100a00 */
[----:B------:R2:W-:Y:S04]  /*35a90*/  STL.64 [R1+0x1738], R82 ;  /* 0x0017385201007387 */ /* 0x0005e80000100a00 */
[----:B------:R-:W-:Y:S04]  /*35aa0*/  STL.64 [R1+0x1720], R76 ;  /* 0x0017204c01007387 */ /* 0x000fe80000100a00 */
[----:B------:R4:W-:Y:S01]  /*35ab0*/  STL.64 [R1+0x1728], R78 ;  /* 0x0017284e01007387 */ /* 0x0009e20000100a00 */
[C---:B--2---:R-:W-:Y:S03]  /*35ac0*/  HMMA.1688.F32.TF32 R80, R232.reuse, R70, R84 ;  /* 0x00000046e850723c */ /* 0x044fe60000081054 */
[----:B------:R-:W-:Y:S04]  /*35ad0*/  LDS R228, [R7+UR7+0x2100] ;  /* 0x0021000707e47984 */ /* 0x000fe80008000800 */
[----:B------:R-:W-:Y:S01]  /*35ae0*/  LDS R230, [R7+UR7+0x3100] ;  /* 0x0031000707e67984 */ /* 0x000fe20008000800 */
[C---:B----4-:R-:W-:Y:S03]  /*35af0*/  HMMA.1688.F32.TF32 R76, R232.reuse, R66, R92 ;  /* 0x00000042e84c723c */ /* 0x050fe6000008105c */
[----:B------:R-:W-:Y:S04]  /*35b00*/  STL.64 [R1+0xa50], R72 ;  /* 0x000a504801007387 */ /* 0x000fe80000100a00 */
[----:B------:R2:W-:Y:S04]  /*35b10*/  STL.64 [R1+0xa58], R74 ;  /* 0x000a584a01007387 */ /* 0x0005e80000100a00 */
[----:B------:R-:W-:Y:S04]  /*35b20*/  LDS R229, [R65+UR7+0x2100] ;  /* 0x0021000741e57984 */ /* 0x000fe80008000800 */
[----:B------:R-:W-:Y:S01]  /*35b30*/  LDS R231, [R65+UR7+0x3100] ;  /* 0x0031000741e77984 */ /* 0x000fe20008000800 */
[C---:B--2---:R-:W-:Y:S03]  /*35b40*/  HMMA.1688.F32.TF32 R72, R232.reuse, R62, R248 ;  /* 0x0000003ee848723c */ /* 0x044fe600000810f8 */
[----:B------:R-:W-:Y:S04]  /*35b50*/  STL.64 [R1+0x1710], R80 ;  /* 0x0017105001007387 */ /* 0x000fe80000100a00 */
[----:B------:R2:W-:Y:S04]  /*35b60*/  STL.64 [R1+0x1718], R82 ;  /* 0x0017185201007387 */ /* 0x0005e80000100a00 */
[----:B------:R-:W-:Y:S04]  /*35b70*/  STL.64 [R1+0x1700], R76 ;  /* 0x0017004c01007387 */ /* 0x000fe80000100a00 */
[----:B------:R3:W-:Y:S01]  /*35b80*/  STL.64 [R1+0x1708], R78 ;  /* 0x0017084e01007387 */ /* 0x0007e20000100a00 */
[C---:B--2---:R-:W-:Y:S07]  /*35b90*/  HMMA.1688.F32.TF32 R80, R232.reuse, R58, R244 ;  /* 0x0000003ae850723c */ /* 0x044fee00000810f4 */
[----:B------:R-:W-:Y:S01]  /*35ba0*/  STL.64 [R1+0x16f0], R72 ;  /* 0x0016f04801007387 */ /* 0x000fe20000100a00 */
[C---:B---3--:R-:W-:Y:S03]  /*35bb0*/  HMMA.1688.F32.TF32 R76, R232.reuse, R54, R236 ;  /* 0x00000036e84c723c */ /* 0x048fe600000810ec */
[----:B------:R2:W-:Y:S03]  /*35bc0*/  STL.64 [R1+0x16f8], R74 ;  /* 0x0016f84a01007387 */ /* 0x0005e60000100a00 */
[C---:B--2---:R-:W-:Y:S09]  /*35bd0*/  HMMA.1688.F32.TF32 R72, R232.reuse, R50, R240 ;  /* 0x00000032e848723c */ /* 0x044ff200000810f0 */
[----:B------:R-:W-:Y:S04]  /*35be0*/  STL.64 [R1+0x16e0], R80 ;  /* 0x0016e05001007387 */ /* 0x000fe80000100a00 */
[----:B------:R-:W-:Y:S04]  /*35bf0*/  STL.64 [R1+0x16e8], R82 ;  /* 0x0016e85201007387 */ /* 0x000fe80000100a00 */
[----:B------:R-:W2:Y:S04]  /*35c00*/  LDL.LU R236, [R1+0xb50] ;  /* 0x000b500001ec7983 */ /* 0x000ea80000300800 */
[----:B------:R-:W-:Y:S04]  /*35c10*/  STL.64 [R1+0x16d0], R76 ;  /* 0x0016d04c01007387 */ /* 0x000fe80000100a00 */
[----:B------:R-:W-:Y:S04]  /*35c20*/  STL.64 [R1+0x16d8], R78 ;  /* 0x0016d84e01007387 */ /* 0x000fe80000100a00 */
[----:B------:R3:W-:Y:S04]  /*35c30*/  STL.64 [R1+0x16c0], R72 ;  /* 0x0016c04801007387 */ /* 0x0007e80000100a00 */
[----:B------:R4:W-:Y:S04]  /*35c40*/  STL.64 [R1+0x16c8], R74 ;  /* 0x0016c84a01007387 */ /* 0x0009e80000100a00 */
        /* <DEDUP_REMOVED lines=23> */
[----:B---3--:R-:W3:Y:S04]  /*35dc0*/  LDL.LU R72, [R1+0xbf0] ;  /* 0x000bf00001487983 */ /* 0x008ee80000300800 */
[----:B------:R-:W3:Y:S04]  /*35dd0*/  LDL.LU R73, [R1+0xbf4] ;  /* 0x000bf40001497983 */ /* 0x000ee80000300800 */
[----:B----4-:R-:W3:Y:S04]  /*35de0*/  LDL.LU R74, [R1+0xbf8] ;  /* 0x000bf800014a7983 */ /* 0x010ee80000300800 */
[----:B------:R-:W3:Y:S04]  /*35df0*/  LDL.LU R75, [R1+0xbfc] ;  /* 0x000bfc00014b7983 */ /* 0x000ee80000300800 */
[----:B------:R-:W4:Y:S04]  /*35e00*/  LDL.LU R76, [R1+0xc10] ;  /* 0x000c1000014c7983 */ /* 0x000f280000300800 */
[----:B------:R-:W4:Y:S04]  /*35e10*/  LDL.LU R77, [R1+0xc14] ;  /* 0x000c1400014d7983 */ /* 0x000f280000300800 */
[----:B------:R-:W4:Y:S04]  /*35e20*/  LDL.LU R78, [R1+0xc18] ;  /* 0x000c1800014e7983 */ /* 0x000f280000300800 */
[----:B------:R-:W4:Y:S04]  /*35e30*/  LDL.LU R79, [R1+0xc1c] ;  /* 0x000c1c00014f7983 */ /* 0x000f280000300800 */
[----:B------:R-:W2:Y:S04]  /*35e40*/  LDL.LU R112, [R1+0xc20] ;  /* 0x000c200001707983 */ /* 0x000ea80000300800 */
[----:B------:R-:W2:Y:S04]  /*35e50*/  LDL.LU R113, [R1+0xc24] ;  /* 0x000c240001717983 */ /* 0x000ea80000300800 */
[----:B------:R-:W2:Y:S04]  /*35e60*/  LDL.LU R114, [R1+0xc28] ;  /* 0x000c280001727983 */ /* 0x000ea80000300800 */
[----:B------:R-:W2:Y:S04]  /*35e70*/  LDL.LU R115, [R1+0xc2c] ;  /* 0x000c2c0001737983 */ /* 0x000ea80000300800 */
[----:B------:R-:W3:Y:S04]  /*35e80*/  LDL.LU R80, [R1+0xc30] ;  /* 0x000c300001507983 */ /* 0x000ee80000300800 */
[----:B------:R-:W3:Y:S04]  /*35e90*/  LDL.LU R81, [R1+0xc34] ;  /* 0x000c340001517983 */ /* 0x000ee80000300800 */
[----:B------:R-:W3:Y:S04]  /*35ea0*/  LDL.LU R82, [R1+0xc38] ;  /* 0x000c380001527983 */ /* 0x000ee80000300800 */
[----:B------:R-:W3:Y:S04]  /*35eb0*/  LDL.LU R83, [R1+0xc3c] ;  /* 0x000c3c0001537983 */ /* 0x000ee80000300800 */
        /* <DEDUP_REMOVED lines=28> */
[----:B------:R-:W1:Y:S04]  /*36080*/  LDL.LU R108, [R1+0xc00] ;  /* 0x000c0000016c7983 */ /* 0x000e680000300800 */
[----:B------:R-:W1:Y:S04]  /*36090*/  LDL.LU R109, [R1+0xc04] ;  /* 0x000c0400016d7983 */ /* 0x000e680000300800 */
[----:B------:R-:W1:Y:S04]  /*360a0*/  LDL.LU R110, [R1+0xc08] ;  /* 0x000c0800016e7983 */ /* 0x000e680000300800 */
[----:B------:R-:W1:Y:S04]  /*360b0*/  LDL.LU R111, [R1+0xc0c] ;  /* 0x000c0c00016f7983 */ /* 0x000e680000300800 */
        /* <DEDUP_REMOVED lines=20> */
[C---:B----4-:R-:W-:Y:S06]  /*36200*/  HMMA.1688.F32.TF32 R76, R232.reuse, R10, R76 ;  /* 0x0000000ae84c723c */ /* 0x050fec000008104c */
[C---:B--2---:R-:W-:Y:S06]  /*36210*/  HMMA.1688.F32.TF32 R144, R232.reuse, R46, R140 ;  /* 0x0000002ee890723c */ /* 0x044fec000008108c */
[C---:B---3--:R-:W-:Y:S06]  /*36220*/  HMMA.1688.F32.TF32 R140, R232.reuse, R42, R136 ;  /* 0x0000002ae88c723c */ /* 0x048fec0000081088 */
[C---:B------:R-:W-:Y:S06]  /*36230*/  HMMA.1688.F32.TF32 R136, R232.reuse, R38, R132 ;  /* 0x00000026e888723c */ /* 0x040fec0000081084 */
[C---:B------:R-:W-:Y:S06]  /*36240*/  HMMA.1688.F32.TF32 R132, R232.reuse, R34, R128 ;  /* 0x00000022e884723c */ /* 0x040fec0000081080 */
[C---:B------:R-:W-:Y:S06]  /*36250*/  HMMA.1688.F32.TF32 R128, R232.reuse, R30, R124 ;  /* 0x0000001ee880723c */ /* 0x040fec000008107c */
[C---:B------:R-:W-:Y:S06]  /*36260*/  HMMA.1688.F32.TF32 R124, R232.reuse, R26, R120 ;  /* 0x0000001ae87c723c */ /* 0x040fec0000081078 */
[C---:B------:R-:W-:Y:S06]  /*36270*/  HMMA.1688.F32.TF32 R120, R232.reuse, R22, R116 ;  /* 0x00000016e878723c */ /* 0x040fec0000081074 */
        /* <DEDUP_REMOVED lines=15> */
[C---:B-1----:R-:W-:Y:S03]  /*36370*/  HMMA.1688.F32.TF32 R108, R224.reuse, R70, R108 ;  /* 0x00000046e06c723c */ /* 0x042fe6000008106c */
[----:B------:R-:W-:Y:S04]  /*36380*/  STL.64 [R1+0x1658], R122 ;  /* 0x0016587a01007387 */ /* 0x000fe80000100a00 */
[----:B------:R-:W-:Y:S04]  /*36390*/  STL.64 [R1+0x1640], R116 ;  /* 0x0016407401007387 */ /* 0x000fe80000100a00 */
[----:B------:R-:W-:Y:S04]  /*363a0*/  STL.64 [R1+0x1648], R118 ;  /* 0x0016487601007387 */ /* 0x000fe80000100a00 */
[----:B------:R-:W-:Y:S04]  /*363b0*/  STL.64 [R1+0x1630], R80 ;  /* 0x0016305001007387 */ /* 0x000fe80000100a00 */
[----:B------:R1:W-:Y:S04]  /*363c0*/  STL.64 [R1+0x1638], R82 ;  /* 0x0016385201007387 */ /* 0x0003e80000100a00 */
[----:B------:R-:W-:Y:S04]  /*363d0*/  STL.64 [R1+0x1120], R76 ;  /* 0x0011204c01007387 */ /* 0x000fe80000100a00 */
[----:B------:R2:W-:Y:S01]  /*363e0*/  STL.64 [R1+0x1128], R78 ;  /* 0x0011284e01007387 */ /* 0x0005e20000100a00 */
[C---:B-1----:R-:W-:Y:S03]  /*363f0*/  HMMA.1688.F32.TF32 R80, R224.reuse, R66, R72 ;  /* 0x00000042e050723c */ /* 0x042fe60000081048 */
[----:B------:R-:W-:Y:S04]  /*36400*/  LDS R232, [R0+UR7+0x2100] ;  /* 0x0021000700e87984 */ /* 0x000fe80008000800 */
[----:B------:R-:W-:Y:S01]  /*36410*/  LDS R234, [R0+UR7+0x3100] ;  /* 0x0031000700ea7984 */ /* 0x000fe20008000800 */
[C---:B------:R-:W-:Y:S03]  /*36420*/  HMMA.1688.F32.TF32 R72, R224.reuse, R58, R88 ;  /* 0x0000003ae048723c */ /* 0x040fe60000081058 */
[----:B------:R-:W-:Y:S03]  /*36430*/  LDS R233, [R6+UR7+0x2100] ;  /* 0x0021000706e97984 */ /* 0x000fe60008000800 */
[C---:B--2---:R-:W-:Y:S01]  /*36440*/  HMMA.1688.F32.TF32 R76, R224.reuse, R62, R104 ;  /* 0x0000003ee04c723c */ /* 0x044fe20000081068 */
[----:B------:R-:W-:Y:S04]  /*36450*/  STL.64 [R1+0x1110], R108 ;  /* 0x0011106c01007387 */ /* 0x000fe80000100a00 */
[----:B------:R-:W-:Y:S04]  /*36460*/  STL.64 [R1+0x1118], R110 ;  /* 0x0011186e01007387 */ /* 0x000fe80000100a00 */
[----:B------:R-:W1:Y:S04]  /*36470*/  LDS R235, [R6+UR7+0x3100] ;  /* 0x0031000706eb7984 */ /* 0x000e680008000800 */
[----:B------:R-:W-:Y:S04]  /*36480*/  STL.64 [R1+0x1100], R80 ;  /* 0x0011005001007387 */ /* 0x000fe80000100a00 */
[----:B------:R2:W-:Y:S06]  /*36490*/  STL.64 [R1+0x1108], R82 ;  /* 0x0011085201007387 */ /* 0x0005ec0000100a00 */
[----:B------:R-:W-:Y:S04]  /*364a0*/  STL.64 [R1+0x10f0], R76 ;  /* 0x0010f04c01007387 */ /* 0x000fe80000100a00 */
[----:B------:R3:W-:Y:S01]  /*364b0*/  STL.64 [R1+0x10f8], R78 ;  /* 0x0010f84e01007387 */ /* 0x0007e20000100a00 */
[C---:B--2---:R-:W-:Y:S03]  /*364c0*/  HMMA.1688.F32.TF32 R80, R224.reuse, R54, R100 ;  /* 0x00000036e050723c */ /* 0x044fe60000081064 */
[----:B------:R-:W-:Y:S04]  /*364d0*/  STL.64 [R1+0x10e0], R72 ;  /* 0x0010e04801007387 */ /* 0x000fe80000100a00 */
[----:B------:R2:W-:Y:S01]  /*364e0*/  STL.64 [R1+0x10e8], R74 ;  /* 0x0010e84a01007387 */ /* 0x0005e20000100a00 */
[C---:B---3--:R-:W-:Y:S06]  /*364f0*/  HMMA.1688.F32.TF32 R76, R224.reuse, R50, R216 ;  /* 0x00000032e04c723c */ /* 0x048fec00000810d8 */
[C---:B--2---:R-:W-:Y:S09]  /*36500*/  HMMA.1688.F32.TF32 R72, R224.reuse, R46, R96 ;  /* 0x0000002ee048723c */ /* 0x044ff20000081060 */
[----:B------:R-:W-:Y:S04]  /*36510*/  STL.64 [R1+0x10d0], R80 ;  /* 0x0010d05001007387 */ /* 0x000fe80000100a00 */
[----:B------:R2:W-:Y:S04]  /*36520*/  STL.64 [R1+0x10d8], R82 ;  /* 0x0010d85201007387 */ /* 0x0005e80000100a00 */
        /* <DEDUP_REMOVED lines=130> */
[C---:B--2---:R-:W-:Y:S06]  /*36d50*/  HMMA.1688.F32.TF32 R244, R224.reuse, R14, R244 ;  /* 0x0000000ee0f4723c */ /* 0x044fec00000810f4 */
[----:B----4-:R-:W-:-:S15]  /*36d60*/  HMMA.1688.F32.TF32 R248, R224, R18, R248 ;  /* 0x00000012e0f8723c */ /* 0x010fde00000810f8 */
[----:B------:R-:W-:-:S08]  /*36d70*/  NOP ;  /* 0x0000000000007918 */ /* 0x000fd00000000000 */
[----:B------:R-:W-:Y:S04]  /*36d80*/  STL.64 [R1+0x1040], R248 ;  /* 0x001040f801007387 */ /* 0x000fe80000100a00 */
[----:B------:R2:W-:Y:S04]  /*36d90*/  STL.64 [R1+0x1048], R250 ;  /* 0x001048fa01007387 */ /* 0x0005e80000100a00 */
[----:B--2---:R-:W2:Y:S04]  /*36da0*/  LDL.LU.64 R250, [R1+0x38b0] ;  /* 0x0038b00001fa7983 */ /* 0x004ea80000300a00 */
[----:B------:R-:W4:Y:S04]  /*36db0*/  LDL.LU.64 R248, [R1+0x38a8] ;  /* 0x0038a80001f87983 */ /* 0x000f280000300a00 */
[----:B------:R-:W-:Y:S04]  /*36dc0*/  STL.64 [R1+0x1030], R244 ;  /* 0x001030f401007387 */ /* 0x000fe80000100a00 */
[----:B------:R1:W-:Y:S04]  /*36dd0*/  STL.64 [R1+0x1038], R246 ;  /* 0x001038f601007387 */ /* 0x0003e80000100a00 */
[----:B-1----:R-:W2:Y:S04]  /*36de0*/  LDL.LU.64 R246, [R1+0x38a0] ;  /* 0x0038a00001f67983 */ /* 0x002ea80000300a00 */
[----:B------:R-:W4:Y:S01]  /*36df0*/  LDL.LU.64 R244, [R1+0x3898] ;  /* 0x0038980001f47983 */ /* 0x000f220000300a00 */
[----:B---3--:R-:W-:Y:S03]  /*36e00*/  HMMA.1688.F32.TF32 R224, R224, R10, R236 ;  /* 0x0000000ae0e0723c */ /* 0x008fe600000810ec */
[----:B------:R-:W3:Y:S03]  /*36e10*/  LDL.LU.64 R238, [R1+0x3890] ;  /* 0x0038900001ee7983 */ /* 0x000ee60000300a00 */
[C---:B------:R-:W-:Y:S01]  /*36e20*/  HMMA.1688.F32.TF32 R240, R232.reuse, R70, R240 ;  /* 0x00000046e8f0723c */ /* 0x040fe200000810f0 */
[----:B------:R-:W3:Y:S05]  /*36e30*/  LDL.LU.64 R236, [R1+0x3888] ;  /* 0x0038880001ec7983 */ /* 0x000eea0000300a00 */
[C---:B------:R-:W-:Y:S11]  /*36e40*/  HMMA.1688.F32.TF32 R156, R232.reuse, R66, R156 ;  /* 0x00000042e89c723c */ /* 0x040ff6000008109c */
[----:B------:R-:W-:Y:S04]  /*36e50*/  STL.64 [R1+0xb10], R224 ;  /* 0x000b10e001007387 */ /* 0x000fe80000100a00 */
[----:B------:R-:W-:Y:S04]  /*36e60*/  STL.64 [R1+0xb18], R226 ;  /* 0x000b18e201007387 */ /* 0x000fe80000100a00 */
[----:B------:R-:W-:Y:S04]  /*36e70*/  STL.64 [R1+0xb00], R240 ;  /* 0x000b00f001007387 */ /* 0x000fe80000100a00 */
[----:B------:R1:W-:Y:S01]  /*36e80*/  STL.64 [R1+0xb08], R242 ;  /* 0x000b08f201007387 */ /* 0x0003e20000100a00 */
[C---:B------:R-:W-:Y:S03]  /*36e90*/  HMMA.1688.F32.TF32 R80, R232.reuse, R22, R80 ;  /* 0x00000016e850723c */ /* 0x040fe60000081050 */
[----:B------:R-:W-:Y:S04]  /*36ea0*/  LDS R224, [R0+UR7+0x2180] ;  /* 0x0021800700e07984 */ /* 0x000fe80008000800 */
[----:B------:R-:W-:Y:S04]  /*36eb0*/  LDS R226, [R0+UR7+0x3180] ;  /* 0x0031800700e27984 */ /* 0x000fe80008000800 */
[----:B-1----:R-:W3:Y:S04]  /*36ec0*/  LDL.LU.64 R242, [R1+0x3880] ;  /* 0x0038800001f27983 */ /* 0x002ee80000300a00 */
[----:B------:R-:W3:Y:S04]  /*36ed0*/  LDL.LU.64 R240, [R1+0x3878] ;  /* 0x0038780001f07983 */ /* 0x000ee80000300a00 */
[----:B------:R-:W-:Y:S04]  /*36ee0*/  STL.64 [R1+0xaf0], R156 ;  /* 0x000af09c01007387 */ /* 0x000fe80000100a00 */
[----:B------:R1:W-:Y:S04]  /*36ef0*/  STL.64 [R1+0xaf8], R158 ;  /* 0x000af89e01007387 */ /* 0x0003e80000100a00 */
[----:B------:R-:W-:Y:S04]  /*36f00*/  LDS R225, [R6+UR7+0x2180] ;  /* 0x0021800706e17984 */ /* 0x000fe80008000800 */
[----:B------:R-:W3:Y:S01]  /*36f10*/  LDS R227, [R6+UR7+0x3180] ;  /* 0x0031800706e37984 */ /* 0x000ee20008000800 */
[C---:B-1----:R-:W-:Y:S06]  /*36f20*/  HMMA.1688.F32.TF32 R156, R232.reuse, R62, R152 ;  /* 0x0000003ee89c723c */ /* 0x042fec0000081098 */
[C---:B------:R-:W-:Y:S06]  /*36f30*/  HMMA.1688.F32.TF32 R152, R232.reuse, R58, R148 ;  /* 0x0000003ae898723c */ /* 0x040fec0000081094 */
[C---:B------:R-:W-:Y:S06]  /*36f40*/  HMMA.1688.F32.TF32 R148, R232.reuse, R54, R144 ;  /* 0x00000036e894723c */ /* 0x040fec0000081090 */
[C---:B------:R-:W-:Y:S06]  /*36f50*/  HMMA.1688.F32.TF32 R144, R232.reuse, R50, R140 ;  /* 0x00000032e890723c */ /* 0x040fec000008108c */
[C---:B------:R-:W-:Y:S06]  /*36f60*/  HMMA.1688.F32.TF32 R140, R232.reuse, R46, R136 ;  /* 0x0000002ee88c723c */ /* 0x040fec0000081088 */
[C---:B------:R-:W-:Y:S06]  /*36f70*/  HMMA.1688.F32.TF32 R136, R232.reuse, R42, R132 ;  /* 0x0000002ae888723c */ /* 0x040fec0000081084 */
[C---:B------:R-:W-:Y:S06]  /*36f80*/  HMMA.1688.F32.TF32 R132, R232.reuse, R38, R128 ;  /* 0x00000026e884723c */ /* 0x040fec0000081080 */
[C---:B------:R-:W-:Y:S06]  /*36f90*/  HMMA.1688.F32.TF32 R128, R232.reuse, R34, R124 ;  /* 0x00000022e880723c */ /* 0x040fec000008107c */
[C---:B------:R-:W-:Y:S01]  /*36fa0*/  HMMA.1688.F32.TF32 R124, R232.reuse, R30, R120 ;  /* 0x0000001ee87c723c */ /* 0x040fe20000081078 */
[----:B------:R-:W-:Y:S05]  /*36fb0*/  STL.64 [R1+0xae0], R156 ;  /* 0x000ae09c01007387 */ /* 0x000fea0000100a00 */
[C---:B------:R-:W-:Y:S01]  /*36fc0*/  HMMA.1688.F32.TF32 R120, R232.reuse, R26, R116 ;  /* 0x0000001ae878723c */ /* 0x040fe20000081074 */
        /* <DEDUP_REMOVED lines=14> */
[C---:B------:R-:W-:Y:S03]  /*370b0*/  HMMA.1688.F32.TF32 R116, R232.reuse, R18, R112 ;  /* 0x00000012e874723c */ /* 0x040fe60000081070 */
[----:B------:R-:W-:Y:S04]  /*370c0*/  STL.64 [R1+0xfd8], R130 ;  /* 0x000fd88201007387 */ /* 0x000fe80000100a00 */
[----:B------:R-:W-:Y:S01]  /*370d0*/  STL.64 [R1+0x1620], R124 ;  /* 0x0016207c01007387 */ /* 0x000fe20000100a00 */
[----:B------:R-:W-:Y:S03]  /*370e0*/  HMMA.1688.F32.TF32 R112, R232, R14, R76 ;  /* 0x0000000ee870723c */ /* 0x000fe6000008104c */
[----:B------:R-:W-:Y:S04]  /*370f0*/  STL.64 [R1+0x1628], R126 ;  /* 0x0016287e01007387 */ /* 0x000fe80000100a00 */
[----:B------:R-:W-:Y:S04]  /*37100*/  STL.64 [R1+0x1610], R120 ;  /* 0x0016107801007387 */ /* 0x000fe80000100a00 */
[----:B------:R-:W-:Y:S04]  /*37110*/  STL.64 [R1+0x1618], R122 ;  /* 0x0016187a01007387 */ /* 0x000fe80000100a00 */
[----:B------:R-:W-:Y:S01]  /*37120*/  STL.64 [R1+0x1600], R80 ;  /* 0x0016005001007387 */ /* 0x000fe20000100a00 */
[C---:B------:R-:W-:Y:S03]  /*37130*/  HMMA.1688.F32.TF32 R76, R228.reuse, R70, R72 ;  /* 0x00000046e44c723c */ /* 0x040fe60000081048 */
[----:B------:R1:W-:Y:S03]  /*37140*/  STL.64 [R1+0x1608], R82 ;  /* 0x0016085201007387 */ /* 0x0003e60000100a00 */
[----:B------:R-:W-:Y:S06]  /*37150*/  HMMA.1688.F32.TF32 R72, R228, R66, R104 ;  /* 0x00000042e448723c */ /* 0x000fec0000081068 */
[----:B-1----:R-:W-:Y:S01]  /*37160*/  HMMA.1688.F32.TF32 R80, R232, R10, R108 ;  /* 0x0000000ae850723c */ /* 0x002fe2000008106c */
[----:B------:R-:W-:Y:S04]  /*37170*/  STL.64 [R1+0x15f0], R116 ;  /* 0x0015f07401007387 */ /* 0x000fe80000100a00 */
[----:B------:R-:W-:Y:S04]  /*37180*/  STL.64 [R1+0x15f8], R118 ;  /* 0x0015f87601007387 */ /* 0x000fe80000100a00 */
[----:B------:R-:W-:Y:S04]  /*37190*/  STL.64 [R1+0x15e0], R112 ;  /* 0x0015e07001007387 */ /* 0x000fe80000100a00 */
[----:B------:R-:W-:Y:S04]  /*371a0*/  STL.64 [R1+0x15e8], R114 ;  /* 0x0015e87201007387 */ /* 0x000fe80000100a00 */
[----:B------:R-:W-:Y:S04]  /*371b0*/  LDS R232, [R0+UR7+0x2200] ;  /* 0x0022000700e87984 */ /* 0x000fe80008000800 */
[----:B------:R-:W-:Y:S04]  /*371c0*/  LDS R234, [R0+UR7+0x3200] ;  /* 0x0032000700ea7984 */ /* 0x000fe80008000800 */
[----:B------:R-:W-:Y:S04]  /*371d0*/  STL.64 [R1+0xfc0], R80 ;  /* 0x000fc05001007387 */ /* 0x000fe80000100a00 */
[----:B------:R1:W-:Y:S04]  /*371e0*/  STL.64 [R1+0xfc8], R82 ;  /* 0x000fc85201007387 */ /* 0x0003e80000100a00 */
[----:B------:R-:W-:Y:S04]  /*371f0*/  STL.64 [R1+0x15d0], R76 ;  /* 0x0015d04c01007387 */ /* 0x000fe80000100a00 */
[----:B------:R1:W-:Y:S02]  /*37200*/  STL.64 [R1+0x15d8], R78 ;  /* 0x0015d84e01007387 */ /* 0x0003e40000100a00 */
[C---:B-1----:R-:W-:Y:S02]  /*37210*/  HMMA.1688.F32.TF32 R80, R228.reuse, R62, R88 ;  /* 0x0000003ee450723c */ /* 0x042fe40000081058 */
[----:B------:R-:W-:Y:S04]  /*37220*/  STL.64 [R1+0x15c0], R72 ;  /* 0x0015c04801007387 */ /* 0x000fe80000100a00 */
[----:B------:R1:W-:Y:S01]  /*37230*/  STL.64 [R1+0x15c8], R74 ;  /* 0x0015c84a01007387 */ /* 0x0003e20000100a00 */
[C---:B------:R-:W-:Y:S03]  /*37240*/  HMMA.1688.F32.TF32 R76, R228.reuse, R58, R100 ;  /* 0x0000003ae44c723c */ /* 0x040fe60000081064 */
[----:B------:R-:W-:Y:S04]  /*37250*/  LDS R233, [R6+UR7+0x2200] ;  /* 0x0022000706e97984 */ /* 0x000fe80008000800 */
[----:B------:R-:W-:Y:S01]  /*37260*/  LDS R235, [R6+UR7+0x3200] ;  /* 0x0032000706eb7984 */ /* 0x000fe20008000800 */
[C---:B-1----:R-:W-:Y:S08]  /*37270*/  HMMA.1688.F32.TF32 R72, R228.reuse, R54, R216 ;  /* 0x00000036e448723c */ /* 0x042ff000000810d8 */
[----:B------:R-:W-:Y:S04]  /*37280*/  STL.64 [R1+0x15b0], R80 ;  /* 0x0015b05001007387 */ /* 0x000fe80000100a00 */
[----:B------:R1:W-:Y:S04]  /*37290*/  STL.64 [R1+0x15b8], R82 ;  /* 0x0015b85201007387 */ /* 0x0003e80000100a00 */
[----:B------:R-:W-:Y:S04]  /*372a0*/  STL.64 [R1+0x15a0], R76 ;  /* 0x0015a04c01007387 */ /* 0x000fe80000100a00 */
[----:B------:R2:W-:Y:S01]  /*372b0*/  STL.64 [R1+0x15a8], R78 ;  /* 0x0015a84e01007387 */ /* 0x0005e20000100a00 */
[C---:B-1----:R-:W-:Y:S03]  /*372c0*/  HMMA.1688.F32.TF32 R80, R228.reuse, R50, R96 ;  /* 0x00000032e450723c */ /* 0x042fe60000081060 */
[----:B------:R-:W-:Y:S04]  /*372d0*/  STL.64 [R1+0x1590], R72 ;  /* 0x0015904801007387 */ /* 0x000fe80000100a00 */
[----:B------:R1:W-:Y:S01]  /*372e0*/  STL.64 [R1+0x1598], R74 ;  /* 0x0015984a01007387 */ /* 0x0003e20000100a00 */
[C---:B--2---:R-:W-:Y:S06]  /*372f0*/  HMMA.1688.F32.TF32 R76, R228.reuse, R46, R84 ;  /* 0x0000002ee44c723c */ /* 0x044fec0000081054 */
[----:B-1----:R-:W-:Y:S01]  /*37300*/  HMMA.1688.F32.TF32 R72, R228, R42, R92 ;  /* 0x0000002ae448723c */ /* 0x002fe2000008105c */
[----:B------:R-:W-:-:S08]  /*37310*/  IMAD.MOV.U32 R84, RZ, RZ, R247 ;  /* 0x000000ffff547224 */ /* 0x000fd000078e00f7 */
[----:B------:R1:W-:Y:S04]  /*37320*/  STL.64 [R1+0x1580], R80 ;  /* 0x0015805001007387 */ /* 0x0003e80000100a00 */
[----:B------:R2:W-:Y:S04]  /*37330*/  STL.64 [R1+0x1588], R82 ;  /* 0x0015885201007387 */ /* 0x0005e80000100a00 */
[----:B------:R2:W-:Y:S01]  /*37340*/  STL.64 [R1+0x1570], R76 ;  /* 0x0015704c01007387 */ /* 0x0005e20000100a00 */
[----:B------:R-:W-:-:S03]  /*37350*/  IMAD.MOV.U32 R85, RZ, RZ, R246 ;  /* 0x000000ffff557224 */ /* 0x000fc600078e00f6 */
[----:B------:R2:W-:Y:S01]  /*37360*/  STL.64 [R1+0x1578], R78 ;  /* 0x0015784e01007387 */ /* 0x0005e20000100a00 */
[----:B----4-:R-:W-:-:S03]  /*37370*/  IMAD.MOV.U32 R86, RZ, RZ, R245 ;  /* 0x000000ffff567224 */ /* 0x010fc600078e00f5 */
[----:B------:R-:W4:Y:S01]  /*37380*/  LDL.LU R247, [R1+0x3874] ;  /* 0x0038740001f77983 */ /* 0x000f220000300800 */
[----:B------:R-:W-:-:S03]  /*37390*/  IMAD.MOV.U32 R87, RZ, RZ, R244 ;  /* 0x000000ffff577224 */ /* 0x000fc600078e00f4 */
[----:B------:R2:W-:Y:S04]  /*373a0*/  STL.64 [R1+0x1560], R72 ;  /* 0x0015604801007387 */ /* 0x0005e80000100a00 */
[----:B------:R2:W-:Y:S04]  /*373b0*/  STL.64 [R1+0x1568], R74 ;  /* 0x0015684a01007387 */ /* 0x0005e80000100a00 */
[----:B------:R-:W4:Y:S04]  /*373c0*/  LDL.LU R246, [R1+0x3870] ;  /* 0x0038700001f67983 */ /* 0x000f280000300800 */
[----:B------:R-:W4:Y:S04]  /*373d0*/  LDL.LU R245, [R1+0x386c] ;  /* 0x00386c0001f57983 */ /* 0x000f280000300800 */
[----:B------:R-:W4:Y:S01]  /*373e0*/  LDL.LU R244, [R1+0x3868] ;  /* 0x0038680001f47983 */ /* 0x000f220000300800 */
[----:B---3--:R-:W-:-:S02]  /*373f0*/  IMAD.MOV.U32 R96, RZ, RZ, R236 ;  /* 0x000000ffff607224 */ /* 0x008fc400078e00ec */
[----:B------:R-:W-:Y:S01]  /*37400*/  IMAD.MOV.U32 R97, RZ, RZ, R237 ;  /* 0x000000ffff617224 */ /* 0x000fe200078e00ed */
[----:B------:R-:W3:Y:S01]  /*37410*/  LDL.LU R236, [R1+0x3864] ;  /* 0x0038640001ec7983 */ /* 0x000ee20000300800 */
[----:B------:R-:W-:Y:S02]  /*37420*/  IMAD.MOV.U32 R98, RZ, RZ, R238 ;  /* 0x000000ffff627224 */ /* 0x000fe400078e00ee */
[----:B------:R-:W-:Y:S01]  /*37430*/  IMAD.MOV.U32 R99, RZ, RZ, R239 ;  /* 0x000000ffff637224 */ /* 0x000fe200078e00ef */
[----:B------:R-:W3:Y:S04]  /*37440*/  LDL.LU R237, [R1+0x3860] ;  /* 0x0038600001ed7983 */ /* 0x000ee80000300800 */
[----:B------:R-:W3:Y:S04]  /*37450*/  LDL.LU R238, [R1+0x385c] ;  /* 0x00385c0001ee7983 */ /* 0x000ee80000300800 */
[----:B------:R-:W3:Y:S04]  /*37460*/  LDL.LU R239, [R1+0x3858] ;  /* 0x0038580001ef7983 */ /* 0x000ee80000300800 */
[----:B------:R-:W3:Y:S04]  /*37470*/  LDL.LU R88, [R1] ;  /* 0x0000000001587983 */ /* 0x000ee80000300800 */
        /* <DEDUP_REMOVED lines=11> */
[----:B-1----:R-:W3:Y:S04]  /*37530*/  LDL.LU R80, [R1+0x760] ;  /* 0x0007600001507983 */ /* 0x002ee80000300800 */
[----:B------:R-:W3:Y:S04]  /*37540*/  LDL.LU R81, [R1+0x764] ;  /* 0x0007640001517983 */ /* 0x000ee80000300800 */
[----:B--2---:R-:W3:Y:S04]  /*37550*/  LDL.LU R82, [R1+0x768] ;  /* 0x0007680001527983 */ /* 0x004ee80000300800 */
        /* <DEDUP_REMOVED lines=37> */
[----:B------:R-:W-:-:S03]  /*377b0*/  IMAD.MOV.U32 R216, RZ, RZ, R240 ;  /* 0x000000ffffd87224 */ /* 0x000fc600078e00f0 */
[----:B------:R-:W3:Y:S01]  /*377c0*/  LDL.LU R72, [R1+0x20] ;  /* 0x0000200001487983 */ /* 0x000ee20000300800 */
[----:B------:R-:W-:-:S03]  /*377d0*/  IMAD.MOV.U32 R217, RZ, RZ, R241 ;  /* 0x000000ffffd97224 */ /* 0x000fc600078e00f1 */
[----:B------:R-:W3:Y:S01]  /*377e0*/  LDL.LU R73, [R1+0x24] ;  /* 0x0000240001497983 */ /* 0x000ee20000300800 */
[----:B------:R-:W-:-:S03]  /*377f0*/  IMAD.MOV.U32 R218, RZ, RZ, R242 ;  /* 0x000000ffffda7224 */ /* 0x000fc600078e00f2 */
[----:B------:R-:W3:Y:S01]  /*37800*/  LDL.LU R74, [R1+0x28] ;  /* 0x00002800014a7983 */ /* 0x000ee20000300800 */
[----:B------:R-:W-:-:S03]  /*37810*/  IMAD.MOV.U32 R219, RZ, RZ, R243 ;  /* 0x000000ffffdb7224 */ /* 0x000fc600078e00f3 */
[----:B------:R-:W3:Y:S04]  /*37820*/  LDL.LU R75, [R1+0x2c] ;  /* 0x00002c00014b7983 */ /* 0x000ee80000300800 */
[----:B------:R-:W3:Y:S04]  /*37830*/  LDL.LU R240, [R1+0x3854] ;  /* 0x0038540001f07983 */ /* 0x000ee80000300800 */
[----:B------:R-:W3:Y:S04]  /*37840*/  LDL.LU R241, [R1+0x3850] ;  /* 0x0038500001f17983 */ /* 0x000ee80000300800 */
[----:B------:R-:W3:Y:S04]  /*37850*/  LDL.LU R242, [R1+0x384c] ;  /* 0x00384c0001f27983 */ /* 0x000ee80000300800 */
[----:B------:R-:W3:Y:S01]  /*37860*/  LDL.LU R243, [R1+0x3848] ;  /* 0x0038480001f37983 */ /* 0x000ee20000300800 */
[----:B------:R-:W-:Y:S01]  /*37870*/  IMAD.MOV.U32 R92, RZ, RZ, R248 ;  /* 0x000000ffff5c7224 */ /* 0x000fe200078e00f8 */
[----:B------:R-:W-:Y:S01]  /*37880*/  MOV R94, R250 ;  /* 0x000000fa005e7202 */ /* 0x000fe20000000f00 */
[----:B------:R-:W-:-:S02]  /*37890*/  IMAD.MOV.U32 R93, RZ, RZ, R249 ;  /* 0x000000ffff5d7224 */ /* 0x000fc400078e00f9 */
[----:B------:R-:W-:Y:S02]  /*378a0*/  IMAD.MOV.U32 R95, RZ, RZ, R251 ;  /* 0x000000ffff5f7224 */ /* 0x000fe400078e00fb */
[----:B----4-:R-:W-:Y:S02]  /*378b0*/  IMAD.MOV.U32 R103, RZ, RZ, R247 ;  /* 0x000000ffff677224 */ /* 0x010fe400078e00f7 */
[----:B------:R-:W-:Y:S02]  /*378c0*/  IMAD.MOV.U32 R102, RZ, RZ, R246 ;  /* 0x000000ffff667224 */ /* 0x000fe400078e00f6 */
[----:B------:R-:W-:Y:S02]  /*378d0*/  IMAD.MOV.U32 R101, RZ, RZ, R245 ;  /* 0x000000ffff657224 */ /* 0x000fe400078e00f5 */
[----:B------:R-:W-:Y:S02]  /*378e0*/  IMAD.MOV.U32 R100, RZ, RZ, R244 ;  /* 0x000000ffff647224 */ /* 0x000fe400078e00f4 */
[----:B------:R-:W4:Y:S04]  /*378f0*/  LDL.LU R244, [R1+0x3844] ;  /* 0x0038440001f47983 */ /* 0x000f280000300800 */
[----:B------:R-:W4:Y:S04]  /*37900*/  LDL.LU R245, [R1+0x3840] ;  /* 0x0038400001f57983 */ /* 0x000f280000300800 */
[----:B------:R-:W4:Y:S04]  /*37910*/  LDL.LU R246, [R1+0x383c] ;  /* 0x00383c0001f67983 */ /* 0x000f280000300800 */
[----:B------:R-:W4:Y:S04]  /*37920*/  LDL.LU R247, [R1+0x3838] ;  /* 0x0038380001f77983 */ /* 0x000f280000300800 */
[----:B------:R-:W4:Y:S04]  /*37930*/  LDL.LU R248, [R1+0x3834] ;  /* 0x0038340001f87983 */ /* 0x000f280000300800 */
[----:B------:R-:W4:Y:S04]  /*37940*/  LDL.LU R249, [R1+0x3830] ;  /* 0x0038300001f97983 */ /* 0x000f280000300800 */
[----:B------:R-:W4:Y:S04]  /*37950*/  LDL.LU R250, [R1+0x382c] ;  /* 0x00382c0001fa7983 */ /* 0x000f280000300800 */
[----:B------:R-:W4:Y:S01]  /*37960*/  LDL.LU R251, [R1+0x3828] ;  /* 0x0038280001fb7983 */ /* 0x000f220000300800 */
[C---:B--2---:R-:W-:Y:S06]  /*37970*/  HMMA.1688.F32.TF32 R144, R228.reuse, R38, R140 ;  /* 0x00000026e490723c */ /* 0x044fec000008108c */
[C---:B---3--:R-:W-:Y:S06]  /*37980*/  HMMA.1688.F32.TF32 R140, R228.reuse, R34, R136 ;  /* 0x00000022e48c723c */ /* 0x048fec0000081088 */
[C---:B------:R-:W-:Y:S06]  /*37990*/  HMMA.1688.F32.TF32 R136, R228.reuse, R30, R132 ;  /* 0x0000001ee488723c */ /* 0x040fec0000081084 */
[C---:B------:R-:W-:Y:S06]  /*379a0*/  HMMA.1688.F32.TF32 R132, R228.reuse, R26, R128 ;  /* 0x0000001ae484723c */ /* 0x040fec0000081080 */
[C---:B------:R-:W-:Y:S06]  /*379b0*/  HMMA.1688.F32.TF32 R128, R228.reuse, R22, R124 ;  /* 0x00000016e480723c */ /* 0x040fec000008107c */
[C---:B------:R-:W-:Y:S06]  /*379c0*/  HMMA.1688.F32.TF32 R124, R228.reuse, R18, R120 ;  /* 0x00000012e47c723c */ /* 0x040fec0000081078 */
[C---:B------:R-:W-:Y:S06]  /*379d0*/  HMMA.1688.F32.TF32 R116, R228.reuse, R14, R116 ;  /* 0x0000000ee474723c */ /* 0x040fec0000081074 */
[----:B------:R-:W-:Y:S01]  /*379e0*/  HMMA.1688.F32.TF32 R120, R228, R10, R80 ;  /* 0x0000000ae478723c */ /* 0x000fe20000081050 */
[----:B------:R-:W-:Y:S04]  /*379f0*/  STL.64 [R1+0x1550], R144 ;  /* 0x0015509001007387 */ /* 0x000fe80000100a00 */
[----:B------:R-:W-:Y:S01]  /*37a00*/  LDS R228, [R7+UR7+0x2180] ;  /* 0x0021800707e47984 */ /* 0x000fe20008000800 */
[C---:B------:R-:W-:Y:S03]  /*37a10*/  HMMA.1688.F32.TF32 R80, R224.reuse, R70, R112 ;  /* 0x00000046e050723c */ /* 0x040fe60000081070 */
        /* <DEDUP_REMOVED lines=16> */
[----:B------:R1:W-:Y:S01]  /*37b20*/  STL.64 [R1+0xfa8], R82 ;  /* 0x000fa85201007387 */ /* 0x0003e20000100a00 */
[C---:B------:R-:W-:Y:S03]  /*37b30*/  HMMA.1688.F32.TF32 R72, R224.reuse, R46, R72 ;  /* 0x0000002ee048723c */ /* 0x040fe60000081048 */
[----:B------:R-:W-:Y:S04]  /*37b40*/  LDS R230, [R7+UR7+0x3180] ;  /* 0x0031800707e67984 */ /* 0x000fe80008000800 */
[----:B------:R-:W-:Y:S01]  /*37b50*/  LDS R229, [R65+UR7+0x2180] ;  /* 0x0021800741e57984 */ /* 0x000fe20008000800 */
[C---:B-1----:R-:W-:Y:S03]  /*37b60*/  HMMA.1688.F32.TF32 R80, R224.reuse, R58, R240 ;  /* 0x0000003ae050723c */ /* 0x042fe600000810f0 */
[----:B------:R-:W1:Y:S03]  /*37b70*/  LDS R231, [R65+UR7+0x3180] ;  /* 0x0031800741e77984 */ /* 0x000e660008000800 */
[C---:B----4-:R-:W-:Y:S06]  /*37b80*/  HMMA.1688.F32.TF32 R112, R224.reuse, R62, R244 ;  /* 0x0000003ee070723c */ /* 0x050fec00000810f4 */
[----:B------:R-:W-:-:S15]  /*37b90*/  HMMA.1688.F32.TF32 R116, R224, R66, R248 ;  /* 0x00000042e074723c */ /* 0x000fde00000810f8 */
[----:B------:R-:W-:-:S08]  /*37ba0*/  NOP ;  /* 0x0000000000007918 */ /* 0x000fd00000000000 */
[----:B------:R-:W-:Y:S04]  /*37bb0*/  STL.64 [R1+0xf90], R116 ;  /* 0x000f907401007387 */ /* 0x000fe80000100a00 */
[----:B------:R-:W-:Y:S04]  /*37bc0*/  STL.64 [R1+0xf98], R118 ;  /* 0x000f987601007387 */ /* 0x000fe80000100a00 */
[----:B------:R-:W-:Y:S04]  /*37bd0*/  STL.64 [R1+0xf80], R112 ;  /* 0x000f807001007387 */ /* 0x000fe80000100a00 */
[----:B------:R-:W-:Y:S04]  /*37be0*/  STL.64 [R1+0xf88], R114 ;  /* 0x000f887201007387 */ /* 0x000fe80000100a00 */
[----:B------:R-:W-:Y:S04]  /*37bf0*/  STL.64 [R1+0xf70], R80 ;  /* 0x000f705001007387 */ /* 0x000fe80000100a00 */
[----:B------:R2:W-:Y:S02]  /*37c00*/  STL.64 [R1+0xf78], R82 ;  /* 0x000f785201007387 */ /* 0x0005e40000100a00 */
[C---:B--2---:R-:W-:Y:S06]  /*37c10*/  HMMA.1688.F32.TF32 R80, R224.reuse, R54, R76 ;  /* 0x00000036e050723c */ /* 0x044fec000008104c */
[----:B------:R-:W-:-:S15]  /*37c20*/  HMMA.1688.F32.TF32 R76, R224, R50, R108 ;  /* 0x00000032e04c723c */ /* 0x000fde000008106c */
[----:B------:R-:W-:-:S02]  /*37c30*/  NOP ;  /* 0x0000000000007918 */ /* 0x000fc40000000000 */
        /* <DEDUP_REMOVED lines=11> */
[----:B------:R-:W-:Y:S04]  /*37cf0*/  STL.64 [R1+0xf20], R76 ;  /* 0x000f204c01007387 */ /* 0x000fe80000100a00 */
[----:B------:R2:W-:Y:S04]  /*37d00*/  STL.64 [R1+0xf28], R78 ;  /* 0x000f284e01007387 */ /* 0x0005e80000100a00 */
[----:B------:R-:W-:Y:S04]  /*37d10*/  STL.64 [R1+0xf10], R72 ;  /* 0x000f104801007387 */ /* 0x000fe80000100a00 */
[----:B------:R3:W-:Y:S01]  /*37d20*/  STL.64 [R1+0xf18], R74 ;  /* 0x000f184a01007387 */ /* 0x0007e20000100a00 */
[C---:B--2---:R-:W-:Y:S06]  /*37d30*/  HMMA.1688.F32.TF32 R76, R224.reuse, R30, R100 ;  /* 0x0000001ee04c723c */ /* 0x044fec0000081064 */
[C---:B---3--:R-:W-:Y:S06]  /*37d40*/  HMMA.1688.F32.TF32 R72, R224.reuse, R26, R216 ;  /* 0x0000001ae048723c */ /* 0x048fec00000810d8 */
[C---:B------:R-:W-:Y:S11]  /*37d50*/  HMMA.1688.F32.TF32 R80, R224.reuse, R22, R96 ;  /* 0x00000016e050723c */ /* 0x040ff60000081060 */
[----:B------:R-:W-:Y:S04]  /*37d60*/  STL.64 [R1+0xf00], R76 ;  /* 0x000f004c01007387 */ /* 0x000fe80000100a00 */
[----:B------:R2:W-:Y:S04]  /*37d70*/  STL.64 [R1+0xf08], R78 ;  /* 0x000f084e01007387 */ /* 0x0005e80000100a00 */
[----:B------:R-:W-:Y:S04]  /*37d80*/  STL.64 [R1+0xef0], R72 ;  /* 0x000ef04801007387 */ /* 0x000fe80000100a00 */
[----:B------:R3:W-:Y:S01]  /*37d90*/  STL.64 [R1+0xef8], R74 ;  /* 0x000ef84a01007387 */ /* 0x0007e20000100a00 */
[C---:B--2---:R-:W-:Y:S06]  /*37da0*/  HMMA.1688.F32.TF32 R76, R224.reuse, R18, R84 ;  /* 0x00000012e04c723c */ /* 0x044fec0000081054 */
[-C--:B---3--:R-:W-:Y:S01]  /*37db0*/  HMMA.1688.F32.TF32 R72, R224, R14.reuse, R92 ;  /* 0x0000000ee048723c */ /* 0x088fe2000008105c */
[----:B------:R-:W-:Y:S04]  /*37dc0*/  STL.64 [R1+0xee0], R80 ;  /* 0x000ee05001007387 */ /* 0x000fe80000100a00 */
[----:B------:R-:W-:Y:S04]  /*37dd0*/  STL.64 [R1+0xee8], R82 ;  /* 0x000ee85201007387 */ /* 0x000fe80000100a00 */
[----:B------:R-:W2:Y:S08]  /*37de0*/  LDL.LU R84, [R1+0x150] ;  /* 0x0001500001547983 */ /* 0x000eb00000300800 */
        /* <DEDUP_REMOVED lines=111> */
[C---:B-1----:R-:W-:Y:S06]  /*384e0*/  HMMA.1688.F32.TF32 R80, R228.reuse, R14, R80 ;  /* 0x0000000ee450723c */ /* 0x042fec0000081050 */
[C---:B---3--:R-:W-:Y:S06]  /*384f0*/  HMMA.1688.F32.TF32 R136, R228.reuse, R54, R136 ;  /* 0x00000036e488723c */ /* 0x048fec0000081088 */
[C---:B----4-:R-:W-:Y:S06]  /*38500*/  HMMA.1688.F32.TF32 R140, R228.reuse, R58, R140 ;  /* 0x0000003ae48c723c */ /* 0x050fec000008108c */
[----:B--2---:R-:W-:Y:S06]  /*38510*/  HMMA.1688.F32.TF32 R144, R228, R62, R144 ;  /* 0x0000003ee490723c */ /* 0x004fec0000081090 */
[----:B------:R-:W-:Y:S01]  /*38520*/  HMMA.1688.F32.TF32 R224, R224, R10, R156 ;  /* 0x0000000ae0e0723c */ /* 0x000fe2000008109c */
[----:B------:R-:W2:Y:S04]  /*38530*/  LDL.LU.64 R158, [R1+0x3820] ;  /* 0x00382000019e7983 */ /* 0x000ea80000300a00 */
[----:B------:R-:W2:Y:S01]  /*38540*/  LDL.LU.64 R156, [R1+0x3818] ;  /* 0x00381800019c7983 */ /* 0x000ea20000300a00 */
[C---:B------:R-:W-:Y:S06]  /*38550*/  HMMA.1688.F32.TF32 R152, R228.reuse, R70, R152 ;  /* 0x00000046e498723c */ /* 0x040fec0000081098 */
[C---:B------:R-:W-:Y:S11]  /*38560*/  HMMA.1688.F32.TF32 R148, R228.reuse, R66, R148 ;  /* 0x00000042e494723c */ /* 0x040ff60000081094 */
[----:B------:R-:W-:Y:S04]  /*38570*/  STL.64 [R1+0x740], R224 ;  /* 0x000740e001007387 */ /* 0x000fe80000100a00 */
[----:B------:R-:W-:Y:S04]  /*38580*/  STL.64 [R1+0x748], R226 ;  /* 0x000748e201007387 */ /* 0x000fe80000100a00 */
[----:B------:R-:W-:Y:S01]  /*38590*/  STL.64 [R1+0x730], R152 ;  /* 0x0007309801007387 */ /* 0x000fe20000100a00 */
[C---:B------:R-:W-:Y:S03]  /*385a0*/  HMMA.1688.F32.TF32 R236, R228.reuse, R50, R236 ;  /* 0x00000032e4ec723c */ /* 0x040fe600000810ec */
[----:B------:R1:W-:Y:S04]  /*385b0*/  STL.64 [R1+0x738], R154 ;  /* 0x0007389a01007387 */ /* 0x0003e80000100a00 */
[----:B------:R-:W-:Y:S01]  /*385c0*/  LDS R224, [R7+UR7+0x2200] ;  /* 0x0022000707e07984 */ /* 0x000fe20008000800 */
[C---:B------:R-:W-:Y:S03]  /*385d0*/  HMMA.1688.F32.TF32 R244, R228.reuse, R42, R244 ;  /* 0x0000002ae4f4723c */ /* 0x040fe600000810f4 */
[----:B------:R-:W-:Y:S04]  /*385e0*/  LDS R226, [R7+UR7+0x3200] ;  /* 0x0032000707e27984 */ /* 0x000fe80008000800 */
[----:B-1----:R-:W3:Y:S04]  /*385f0*/  LDL.LU.64 R154, [R1+0x3810] ;  /* 0x00381000019a7983 */ /* 0x002ee80000300a00 */
[----:B------:R-:W3:Y:S04]  /*38600*/  LDL.LU.64 R152, [R1+0x3808] ;  /* 0x0038080001987983 */ /* 0x000ee80000300a00 */
[----:B------:R-:W-:Y:S04]  /*38610*/  STL.64 [R1+0x720], R148 ;  /* 0x0007209401007387 */ /* 0x000fe80000100a00 */
[----:B------:R1:W-:Y:S04]  /*38620*/  STL.64 [R1+0x728], R150 ;  /* 0x0007289601007387 */ /* 0x0003e80000100a00 */
[----:B------:R-:W-:Y:S04]  /*38630*/  LDS R225, [R65+UR7+0x2200] ;  /* 0x0022000741e17984 */ /* 0x000fe80008000800 */
[----:B------:R-:W4:Y:S04]  /*38640*/  LDS R227, [R65+UR7+0x3200] ;  /* 0x0032000741e37984 */ /* 0x000f280008000800 */
[----:B-1----:R-:W2:Y:S04]  /*38650*/  LDL.LU.64 R150, [R1+0x3800] ;  /* 0x0038000001967983 */ /* 0x002ea80000300a00 */
[----:B------:R-:W2:Y:S04]  /*38660*/  LDL.LU.64 R148, [R1+0x37f8] ;  /* 0x0037f80001947983 */ /* 0x000ea80000300a00 */
[----:B------:R-:W-:Y:S04]  /*38670*/  STL.64 [R1+0x710], R144 ;  /* 0x0007109001007387 */ /* 0x000fe80000100a00 */
[----:B------:R1:W-:Y:S04]  /*38680*/  STL.64 [R1+0x718], R146 ;  /* 0x0007189201007387 */ /* 0x0003e80000100a00 */
[----:B-1----:R-:W3:Y:S04]  /*38690*/  LDL.LU.64 R146, [R1+0x37f0] ;  /* 0x0037f00001927983 */ /* 0x002ee80000300a00 */
[----:B------:R-:W3:Y:S04]  /*386a0*/  LDL.LU.64 R144, [R1+0x37e8] ;  /* 0x0037e80001907983 */ /* 0x000ee80000300a00 */
[----:B------:R-:W-:Y:S04]  /*386b0*/  STL.64 [R1+0x700], R140 ;  /* 0x0007008c01007387 */ /* 0x000fe80000100a00 */
[----:B------:R1:W-:Y:S04]  /*386c0*/  STL.64 [R1+0x708], R142 ;  /* 0x0007088e01007387 */ /* 0x0003e80000100a00 */
[----:B-1----:R-:W2:Y:S04]  /*386d0*/  LDL.LU.64 R142, [R1+0x37e0] ;  /* 0x0037e000018e7983 */ /* 0x002ea80000300a00 */
[----:B------:R-:W2:Y:S04]  /*386e0*/  LDL.LU.64 R140, [R1+0x37d8] ;  /* 0x0037d800018c7983 */ /* 0x000ea80000300a00 */
[----:B------:R-:W-:Y:S04]  /*386f0*/  STL.64 [R1+0xed0], R136 ;  /* 0x000ed08801007387 */ /* 0x000fe80000100a00 */
[----:B------:R1:W-:Y:S04]  /*38700*/  STL.64 [R1+0xed8], R138 ;  /* 0x000ed88a01007387 */ /* 0x0003e80000100a00 */
[----:B-1----:R-:W3:Y:S04]  /*38710*/  LDL.LU.64 R138, [R1+0x37d0] ;  /* 0x0037d000018a7983 */ /* 0x002ee80000300a00 */
[----:B------:R-:W3:Y:S04]  /*38720*/  LDL.LU.64 R136, [R1+0x37c8] ;  /* 0x0037c80001887983 */ /* 0x000ee80000300a00 */
[----:B------:R-:W-:Y:S04]  /*38730*/  STL.64 [R1+0xec0], R236 ;  /* 0x000ec0ec01007387 */ /* 0x000fe80000100a00 */
[----:B------:R1:W-:Y:S02]  /*38740*/  STL.64 [R1+0xec8], R238 ;  /* 0x000ec8ee01007387 */ /* 0x0003e40000100a00 */
[C---:B-1----:R-:W-:Y:S06]  /*38750*/  HMMA.1688.F32.TF32 R236, R228.reuse, R46, R240 ;  /* 0x0000002ee4ec723c */ /* 0x042fec00000810f0 */
[----:B------:R-:W-:-:S15]  /*38760*/  HMMA.1688.F32.TF32 R240, R228, R38, R248 ;  /* 0x00000026e4f0723c */ /* 0x000fde00000810f8 */
[----:B------:R-:W-:-:S02]  /*38770*/  NOP ;  /* 0x0000000000007918 */ /* 0x000fc40000000000 */
[----:B------:R-:W-:Y:S04]  /*38780*/  STL.64 [R1+0x6f0], R236 ;  /* 0x0006f0ec01007387 */ /* 0x000fe80000100a00 */
[----:B------:R1:W-:Y:S02]  /*38790*/  STL.64 [R1+0x6f8], R238 ;  /* 0x0006f8ee01007387 */ /* 0x0003e40000100a00 */
[C---:B-1----:R-:W-:Y:S06]  /*387a0*/  HMMA.1688.F32.TF32 R236, R228.reuse, R34, R132 ;  /* 0x00000022e4ec723c */ /* 0x042fec0000081084 */
[C---:B------:R-:W-:Y:S06]  /*387b0*/  HMMA.1688.F32.TF32 R132, R228.reuse, R30, R128 ;  /* 0x0000001ee484723c */ /* 0x040fec0000081080 */
[C---:B------:R-:W-:Y:S06]  /*387c0*/  HMMA.1688.F32.TF32 R128, R228.reuse, R26, R124 ;  /* 0x0000001ae480723c */ /* 0x040fec000008107c */
[C---:B------:R-:W-:Y:S06]  /*387d0*/  HMMA.1688.F32.TF32 R124, R228.reuse, R22, R120 ;  /* 0x00000016e47c723c */ /* 0x040fec0000081078 */
        /* <DEDUP_REMOVED lines=10> */
[----:B------:R-:W-:Y:S03]  /*38880*/  HMMA.1688.F32.TF32 R116, R228, R10, R112 ;  /* 0x0000000ae474723c */ /* 0x000fe60000081070 */
[----:B------:R-:W-:Y:S04]  /*38890*/  STL.64 [R1+0x14d8], R130 ;  /* 0x0014d88201007387 */ /* 0x000fe80000100a00 */
[----:B------:R-:W-:Y:S01]  /*388a0*/  STL.64 [R1+0x14c0], R124 ;  /* 0x0014c07c01007387 */ /* 0x000fe20000100a00 */
[C---:B------:R-:W-:Y:S03]  /*388b0*/  HMMA.1688.F32.TF32 R112, R232.reuse, R70, R76 ;  /* 0x00000046e870723c */ /* 0x040fe6000008104c */
[----:B------:R-:W-:Y:S04]  /*388c0*/  STL.64 [R1+0x14c8], R126 ;  /* 0x0014c87e01007387 */ /* 0x000fe80000100a00 */
[----:B------:R-:W-:Y:S04]  /*388d0*/  STL.64 [R1+0x14b0], R120 ;  /* 0x0014b07801007387 */ /* 0x000fe80000100a00 */
[----:B------:R-:W-:Y:S04]  /*388e0*/  STL.64 [R1+0x14b8], R122 ;  /* 0x0014b87a01007387 */ /* 0x000fe80000100a00 */
[----:B------:R-:W-:Y:S04]  /*388f0*/  STL.64 [R1+0x14a0], R80 ;  /* 0x0014a05001007387 */ /* 0x000fe80000100a00 */
[----:B------:R1:W-:Y:S01]  /*38900*/  STL.64 [R1+0x14a8], R82 ;  /* 0x0014a85201007387 */ /* 0x0003e20000100a00 */
[C---:B------:R-:W-:Y:S06]  /*38910*/  HMMA.1688.F32.TF32 R76, R232.reuse, R62, R72 ;  /* 0x0000003ee84c723c */ /* 0x040fec0000081048 */
[C---:B------:R-:W-:Y:S06]  /*38920*/  HMMA.1688.F32.TF32 R72, R232.reuse, R58, R104 ;  /* 0x0000003ae848723c */ /* 0x040fec0000081068 */
[C---:B-1----:R-:W-:Y:S01]  /*38930*/  HMMA.1688.F32.TF32 R80, R232.reuse, R66, R108 ;  /* 0x00000042e850723c */ /* 0x042fe2000008106c */
[----:B------:R-:W-:Y:S04]  /*38940*/  STL.64 [R1+0xeb0], R116 ;  /* 0x000eb07401007387 */ /* 0x000fe80000100a00 */
[----:B------:R-:W-:Y:S04]  /*38950*/  STL.64 [R1+0xeb8], R118 ;  /* 0x000eb87601007387 */ /* 0x000fe80000100a00 */
[----:B------:R-:W-:Y:S04]  /*38960*/  STL.64 [R1+0x1490], R112 ;  /* 0x0014907001007387 */ /* 0x000fe80000100a00 */
[----:B------:R-:W-:Y:S10]  /*38970*/  STL.64 [R1+0x1498], R114 ;  /* 0x0014987201007387 */ /* 0x000ff40000100a00 */
[----:B------:R-:W-:Y:S04]  /*38980*/  STL.64 [R1+0x1480], R80 ;  /* 0x0014805001007387 */ /* 0x000fe80000100a00 */
[----:B------:R1:W-:Y:S04]  /*38990*/  STL.64 [R1+0x1488], R82 ;  /* 0x0014885201007387 */ /* 0x0003e80000100a00 */
[----:B------:R-:W-:Y:S04]  /*389a0*/  STL.64 [R1+0x1470], R76 ;  /* 0x0014704c01007387 */ /* 0x000fe80000100a00 */
[----:B------:R4:W-:Y:S01]  /*389b0*/  STL.64 [R1+0x1478], R78 ;  /* 0x0014784e01007387 */ /* 0x0009e20000100a00 */
[C---:B-1----:R-:W-:Y:S03]  /*389c0*/  HMMA.1688.F32.TF32 R80, R232.reuse, R54, R88 ;  /* 0x00000036e850723c */ /* 0x042fe60000081058 */
[----:B------:R-:W-:Y:S04]  /*389d0*/  STL.64 [R1+0x1460], R72 ;  /* 0x0014604801007387 */ /* 0x000fe80000100a00 */
[----:B------:R1:W-:Y:S01]  /*389e0*/  STL.64 [R1+0x1468], R74 ;  /* 0x0014684a01007387 */ /* 0x0003e20000100a00 */
[C---:B----4-:R-:W-:Y:S06]  /*389f0*/  HMMA.1688.F32.TF32 R76, R232.reuse, R50, R100 ;  /* 0x00000032e84c723c */ /* 0x050fec0000081064 */
[C---:B-1----:R-:W-:Y:S09]  /*38a00*/  HMMA.1688.F32.TF32 R72, R232.reuse, R46, R216 ;  /* 0x0000002ee848723c */ /* 0x042ff200000810d8 */
        /* <DEDUP_REMOVED lines=10> */
[----:B------:R-:W-:Y:S04]  /*38ab0*/  STL.64 [R1+0x1428], R82 ;  /* 0x0014285201007387 */ /* 0x000fe80000100a00 */
[----:B------:R-:W4:Y:S04]  /*38ac0*/  LDL.LU R84, [R1+0x690] ;  /* 0x0006900001547983 */ /* 0x000f280000300800 */
[----:B------:R-:W-:Y:S04]  /*38ad0*/  STL.64 [R1+0x1410], R76 ;  /* 0x0014104c01007387 */ /* 0x000fe80000100a00 */
[----:B------:R-:W-:Y:S04]  /*38ae0*/  STL.64 [R1+0x1418], R78 ;  /* 0x0014184e01007387 */ /* 0x000fe80000100a00 */
[----:B------:R1:W-:Y:S04]  /*38af0*/  STL.64 [R1+0x1400], R72 ;  /* 0x0014004801007387 */ /* 0x0003e80000100a00 */
[----:B------:R2:W-:Y:S04]  /*38b00*/  STL.64 [R1+0x1408], R74 ;  /* 0x0014084a01007387 */ /* 0x0005e80000100a00 */
[----:B------:R-:W4:Y:S04]  /*38b10*/  LDL.LU R85, [R1+0x694] ;  /* 0x0006940001557983 */ /* 0x000f280000300800 */
[----:B------:R-:W4:Y:S04]  /*38b20*/  LDL.LU R86, [R1+0x698] ;  /* 0x0006980001567983 */ /* 0x000f280000300800 */
[----:B------:R-:W4:Y:S04]  /*38b30*/  LDL.LU R87, [R1+0x69c] ;  /* 0x00069c0001577983 */ /* 0x000f280000300800 */
        /* <DEDUP_REMOVED lines=12> */
[----:B-1----:R-:W4:Y:S04]  /*38c00*/  LDL.LU R72, [R1+0x450] ;  /* 0x0004500001487983 */ /* 0x002f280000300800 */
[----:B------:R-:W4:Y:S04]  /*38c10*/  LDL.LU R73, [R1+0x454] ;  /* 0x0004540001497983 */ /* 0x000f280000300800 */
[----:B--2---:R-:W4:Y:S04]  /*38c20*/  LDL.LU R74, [R1+0x458] ;  /* 0x00045800014a7983 */ /* 0x004f280000300800 */
        /* <DEDUP_REMOVED lines=66> */
[----:B------:R-:W-:Y:S01]  /*39050*/  HMMA.1688.F32.TF32 R228, R232, R22, R248 ;  /* 0x00000016e8e4723c */ /* 0x000fe200000810f8 */
[----:B------:R-:W-:Y:S04]  /*39060*/  LDS R232, [R0+UR7+0x2280] ;  /* 0x0022800700e87984 */ /* 0x000fe80008000800 */
[----:B------:R-:W-:Y:S01]  /*39070*/  LDS R234, [R0+UR7+0x3280] ;  /* 0x0032800700ea7984 */ /* 0x000fe20008000800 */
[----:B------:R-:W-:Y:S11]  /*39080*/  HMMA.1688.F32.TF32 R120, R224, R70, R120 ;  /* 0x00000046e078723c */ /* 0x000ff60000081078 */
        /* <DEDUP_REMOVED lines=9> */
[----:B------:R-:W-:-:S03]  /*39120*/  IMAD.MOV.U32 R64, RZ, RZ, R121 ;  /* 0x000000ffff407224 */ /* 0x000fc600078e0079 */
[----:B------:R-:W-:Y:S01]  /*39130*/  STL.64 [R1+0x13b8], R130 ;  /* 0x0013b88201007387 */ /* 0x000fe20000100a00 */
[----:B------:R-:W-:-:S03]  /*39140*/  IMAD.MOV.U32 R21, RZ, RZ, R122 ;  /* 0x000000ffff157224 */ /* 0x000fc600078e007a */
[----:B------:R-:W-:Y:S01]  /*39150*/  STL.64 [R1+0x280], R124 ;  /* 0x0002807c01007387 */ /* 0x000fe20000100a00 */
[----:B------:R-:W-:-:S03]  /*39160*/  IMAD.MOV.U32 R20, RZ, RZ, R123 ;  /* 0x000000ffff147224 */ /* 0x000fc600078e007b */
[----:B------:R-:W-:Y:S04]  /*39170*/  STL.64 [R1+0x288], R126 ;  /* 0x0002887e01007387 */ /* 0x000fe80000100a00 */
[----:B------:R1:W-:Y:S01]  /*39180*/  STL [R1+0xea0], R120 ;  /* 0x000ea07801007387 */ /* 0x0003e20000100800 */
[C---:B------:R-:W-:Y:S03]  /*39190*/  HMMA.1688.F32.TF32 R72, R224.reuse, R46, R72 ;  /* 0x0000002ee048723c */ /* 0x040fe60000081048 */
[----:B------:R-:W-:Y:S04]  /*391a0*/  LDS R233, [R6+UR7+0x2280] ;  /* 0x0022800706e97984 */ /* 0x000fe80008000800 */
[----:B------:R-:W2:Y:S01]  /*391b0*/  LDS R235, [R6+UR7+0x3280] ;  /* 0x0032800706eb7984 */ /* 0x000ea20008000800 */
[C---:B-1----:R-:W-:Y:S03]  /*391c0*/  HMMA.1688.F32.TF32 R120, R224.reuse, R66, R116 ;  /* 0x00000042e078723c */ /* 0x042fe60000081074 */
[----:B------:R-:W-:Y:S03]  /*391d0*/  LDS R228, [R7+UR7+0x2280] ;  /* 0x0022800707e47984 */ /* 0x000fe60008000800 */
[C---:B------:R-:W-:Y:S01]  /*391e0*/  HMMA.1688.F32.TF32 R116, R224.reuse, R62, R80 ;  /* 0x0000003ee074723c */ /* 0x040fe20000081050 */
[----:B------:R-:W-:Y:S04]  /*391f0*/  LDS R230, [R7+UR7+0x3280] ;  /* 0x0032800707e67984 */ /* 0x000fe80008000800 */
[----:B------:R-:W-:Y:S01]  /*39200*/  LDS R229, [R65+UR7+0x2280] ;  /* 0x0022800741e57984 */ /* 0x000fe20008000800 */
[C---:B------:R-:W-:Y:S03]  /*39210*/  HMMA.1688.F32.TF32 R80, R224.reuse, R58, R112 ;  /* 0x0000003ae050723c */ /* 0x040fe60000081070 */
[----:B------:R-:W1:Y:S08]  /*39220*/  LDS R231, [R65+UR7+0x3280] ;  /* 0x0032800741e77984 */ /* 0x000e700008000800 */
[----:B------:R-:W-:Y:S04]  /*39230*/  STL.64 [R1+0xe90], R120 ;  /* 0x000e907801007387 */ /* 0x000fe80000100a00 */
[----:B------:R-:W-:Y:S04]  /*39240*/  STL.64 [R1+0xe98], R122 ;  /* 0x000e987a01007387 */ /* 0x000fe80000100a00 */
[----:B------:R-:W-:Y:S04]  /*39250*/  STL.64 [R1+0xe80], R116 ;  /* 0x000e807401007387 */ /* 0x000fe80000100a00 */
[----:B------:R-:W-:Y:S04]  /*39260*/  STL.64 [R1+0xe88], R118 ;  /* 0x000e887601007387 */ /* 0x000fe80000100a00 */
[----:B------:R-:W-:Y:S04]  /*39270*/  STL.64 [R1+0xe70], R80 ;  /* 0x000e705001007387 */ /* 0x000fe80000100a00 */
[----:B------:R3:W-:Y:S02]  /*39280*/  STL.64 [R1+0xe78], R82 ;  /* 0x000e785201007387 */ /* 0x0007e40000100a00 */
[C---:B---3--:R-:W-:Y:S06]  /*39290*/  HMMA.1688.F32.TF32 R80, R224.reuse, R54, R76 ;  /* 0x00000036e050723c */ /* 0x048fec000008104c */
[----:B------:R-:W-:-:S15]  /*392a0*/  HMMA.1688.F32.TF32 R76, R224, R50, R108 ;  /* 0x00000032e04c723c */ /* 0x000fde000008106c */
[----:B------:R-:W-:-:S02]  /*392b0*/  NOP ;  /* 0x0000000000007918 */ /* 0x000fc40000000000 */
[----:B------:R-:W-:Y:S04]  /*392c0*/  STL.64 [R1+0xe60], R80 ;  /* 0x000e605001007387 */ /* 0x000fe80000100a00 */
[----:B------:R3:W-:Y:S04]  /*392d0*/  STL.64 [R1+0xe68], R82 ;  /* 0x000e685201007387 */ /* 0x0007e80000100a00 */
[----:B------:R-:W-:Y:S04]  /*392e0*/  STL.64 [R1+0xe50], R76 ;  /* 0x000e504c01007387 */ /* 0x000fe80000100a00 */
[----:B------:R4:W-:Y:S01]  /*392f0*/  STL.64 [R1+0xe58], R78 ;  /* 0x000e584e01007387 */ /* 0x0009e20000100a00 */
[C---:B---3--:R-:W-:Y:S03]  /*39300*/  HMMA.1688.F32.TF32 R80, R224.reuse, R42, R104 ;  /* 0x0000002ae050723c */ /* 0x048fe60000081068 */
[----:B------:R-:W-:Y:S04]  /*39310*/  STL.64 [R1+0xe40], R72 ;  /* 0x000e404801007387 */ /* 0x000fe80000100a00 */
[----:B------:R3:W-:Y:S01]  /*39320*/  STL.64 [R1+0xe48], R74 ;  /* 0x000e484a01007387 */ /* 0x0007e20000100a00 */
[C---:B----4-:R-:W-:Y:S06]  /*39330*/  HMMA.1688.F32.TF32 R76, R224.reuse, R38, R88 ;  /* 0x00000026e04c723c */ /* 0x050fec0000081058 */
[C---:B---3--:R-:W-:Y:S09]  /*39340*/  HMMA.1688.F32.TF32 R72, R224.reuse, R34, R100 ;  /* 0x00000022e048723c */ /* 0x048ff20000081064 */
[----:B------:R-:W-:Y:S04]  /*39350*/  STL.64 [R1+0xe30], R80 ;  /* 0x000e305001007387 */ /* 0x000fe80000100a00 */
[----:B------:R-:W-:Y:S04]  /*39360*/  STL.64 [R1+0xe38], R82 ;  /* 0x000e385201007387 */ /* 0x000fe80000100a00 */
[----:B------:R-:W-:Y:S04]  /*39370*/  STL.64 [R1+0xe20], R76 ;  /* 0x000e204c01007387 */ /* 0x000fe80000100a00 */
[----:B------:R-:W-:Y:S04]  /*39380*/  STL.64 [R1+0xe28], R78 ;  /* 0x000e284e01007387 */ /* 0x000fe80000100a00 */
[----:B------:R-:W-:Y:S04]  /*39390*/  STL.64 [R1+0xe10], R72 ;  /* 0x000e104801007387 */ /* 0x000fe80000100a00 */
[----:B------:R3:W-:Y:S02]  /*393a0*/  STL.64 [R1+0xe18], R74 ;  /* 0x000e184a01007387 */ /* 0x0007e40000100a00 */
[C---:B---3--:R-:W-:Y:S06]  /*393b0*/  HMMA.1688.F32.TF32 R72, R224.reuse, R30, R216 ;  /* 0x0000001ee048723c */ /* 0x048fec00000810d8 */
[C---:B------:R-:W-:Y:S06]  /*393c0*/  HMMA.1688.F32.TF32 R80, R224.reuse, R26, R96 ;  /* 0x0000001ae050723c */ /* 0x040fec0000081060 */
[C---:B------:R-:W-:Y:S11]  /*393d0*/  HMMA.1688.F32.TF32 R76, R224.reuse, R22, R84 ;  /* 0x00000016e04c723c */ /* 0x040ff60000081054 */
[----:B------:R-:W-:Y:S04]  /*393e0*/  STL.64 [R1+0xe00], R72 ;  /* 0x000e004801007387 */ /* 0x000fe80000100a00 */
[----:B------:R3:W-:Y:S02]  /*393f0*/  STL.64 [R1+0xe08], R74 ;  /* 0x000e084a01007387 */ /* 0x0007e40000100a00 */
[----:B---3--:R-:W-:Y:S02]  /*39400*/  HMMA.1688.F32.TF32 R72, R224, R18, R92 ;  /* 0x00000012e048723c */ /* 0x008fe4000008105c */
[----:B------:R-:W-:Y:S04]  /*39410*/  STL.64 [R1+0xdf0], R80 ;  /* 0x000df05001007387 */ /* 0x000fe80000100a00 */
[----:B------:R-:W-:Y:S04]  /*39420*/  STL.64 [R1+0xdf8], R82 ;  /* 0x000df85201007387 */ /* 0x000fe80000100a00 */
[----:B------:R-:W3:Y:S04]  /*39430*/  LDL.LU R96, [R1+0x5a0] ;  /* 0x0005a00001607983 */ /* 0x000ee80000300800 */
[----:B------:R-:W-:Y:S04]  /*39440*/  STL.64 [R1+0xde0], R76 ;  /* 0x000de04c01007387 */ /* 0x000fe80000100a00 */
[----:B------:R-:W-:Y:S05]  /*39450*/  STL.64 [R1+0xde8], R78 ;  /* 0x000de84e01007387 */ /* 0x000fea0000100a00 */
[----:B------:R4:W-:Y:S04]  /*39460*/  STL.64 [R1+0xdd0], R72 ;  /* 0x000dd04801007387 */ /* 0x0009e80000100a00 */
[----:B------:R2:W-:Y:S04]  /*39470*/  STL.64 [R1+0xdd8], R74 ;  /* 0x000dd84a01007387 */ /* 0x0005e80000100a00 */
        /* <DEDUP_REMOVED lines=11> */
[----:B----4-:R-:W4:Y:S04]  /*39530*/  LDL.LU R72, [R1+0x5f0] ;  /* 0x0005f00001487983 */ /* 0x010f280000300800 */
        /* <DEDUP_REMOVED lines=55> */
[C---:B----4-:R-:W-:Y:S06]  /*398b0*/  HMMA.1688.F32.TF32 R72, R232.reuse, R42, R72 ;  /* 0x0000002ae848723c */ /* 0x050fec0000081048 */
[C---:B---3--:R-:W-:Y:S06]  /*398c0*/  HMMA.1688.F32.TF32 R80, R232.reuse, R58, R80 ;  /* 0x0000003ae850723c */ /* 0x048fec0000081050 */
[----:B--2---:R-:W-:Y:S06]  /*398d0*/  HMMA.1688.F32.TF32 R116, R232, R62, R116 ;  /* 0x0000003ee874723c */ /* 0x004fec0000081074 */
[C---:B------:R-:W-:Y:S06]  /*398e0*/  HMMA.1688.F32.TF32 R128, R224.reuse, R10, R128 ;  /* 0x0000000ae080723c */ /* 0x040fec0000081080 */
[----:B------:R-:W-:Y:S06]  /*398f0*/  HMMA.1688.F32.TF32 R132, R224, R14, R132 ;  /* 0x0000000ee084723c */ /* 0x000fec0000081084 */
[C---:B------:R-:W-:Y:S06]  /*39900*/  HMMA.1688.F32.TF32 R120, R232.reuse, R66, R120 ;  /* 0x00000042e878723c */ /* 0x040fec0000081078 */
[C---:B------:R-:W-:Y:S11]  /*39910*/  HMMA.1688.F32.TF32 R124, R232.reuse, R70, R124 ;  /* 0x00000046e87c723c */ /* 0x040ff6000008107c */
[----:B------:R-:W-:Y:S04]  /*39920*/  STL.64 [R1+0xdc0], R132 ;  /* 0x000dc08401007387 */ /* 0x000fe80000100a00 */
[----:B------:R-:W-:Y:S04]  /*39930*/  STL.64 [R1+0xdc8], R134 ;  /* 0x000dc88601007387 */ /* 0x000fe80000100a00 */
[----:B------:R-:W-:Y:S04]  /*39940*/  STL.64 [R1+0x950], R128 ;  /* 0x0009508001007387 */ /* 0x000fe80000100a00 */
[----:B------:R-:W-:Y:S01]  /*39950*/  STL.64 [R1+0x958], R130 ;  /* 0x0009588201007387 */ /* 0x000fe20000100a00 */
[----:B------:R-:W-:Y:S01]  /*39960*/  IMAD.MOV.U32 R25, RZ, RZ, R82 ;  /* 0x000000ffff197224 */ /* 0x000fe200078e0052 */
[----:B------:R-:W-:Y:S01]  /*39970*/  HMMA.1688.F32.TF32 R112, R232, R54, R112 ;  /* 0x00000036e870723c */ /* 0x000fe20000081070 */
[----:B------:R-:W-:Y:S01]  /*39980*/  IMAD.MOV.U32 R24, RZ, RZ, R83 ;  /* 0x000000ffff187224 */ /* 0x000fe200078e0053 */
[----:B------:R-:W-:Y:S01]  /*39990*/  LDS R224, [R0+UR7+0x2300] ;  /* 0x0023000700e07984 */ /* 0x000fe20008000800 */
[----:B------:R-:W-:-:S02]  /*399a0*/  IMAD.MOV.U32 R29, RZ, RZ, R74 ;  /* 0x000000ffff1d7224 */ /* 0x000fc400078e004a */
[----:B------:R-:W-:Y:S01]  /*399b0*/  IMAD.MOV.U32 R28, RZ, RZ, R75 ;  /* 0x000000ffff1c7224 */ /* 0x000fe200078e004b */
[----:B------:R-:W-:Y:S04]  /*399c0*/  LDS R226, [R0+UR7+0x3300] ;  /* 0x0033000700e27984 */ /* 0x000fe80008000800 */
[----:B------:R-:W-:Y:S04]  /*399d0*/  STL.64 [R1+0x940], R124 ;  /* 0x0009407c01007387 */ /* 0x000fe80000100a00 */
[----:B------:R-:W-:Y:S04]  /*399e0*/  STL.64 [R1+0x948], R126 ;  /* 0x0009487e01007387 */ /* 0x000fe80000100a00 */
[----:B------:R-:W-:Y:S04]  /*399f0*/  STL.64 [R1+0x920], R120 ;  /* 0x0009207801007387 */ /* 0x000fe80000100a00 */
[----:B------:R-:W-:Y:S04]  /*39a00*/  STL.64 [R1+0x928], R122 ;  /* 0x0009287a01007387 */ /* 0x000fe80000100a00 */
[----:B------:R-:W-:Y:S04]  /*39a10*/  STL.64 [R1+0x910], R116 ;  /* 0x0009107401007387 */ /* 0x000fe80000100a00 */
[----:B------:R-:W-:Y:S04]  /*39a20*/  STL.64 [R1+0x918], R118 ;  /* 0x0009187601007387 */ /* 0x000fe80000100a00 */
[----:B------:R2:W-:Y:S04]  /*39a30*/  STL.64 [R1+0x900], R80 ;  /* 0x0009005001007387 */ /* 0x0005e80000100a00 */
[----:B------:R-:W-:Y:S04]  /*39a40*/  LDS R225, [R6+UR7+0x2300] ;  /* 0x0023000706e17984 */ /* 0x000fe80008000800 */
[----:B------:R-:W3:Y:S01]  /*39a50*/  LDS R227, [R6+UR7+0x3300] ;  /* 0x0033000706e37984 */ /* 0x000ee20008000800 */
[C---:B--2---:R-:W-:Y:S06]  /*39a60*/  HMMA.1688.F32.TF32 R80, R232.reuse, R50, R76 ;  /* 0x00000032e850723c */ /* 0x044fec000008104c */
[----:B------:R-:W-:Y:S01]  /*39a70*/  HMMA.1688.F32.TF32 R76, R232, R46, R108 ;  /* 0x0000002ee84c723c */ /* 0x000fe2000008106c */
[----:B------:R-:W-:Y:S04]  /*39a80*/  STL.64 [R1+0xdb0], R112 ;  /* 0x000db07001007387 */ /* 0x000fe80000100a00 */
[----:B------:R-:W-:-:S12]  /*39a90*/  STL.64 [R1+0xdb8], R114 ;  /* 0x000db87201007387 */ /* 0x000fd80000100a00 */
[----:B------:R-:W-:Y:S04]  /*39aa0*/  STL.64 [R1+0xda0], R80 ;  /* 0x000da05001007387 */ /* 0x000fe80000100a00 */
[----:B------:R-:W-:Y:S04]  /*39ab0*/  STL.64 [R1+0xda8], R82 ;  /* 0x000da85201007387 */ /* 0x000fe80000100a00 */
[----:B------:R-:W-:Y:S04]  /*39ac0*/  STL.64 [R1+0xd90], R76 ;  /* 0x000d904c01007387 */ /* 0x000fe80000100a00 */
[----:B------:R-:W-:Y:S04]  /*39ad0*/  STL.64 [R1+0xd98], R78 ;  /* 0x000d984e01007387 */ /* 0x000fe80000100a00 */
[----:B------:R2:W-:Y:S02]  /*39ae0*/  STL.64 [R1+0xd80], R72 ;  /* 0x000d804801007387 */ /* 0x0005e40000100a00 */
[----:B--2---:R-:W-:-:S15]  /*39af0*/  HMMA.1688.F32.TF32 R72, R232, R38, R104 ;  /* 0x00000026e848723c */ /* 0x004fde0000081068 */
[----:B------:R-:W-:-:S08]  /*39b00*/  NOP ;  /* 0x0000000000007918 */ /* 0x000fd00000000000 */
[----:B------:R2:W-:Y:S01]  /*39b10*/  STL.64 [R1+0xd70], R72 ;  /* 0x000d704801007387 */ /* 0x0005e20000100a00 */
[----:B------:R-:W-:Y:S02]  /*39b20*/  IMAD.MOV.U32 R37, RZ, RZ, R74 ;  /* 0x000000ffff257224 */ /* 0x000fe400078e004a */
[----:B------:R-:W-:Y:S02]  /*39b30*/  IMAD.MOV.U32 R36, RZ, RZ, R75 ;  /* 0x000000ffff247224 */ /* 0x000fe400078e004b */
[C---:B--2---:R-:W-:Y:S06]  /*39b40*/  HMMA.1688.F32.TF32 R72, R232.reuse, R34, R88 ;  /* 0x00000022e848723c */ /* 0x044fec0000081058 */
[C---:B------:R-:W-:Y:S06]  /*39b50*/  HMMA.1688.F32.TF32 R80, R232.reuse, R30, R100 ;  /* 0x0000001ee850723c */ /* 0x040fec0000081064 */
[C---:B------:R-:W-:Y:S11]  /*39b60*/  HMMA.1688.F32.TF32 R76, R232.reuse, R26, R216 ;  /* 0x0000001ae84c723c */ /* 0x040ff600000810d8 */
[----:B------:R-:W-:Y:S04]  /*39b70*/  STL.64 [R1+0xc70], R72 ;  /* 0x000c704801007387 */ /* 0x000fe80000100a00 */
[----:B------:R2:W-:Y:S02]  /*39b80*/  STL.64 [R1+0xc78], R74 ;  /* 0x000c784a01007387 */ /* 0x0005e40000100a00 */
[C---:B--2---:R-:W-:Y:S02]  /*39b90*/  HMMA.1688.F32.TF32 R72, R232.reuse, R22, R96 ;  /* 0x00000016e848723c */ /* 0x044fe40000081060 */
[----:B------:R-:W-:Y:S04]  /*39ba0*/  STL.64 [R1+0x13a0], R80 ;  /* 0x0013a05001007387 */ /* 0x000fe80000100a00 */
[----:B------:R-:W-:Y:S04]  /*39bb0*/  STL.64 [R1+0x13a8], R82 ;  /* 0x0013a85201007387 */ /* 0x000fe80000100a00 */
[----:B------:R-:W-:Y:S04]  /*39bc0*/  STL.64 [R1+0x1390], R76 ;  /* 0x0013904c01007387 */ /* 0x000fe80000100a00 */
[----:B------:R2:W-:Y:S10]  /*39bd0*/  STL.64 [R1+0x1398], R78 ;  /* 0x0013984e01007387 */ /* 0x0005f40000100a00 */
[----:B------:R-:W-:Y:S01]  /*39be0*/  IMAD.MOV.U32 R49, RZ, RZ, R72 ;  /* 0x000000ffff317224 */ /* 0x000fe200078e0048 */
[----:B--2---:R-:W-:Y:S01]  /*39bf0*/  HMMA.1688.F32.TF32 R76, R232, R18, R84 ;  /* 0x00000012e84c723c */ /* 0x004fe20000081054 */
[----:B------:R-:W-:-:S02]  /*39c00*/  IMAD.MOV.U32 R48, RZ, RZ, R73 ;  /* 0x000000ffff307224 */ /* 0x000fc400078e0049 */
[----:B------:R-:W-:Y:S02]  /*39c10*/  IMAD.MOV.U32 R45, RZ, RZ, R74 ;  /* 0x000000ffff2d7224 */ /* 0x000fe400078e004a */
[----:B------:R-:W-:Y:S02]  /*39c20*/  IMAD.MOV.U32 R44, RZ, RZ, R75 ;  /* 0x000000ffff2c7224 */ /* 0x000fe400078e004b */
[----:B------:R-:W-:-:S15]  /*39c30*/  HMMA.1688.F32.TF32 R72, R232, R14, R92 ;  /* 0x0000000ee848723c */ /* 0x000fde000008105c */
[----:B------:R-:W-:-:S01]  /*39c40*/  NOP ;  /* 0x0000000000007918 */ /* 0x000fc20000000000 */
[----:B------:R-:W-:Y:S04]  /*39c50*/  STL.64 [R1+0x1370], R76 ;  /* 0x0013704c01007387 */ /* 0x000fe80000100a00 */
[----:B------:R-:W-:Y:S04]  /*39c60*/  STL.64 [R1+0x1378], R78 ;  /* 0x0013784e01007387 */ /* 0x000fe80000100a00 */
[----:B------:R2:W-:Y:S04]  /*39c70*/  STL.64 [R1+0x1360], R72 ;  /* 0x0013604801007387 */ /* 0x0005e80000100a00 */
        /* <DEDUP_REMOVED lines=17> */
[----:B------:R-:W3:Y:S01]  /*39d90*/  LDL.LU R105, [R1+0x324] ;  /* 0x0003240001697983 */ /* 0x000ee20000300800 */
[----:B------:R-:W-:-:S03]  /*39da0*/  IMAD.MOV.U32 R53, RZ, RZ, R74 ;  /* 0x000000ffff357224 */ /* 0x000fc600078e004a */
[----:B------:R-:W3:Y:S01]  /*39db0*/  LDL.LU R106, [R1+0x328] ;  /* 0x00032800016a7983 */ /* 0x000ee20000300800 */
[----:B------:R-:W-:-:S03]  /*39dc0*/  IMAD.MOV.U32 R52, RZ, RZ, R75 ;  /* 0x000000ffff347224 */ /* 0x000fc600078e004b */
[----:B------:R-:W3:Y:S04]  /*39dd0*/  LDL.LU R107, [R1+0x32c] ;  /* 0x00032c00016b7983 */ /* 0x000ee80000300800 */
[----:B--2---:R-:W2:Y:S04]  /*39de0*/  LDL.LU R72, [R1+0x330] ;  /* 0x0003300001487983 */ /* 0x004ea80000300800 */
        /* <DEDUP_REMOVED lines=63> */
[----:B----4-:R-:W-:-:S15]  /*3a1e0*/  HMMA.1688.F32.TF32 R232, R232, R10, R236 ;  /* 0x0000000ae8e8723c */ /* 0x010fde00000810ec */
[----:B------:R-:W-:-:S09]  /*3a1f0*/  NOP ;  /* 0x0000000000007918 */ /* 0x000fd20000000000 */
[----:B------:R-:W-:Y:S01]  /*3a200*/  IMAD.MOV.U32 R57, RZ, RZ, R232 ;  /* 0x000000ffff397224 */ /* 0x000fe200078e00e8 */
[----:B------:R-:W-:Y:S01]  /*3a210*/  MOV R32, R235 ;  /* 0x000000eb00207202 */ /* 0x000fe20000000f00 */
[----:B------:R-:W-:Y:S02]  /*3a220*/  IMAD.MOV.U32 R56, RZ, RZ, R233 ;  /* 0x000000ffff387224 */ /* 0x000fe400078e00e9 */
[----:B------:R-:W-:Y:S02]  /*3a230*/  IMAD.MOV.U32 R33, RZ, RZ, R234 ;  /* 0x000000ffff217224 */ /* 0x000fe400078e00ea */
[C---:B-1----:R-:W-:Y:S06]  /*3a240*/  HMMA.1688.F32.TF32 R232, R228.reuse, R66, R244 ;  /* 0x00000042e4e8723c */ /* 0x042fec00000810f4 */
[C---:B---3--:R-:W-:Y:S06]  /*3a250*/  HMMA.1688.F32.TF32 R236, R228.reuse, R70, R240 ;  /* 0x00000046e4ec723c */ /* 0x048fec00000810f0 */
[C---:B--2---:R-:W-:Y:S06]  /*3a260*/  HMMA.1688.F32.TF32 R132, R228.reuse, R58, R132 ;  /* 0x0000003ae484723c */ /* 0x044fec0000081084 */
[----:B------:R-:W-:Y:S06]  /*3a270*/  HMMA.1688.F32.TF32 R128, R228, R54, R128 ;  /* 0x00000036e480723c */ /* 0x000fec0000081080 */
[----:B------:R-:W-:-:S02]  /*3a280*/  IMAD.MOV.U32 R61, RZ, RZ, R232 ;  /* 0x000000ffff3d7224 */ /* 0x000fc400078e00e8 */
[----:B------:R-:W-:Y:S02]  /*3a290*/  IMAD.MOV.U32 R60, RZ, RZ, R233 ;  /* 0x000000ffff3c7224 */ /* 0x000fe400078e00e9 */
[----:B------:R-:W-:Y:S02]  /*3a2a0*/  IMAD.MOV.U32 R41, RZ, RZ, R234 ;  /* 0x000000ffff297224 */ /* 0x000fe400078e00ea */
[----:B------:R-:W-:Y:S02]  /*3a2b0*/  IMAD.MOV.U32 R40, RZ, RZ, R235 ;  /* 0x000000ffff287224 */ /* 0x000fe400078e00eb */
[----:B------:R-:W-:Y:S01]  /*3a2c0*/  HMMA.1688.F32.TF32 R232, R228, R62, R248 ;  /* 0x0000003ee4e8723c */ /* 0x000fe200000810f8 */
[----:B------:R-:W-:Y:S04]  /*3a2d0*/  STL.64 [R1+0x1350], R236 ;  /* 0x001350ec01007387 */ /* 0x000fe80000100a00 */
[----:B------:R-:W-:Y:S05]  /*3a2e0*/  STL.64 [R1+0x1358], R238 ;  /* 0x001358ee01007387 */ /* 0x000fea0000100a00 */
[----:B------:R-:W-:-:S02]  /*3a2f0*/  IMAD.MOV.U32 R69, RZ, RZ, R130 ;  /* 0x000000ffff457224 */ /* 0x000fc400078e0082 */
[----:B------:R-:W-:-:S11]  /*3a300*/  IMAD.MOV.U32 R68, RZ, RZ, R131 ;  /* 0x000000ffff447224 */ /* 0x000fd600078e0083 */
[----:B------:R-:W-:Y:S04]  /*3a310*/  STL.64 [R1+0x1330], R232 ;  /* 0x001330e801007387 */ /* 0x000fe80000100a00 */
[----:B------:R-:W-:Y:S04]  /*3a320*/  STL.64 [R1+0x1338], R234 ;  /* 0x001338ea01007387 */ /* 0x000fe80000100a00 */
[----:B------:R-:W-:Y:S04]  /*3a330*/  STL.64 [R1+0x1320], R132 ;  /* 0x0013208401007387 */ /* 0x000fe80000100a00 */
[----:B------:R-:W-:Y:S04]  /*3a340*/  STL.64 [R1+0x1328], R134 ;  /* 0x0013288601007387 */ /* 0x000fe80000100a00 */
[----:B------:R1:W-:Y:S01]  /*3a350*/  STL.64 [R1+0x1310], R128 ;  /* 0x0013108001007387 */ /* 0x0003e20000100a00 */
[C---:B------:R-:W-:Y:S06]  /*3a360*/  HMMA.1688.F32.TF32 R80, R228.reuse, R38, R80 ;  /* 0x00000026e450723c */ /* 0x040fec0000081050 */
[C---:B-1----:R-:W-:Y:S06]  /*3a370*/  HMMA.1688.F32.TF32 R128, R228.reuse, R50, R124 ;  /* 0x00000032e480723c */ /* 0x042fec000008107c */
[C---:B------:R-:W-:Y:S06]  /*3a380*/  HMMA.1688.F32.TF32 R124, R228.reuse, R46, R120 ;  /* 0x0000002ee47c723c */ /* 0x040fec0000081078 */
[C---:B------:R-:W-:Y:S06]  /*3a390*/  HMMA.1688.F32.TF32 R120, R228.reuse, R42, R116 ;  /* 0x0000002ae478723c */ /* 0x040fec0000081074 */
[C---:B------:R-:W-:Y:S05]  /*3a3a0*/  HMMA.1688.F32.TF32 R116, R228.reuse, R34, R112 ;  /* 0x00000022e474723c */ /* 0x040fea0000081070 */
[----:B------:R-:W-:Y:S04]  /*3a3b0*/  STL.64 [R1+0x1300], R128 ;  /* 0x0013008001007387 */ /* 0x000fe80000100a00 */
        /* <DEDUP_REMOVED lines=22> */
[----:B--2---:R-:W-:Y:S01]  /*3a520*/  HMMA.1688.F32.TF32 R76, R228, R10, R100 ;  /* 0x0000000ae44c723c */ /* 0x004fe20000081064 */
[----:B------:R-:W-:-:S02]  /*3a530*/  IMAD.MOV.U32 R244, RZ, RZ, R2 ;  /* 0x000000fffff47224 */ /* 0x000fc400078e0002 */
[----:B------:R-:W-:Y:S01]  /*3a540*/  LDS R228, [R7+UR7+0x2300] ;  /* 0x0023000707e47984 */ /* 0x000fe20008000800 */
[----:B------:R-:W-:Y:S02]  /*3a550*/  IMAD.MOV.U32 R245, RZ, RZ, R3 ;  /* 0x000000fffff57224 */ /* 0x000fe400078e0003 */
[----:B------:R-:W-:Y:S01]  /*3a560*/  IMAD.MOV.U32 R246, RZ, RZ, R4 ;  /* 0x000000fffff67224 */ /* 0x000fe200078e0004 */
[----:B------:R-:W-:Y:S01]  /*3a570*/  LDS R230, [R7+UR7+0x3300] ;  /* 0x0033000707e67984 */ /* 0x000fe20008000800 */
[C---:B-1----:R-:W-:Y:S01]  /*3a580*/  HMMA.1688.F32.TF32 R72, R224.reuse, R70, R216 ;  /* 0x00000046e048723c */ /* 0x042fe200000810d8 */
[----:B------:R-:W-:Y:S02]  /*3a590*/  IMAD.MOV.U32 R247, RZ, RZ, R5 ;  /* 0x000000fffff77224 */ /* 0x000fe400078e0005 */
[----:B------:R-:W-:Y:S04]  /*3a5a0*/  LDS R229, [R65+UR7+0x2300] ;  /* 0x0023000741e57984 */ /* 0x000fe80008000800 */
[----:B------:R-:W-:Y:S04]  /*3a5b0*/  STL.64 [R1+0x1270], R80 ;  /* 0x0012705001007387 */ /* 0x000fe80000100a00 */
[----:B------:R1:W-:Y:S04]  /*3a5c0*/  STL.64 [R1+0x1278], R82 ;  /* 0x0012785201007387 */ /* 0x0003e80000100a00 */
[----:B------:R-:W-:Y:S04]  /*3a5d0*/  STL.64 [R1+0xc50], R76 ;  /* 0x000c504c01007387 */ /* 0x000fe80000100a00 */
[----:B------:R2:W-:Y:S01]  /*3a5e0*/  STL.64 [R1+0xc58], R78 ;  /* 0x000c584e01007387 */ /* 0x0005e20000100a00 */
[C---:B-1----:R-:W-:Y:S03]  /*3a5f0*/  HMMA.1688.F32.TF32 R80, R224.reuse, R66, R96 ;  /* 0x00000042e050723c */ /* 0x042fe60000081060 */
[----:B------:R-:W-:Y:S04]  /*3a600*/  STL.64 [R1+0xc40], R72 ;  /* 0x000c404801007387 */ /* 0x000fe80000100a00 */
[----:B------:R1:W-:Y:S01]  /*3a610*/  STL.64 [R1+0xc48], R74 ;  /* 0x000c484a01007387 */ /* 0x0003e20000100a00 */
[C---:B--2---:R-:W-:Y:S03]  /*3a620*/  HMMA.1688.F32.TF32 R76, R224.reuse, R62, R84 ;  /* 0x0000003ee04c723c */ /* 0x044fe60000081054 */
[----:B------:R-:W2:Y:S03]  /*3a630*/  LDS R231, [R65+UR7+0x3300] ;  /* 0x0033000741e77984 */ /* 0x000ea60008000800 */
[----:B-1----:R-:W-:Y:S09]  /*3a640*/  HMMA.1688.F32.TF32 R72, R224, R58, R92 ;  /* 0x0000003ae048723c */ /* 0x002ff2000008105c */
[----:B------:R-:W-:Y:S04]  /*3a650*/  STL.64 [R1+0xc30], R80 ;  /* 0x000c305001007387 */ /* 0x000fe80000100a00 */
[----:B------:R-:W-:Y:S04]  /*3a660*/  STL.64 [R1+0xc38], R82 ;  /* 0x000c385201007387 */ /* 0x000fe80000100a00 */
[----:B------:R-:W3:Y:S04]  /*3a670*/  LDL.LU R248, [R1+0x490] ;  /* 0x0004900001f87983 */ /* 0x000ee80000300800 */
[----:B------:R1:W-:Y:S04]  /*3a680*/  STL.64 [R1+0xc20], R76 ;  /* 0x000c204c01007387 */ /* 0x0003e80000100a00 */
[----:B------:R4:W-:Y:S04]  /*3a690*/  STL.64 [R1+0xc28], R78 ;  /* 0x000c284e01007387 */ /* 0x0009e80000100a00 */
        /* <DEDUP_REMOVED lines=39> */
[----:B----4-:R-:W4:Y:S04]  /*3a910*/  LDL.LU R78, [R1+0x558] ;  /* 0x00055800014e7983 */ /* 0x010f280000300800 */
        /* <DEDUP_REMOVED lines=33> */
[----:B--2---:R-:W2:Y:S04]  /*3ab30*/  LDL.LU R72, [R1+0x530] ;  /* 0x0005300001487983 */ /* 0x004ea80000300800 */
        /* <DEDUP_REMOVED lines=11> */
[C---:B---3--:R-:W-:Y:S06]  /*3abf0*/  HMMA.1688.F32.TF32 R92, R228.reuse, R50, R92 ;  /* 0x00000032e45c723c */ /* 0x048fec000008105c */
[C---:B------:R-:W-:Y:S06]  /*3ac00*/  HMMA.1688.F32.TF32 R84, R228.reuse, R54, R84 ;  /* 0x00000036e454723c */ /* 0x040fec0000081054 */
[C---:B------:R-:W-:Y:S06]  /*3ac10*/  HMMA.1688.F32.TF32 R96, R228.reuse, R58, R96 ;  /* 0x0000003ae460723c */ /* 0x040fec0000081060 */
[----:B------:R-:W-:Y:S06]  /*3ac20*/  HMMA.1688.F32.TF32 R100, R228, R66, R100 ;  /* 0x00000042e464723c */ /* 0x000fec0000081064 */
[C---:B------:R-:W-:Y:S06]  /*3ac30*/  HMMA.1688.F32.TF32 R108, R224.reuse, R18, R108 ;  /* 0x00000012e06c723c */ /* 0x040fec000008106c */
[C---:B----4-:R-:W-:Y:S06]  /*3ac40*/  HMMA.1688.F32.TF32 R76, R224.reuse, R22, R76 ;  /* 0x00000016e04c723c */ /* 0x050fec000008104c */
[C---:B------:R-:W-:Y:S06]  /*3ac50*/  HMMA.1688.F32.TF32 R232, R224.reuse, R34, R232 ;  /* 0x00000022e0e8723c */ /* 0x040fec00000810e8 */
[C---:B------:R-:W-:Y:S06]  /*3ac60*/  HMMA.1688.F32.TF32 R116, R224.reuse, R38, R116 ;  /* 0x00000026e074723c */ /* 0x040fec0000081074 */
[C---:B------:R-:W-:Y:S06]  /*3ac70*/  HMMA.1688.F32.TF32 R120, R224.reuse, R42, R120 ;  /* 0x0000002ae078723c */ /* 0x040fec0000081078 */
[C---:B------:R-:W-:Y:S06]  /*3ac80*/  HMMA.1688.F32.TF32 R128, R224.reuse, R50, R128 ;  /* 0x00000032e080723c */ /* 0x040fec0000081080 */
[C---:B------:R-:W-:Y:S06]  /*3ac90*/  HMMA.1688.F32.TF32 R132, R224.reuse, R54, R132 ;  /* 0x00000036e084723c */ /* 0x040fec0000081084 */
[----:B------:R-:W-:-:S15]  /*3aca0*/  HMMA.1688.F32.TF32 R124, R224, R46, R124 ;  /* 0x0000002ee07c723c */ /* 0x000fde000008107c */
[----:B------:R-:W-:-:S02]  /*3acb0*/  NOP ;  /* 0x0000000000007918 */ /* 0x000fc40000000000 */
[----:B------:R-:W-:Y:S04]  /*3acc0*/  STL.64 [R1+0xc00], R132 ;  /* 0x000c008401007387 */ /* 0x000fe80000100a00 */
[----:B------:R1:W-:Y:S01]  /*3acd0*/  STL.64 [R1+0xc08], R134 ;  /* 0x000c088601007387 */ /* 0x0003e20000100a00 */
[C---:B------:R-:W-:Y:S03]  /*3ace0*/  HMMA.1688.F32.TF32 R112, R224.reuse, R26, R112 ;  /* 0x0000001ae070723c */ /* 0x040fe60000081070 */
[----:B-1----:R-:W3:Y:S04]  /*3acf0*/  LDL.LU.64 R134, [R1+0x37b0] ;  /* 0x0037b00001867983 */ /* 0x002ee80000300a00 */
[----:B------:R-:W3:Y:S01]  /*3ad00*/  LDL.LU.64 R132, [R1+0x37a8] ;  /* 0x0037a80001847983 */ /* 0x000ee20000300a00 */
[C---:B------:R-:W-:Y:S03]  /*3ad10*/  HMMA.1688.F32.TF32 R80, R224.reuse, R30, R80 ;  /* 0x0000001ee050723c */ /* 0x040fe60000081050 */
[----:B------:R-:W-:Y:S04]  /*3ad20*/  STL.64 [R1+0xbf0], R128 ;  /* 0x000bf08001007387 */ /* 0x000fe80000100a00 */
[----:B------:R1:W-:Y:S04]  /*3ad30*/  STL.64 [R1+0xbf8], R130 ;  /* 0x000bf88201007387 */ /* 0x0003e80000100a00 */
[----:B-1----:R-:W4:Y:S04]  /*3ad40*/  LDL.LU.64 R130, [R1+0x37a0] ;  /* 0x0037a00001827983 */ /* 0x002f280000300a00 */
[----:B------:R-:W4:Y:S04]  /*3ad50*/  LDL.LU.64 R128, [R1+0x3798] ;  /* 0x0037980001807983 */ /* 0x000f280000300a00 */
[----:B------:R-:W-:Y:S04]  /*3ad60*/  STL.64 [R1+0xbe0], R124 ;  /* 0x000be07c01007387 */ /* 0x000fe80000100a00 */
[----:B------:R1:W-:Y:S01]  /*3ad70*/  STL.64 [R1+0xbe8], R126 ;  /* 0x000be87e01007387 */ /* 0x0003e20000100a00 */
[C---:B--2---:R-:W-:Y:S03]  /*3ad80*/  HMMA.1688.F32.TF32 R72, R224.reuse, R14, R72 ;  /* 0x0000000ee048723c */ /* 0x044fe60000081048 */
[----:B-1----:R-:W2:Y:S04]  /*3ad90*/  LDL.LU.64 R126, [R1+0x3790] ;  /* 0x00379000017e7983 */ /* 0x002ea80000300a00 */
[----:B------:R-:W2:Y:S04]  /*3ada0*/  LDL.LU.64 R124, [R1+0x3788] ;  /* 0x00378800017c7983 */ /* 0x000ea80000300a00 */
[----:B------:R-:W-:Y:S04]  /*3adb0*/  STL.64 [R1+0xbd0], R120 ;  /* 0x000bd07801007387 */ /* 0x000fe80000100a00 */
[----:B------:R1:W-:Y:S01]  /*3adc0*/  STL.64 [R1+0xbd8], R122 ;  /* 0x000bd87a01007387 */ /* 0x0003e20000100a00 */
[----:B------:R-:W-:Y:S03]  /*3add0*/  HMMA.1688.F32.TF32 R224, R224, R10, R104 ;  /* 0x0000000ae0e0723c */ /* 0x000fe60000081068 */
[----:B-1----:R-:W3:Y:S04]  /*3ade0*/  LDL.LU.64 R122, [R1+0x3780] ;  /* 0x00378000017a7983 */ /* 0x002ee80000300a00 */
[----:B------:R-:W3:Y:S04]  /*3adf0*/  LDL.LU.64 R120, [R1+0x3778] ;  /* 0x0037780001787983 */ /* 0x000ee80000300a00 */
[----:B------:R-:W-:Y:S04]  /*3ae00*/  STL.64 [R1+0x960], R116 ;  /* 0x0009607401007387 */ /* 0x000fe80000100a00 */
[----:B------:R1:W-:Y:S01]  /*3ae10*/  STL.64 [R1+0x968], R118 ;  /* 0x0009687601007387 */ /* 0x0003e20000100a00 */
[C---:B------:R-:W-:Y:S03]  /*3ae20*/  HMMA.1688.F32.TF32 R88, R228.reuse, R70, R88 ;  /* 0x00000046e458723c */ /* 0x040fe60000081058 */
[----:B-1----:R-:W4:Y:S04]  /*3ae30*/  LDL.LU.64 R118, [R1+0x3770] ;  /* 0x0037700001767983 */ /* 0x002f280000300a00 */
[----:B------:R-:W4:Y:S04]  /*3ae40*/  LDL.LU.64 R116, [R1+0x3768] ;  /* 0x0037680001747983 */ /* 0x000f280000300a00 */
[----:B------:R-:W-:Y:S04]  /*3ae50*/  STL.64 [R1+0xbc0], R232 ;  /* 0x000bc0e801007387 */ /* 0x000fe80000100a00 */
[----:B------:R-:W-:Y:S04]  /*3ae60*/  STL.64 [R1+0xbc8], R234 ;  /* 0x000bc8ea01007387 */ /* 0x000fe80000100a00 */
[----:B------:R-:W-:Y:S04]  /*3ae70*/  STL.64 [R1+0x980], R80 ;  /* 0x0009805001007387 */ /* 0x000fe80000100a00 */
[----:B------:R1:W-:Y:S01]  /*3ae80*/  STL.64 [R1+0x988], R82 ;  /* 0x0009885201007387 */ /* 0x0003e20000100a00 */
[----:B------:R-:W-:Y:S01]  /*3ae90*/  HMMA.1688.F32.TF32 R216, R228, R62, R216 ;  /* 0x0000003ee4d8723c */ /* 0x000fe200000810d8 */
[----:B------:R-:W-:-:S02]  /*3aea0*/  IMAD.MOV.U32 R236, RZ, RZ, R5 ;  /* 0x000000ffffec7224 */ /* 0x000fc400078e0005 */
[----:B------:R-:W-:Y:S01]  /*3aeb0*/  IMAD.MOV.U32 R237, RZ, RZ, R4 ;  /* 0x000000ffffed7224 */ /* 0x000fe200078e0004 */
[----:B------:R-:W-:Y:S01]  /*3aec0*/  LDS R232, [R0+UR7+0x2380] ;  /* 0x0023800700e87984 */ /* 0x000fe20008000800 */
[----:B------:R-:W-:Y:S02]  /*3aed0*/  IMAD.MOV.U32 R238, RZ, RZ, R3 ;  /* 0x000000ffffee7224 */ /* 0x000fe400078e0003 */
[----:B------:R-:W-:Y:S01]  /*3aee0*/  IMAD.MOV.U32 R239, RZ, RZ, R2 ;  /* 0x000000ffffef7224 */ /* 0x000fe200078e0002 */
[----:B------:R-:W-:Y:S04]  /*3aef0*/  LDS R234, [R0+UR7+0x3380] ;  /* 0x0033800700ea7984 */ /* 0x000fe80008000800 */
[----:B-1----:R-:W2:Y:S04]  /*3af00*/  LDL.LU.64 R82, [R1+0x3760] ;  /* 0x0037600001527983 */ /* 0x002ea80000300a00 */
[----:B------:R-:W2:Y:S04]  /*3af10*/  LDL.LU.64 R80, [R1+0x3758] ;  /* 0x0037580001507983 */ /* 0x000ea80000300a00 */
[----:B------:R-:W-:Y:S04]  /*3af20*/  STL.64 [R1+0x990], R112 ;  /* 0x0009907001007387 */ /* 0x000fe80000100a00 */
[----:B------:R1:W-:Y:S04]  /*3af30*/  STL.64 [R1+0x998], R114 ;  /* 0x0009987201007387 */ /* 0x0003e80000100a00 */
[----:B------:R-:W-:Y:S04]  /*3af40*/  LDS R233, [R6+UR7+0x2380] ;  /* 0x0023800706e97984 */ /* 0x000fe80008000800 */
[----:B------:R-:W3:Y:S04]  /*3af50*/  LDS R235, [R6+UR7+0x3380] ;  /* 0x0033800706eb7984 */ /* 0x000ee80008000800 */
[----:B-1----:R-:W4:Y:S04]  /*3af60*/  LDL.LU.64 R114, [R1+0x3750] ;  /* 0x0037500001727983 */ /* 0x002f280000300a00 */
[----:B------:R-:W4:Y:S04]  /*3af70*/  LDL.LU.64 R112, [R1+0x3748] ;  /* 0x0037480001707983 */ /* 0x000f280000300a00 */
[----:B------:R-:W-:Y:S04]  /*3af80*/  STL.64 [R1+0xbb0], R76 ;  /* 0x000bb04c01007387 */ /* 0x000fe80000100a00 */
[----:B------:R1:W-:Y:S04]  /*3af90*/  STL.64 [R1+0xbb8], R78 ;  /* 0x000bb84e01007387 */ /* 0x0003e80000100a00 */
[----:B-1----:R-:W2:Y:S04]  /*3afa0*/  LDL.LU.64 R78, [R1+0x3740] ;  /* 0x00374000014e7983 */ /* 0x002ea80000300a00 */
[----:B------:R-:W2:Y:S04]  /*3afb0*/  LDL.LU.64 R76, [R1+0x3738] ;  /* 0x00373800014c7983 */ /* 0x000ea80000300a00 */
[----:B------:R-:W-:Y:S04]  /*3afc0*/  STL.64 [R1+0xba0], R108 ;  /* 0x000ba06c01007387 */ /* 0x000fe80000100a00 */
[----:B------:R1:W-:Y:S04]  /*3afd0*/  STL.64 [R1+0xba8], R110 ;  /* 0x000ba86e01007387 */ /* 0x0003e80000100a00 */
[----:B-1----:R-:W4:Y:S04]  /*3afe0*/  LDL.LU.64 R110, [R1+0x3730] ;  /* 0x00373000016e7983 */ /* 0x002f280000300a00 */
[----:B------:R-:W4:Y:S04]  /*3aff0*/  LDL.LU.64 R108, [R1+0x3728] ;  /* 0x00372800016c7983 */ /* 0x000f280000300a00 */
[----:B------:R-:W-:Y:S04]  /*3b000*/  STL.64 [R1+0xb90], R72 ;  /* 0x000b904801007387 */ /* 0x000fe80000100a00 */
[----:B------:R1:W-:Y:S04]  /*3b010*/  STL.64 [R1+0xb98], R74 ;  /* 0x000b984a01007387 */ /* 0x0003e80000100a00 */
[----:B-1----:R-:W2:Y:S04]  /*3b020*/  LDL.LU.64 R74, [R1+0x3720] ;  /* 0x00372000014a7983 */ /* 0x002ea80000300a00 */
[----:B------:R-:W2:Y:S04]  /*3b030*/  LDL.LU.64 R72, [R1+0x3718] ;  /* 0x0037180001487983 */ /* 0x000ea80000300a00 */
[----:B------:R-:W3:Y:S04]  /*3b040*/  LDL.LU.64 R106, [R1+0x3710] ;  /* 0x00371000016a7983 */ /* 0x000ee80000300a00 */
[----:B------:R-:W3:Y:S04]  /*3b050*/  LDL.LU.64 R104, [R1+0x3708] ;  /* 0x0037080001687983 */ /* 0x000ee80000300a00 */
[----:B------:R-:W-:Y:S04]  /*3b060*/  STL.64 [R1+0x9e0], R224 ;  /* 0x0009e0e001007387 */ /* 0x000fe80000100a00 */
[----:B------:R-:W-:Y:S04]  /*3b070*/  STL.64 [R1+0x9e8], R226 ;  /* 0x0009e8e201007387 */ /* 0x000fe80000100a00 */
[----:B------:R-:W-:Y:S04]  /*3b080*/  STL.64 [R1+0xa40], R88 ;  /* 0x000a405801007387 */ /* 0x000fe80000100a00 */
[----:B------:R1:W-:Y:S01]  /*3b090*/  STL.64 [R1+0xa48], R90 ;  /* 0x000a485a01007387 */ /* 0x0003e20000100a00 */
[C---:B------:R-:W-:Y:S03]  /*3b0a0*/  HMMA.1688.F32.TF32 R236, R228.reuse, R46, R236 ;  /* 0x0000002ee4ec723c */ /* 0x040fe600000810ec */
[----:B------:R-:W-:Y:S04]  /*3b0b0*/  LDS R224, [R7+UR7+0x2380] ;  /* 0x0023800707e07984 */ /* 0x000fe80008000800 */
[----:B------:R-:W-:Y:S04]  /*3b0c0*/  LDS R226, [R7+UR7+0x3380] ;  /* 0x0033800707e27984 */ /* 0x000fe80008000800 */
[----:B-1----:R-:W4:Y:S04]  /*3b0d0*/  LDL.LU.64 R90, [R1+0x3700] ;  /* 0x00370000015a7983 */ /* 0x002f280000300a00 */
[----:B------:R-:W4:Y:S04]  /*3b0e0*/  LDL.LU.64 R88, [R1+0x36f8] ;  /* 0x0036f80001587983 */ /* 0x000f280000300a00 */
[----:B------:R-:W-:Y:S04]  /*3b0f0*/  STL.64 [R1+0xab0], R100 ;  /* 0x000ab06401007387 */ /* 0x000fe80000100a00 */
[----:B------:R1:W-:Y:S04]  /*3b100*/  STL.64 [R1+0xab8], R102 ;  /* 0x000ab86601007387 */ /* 0x0003e80000100a00 */
[----:B------:R-:W-:Y:S04]  /*3b110*/  LDS R225, [R65+UR7+0x2380] ;  /* 0x0023800741e17984 */ /* 0x000fe80008000800 */
[----:B------:R-:W2:Y:S04]  /*3b120*/  LDS R227, [R65+UR7+0x3380] ;  /* 0x0033800741e37984 */ /* 0x000ea80008000800 */
        /* <DEDUP_REMOVED lines=16> */
[----:B-1----:R-:W3:Y:S04]  /*3b230*/  LDL.LU.64 R94, [R1+0x36b0] ;  /* 0x0036b000015e7983 */ /* 0x002ee80000300a00 */
[----:B------:R-:W3:Y:S04]  /*3b240*/  LDL.LU.64 R92, [R1+0x36a8] ;  /* 0x0036a800015c7983 */ /* 0x000ee80000300a00 */
[----:B------:R-:W-:Y:S04]  /*3b250*/  STL.64 [R1+0xb70], R236 ;  /* 0x000b70ec01007387 */ /* 0x000fe80000100a00 */
[----:B------:R1:W-:Y:S02]  /*3b260*/  STL.64 [R1+0xb78], R238 ;  /* 0x000b78ee01007387 */ /* 0x0003e40000100a00 */
[C---:B-1----:R-:W-:Y:S06]  /*3b270*/  HMMA.1688.F32.TF32 R236, R228.reuse, R42, R240 ;  /* 0x0000002ae4ec723c */ /* 0x042fec00000810f0 */
[C---:B------:R-:W-:Y:S01]  /*3b280*/  HMMA.1688.F32.TF32 R240, R228.reuse, R38, R244 ;  /* 0x00000026e4f0723c */ /* 0x040fe200000810f4 */
[----:B------:R-:W-:Y:S04]  /*3b290*/  LDS R244, [R0+UR7+0x4000] ;  /* 0x0040000700f47984 */ /* 0x000fe80008000800 */
[----:B------:R-:W-:Y:S04]  /*3b2a0*/  LDS R246, [R0+UR7+0x5000] ;  /* 0x0050000700f67984 */ /* 0x000fe80008000800 */
[----:B------:R-:W-:Y:S04]  /*3b2b0*/  LDS R245, [R6+UR7+0x4000] ;  /* 0x0040000706f57984 */ /* 0x000fe80008000800 */
[----:B------:R-:W-:Y:S04]  /*3b2c0*/  LDS R247, [R6+UR7+0x5000] ;  /* 0x0050000706f77984 */ /* 0x000fe80008000800 */
[----:B------:R-:W-:Y:S04]  /*3b2d0*/  STL.64 [R1+0xb60], R236 ;  /* 0x000b60ec01007387 */ /* 0x000fe80000100a00 */
[----:B------:R1:W-:Y:S02]  /*3b2e0*/  STL.64 [R1+0xb68], R238 ;  /* 0x000b68ee01007387 */ /* 0x0003e40000100a00 */
[----:B-1----:R-:W-:Y:S02]  /*3b2f0*/  HMMA.1688.F32.TF32 R236, R228, R34, R248 ;  /* 0x00000022e4ec723c */ /* 0x002fe400000810f8 */
[----:B------:R-:W-:Y:S04]  /*3b300*/  STL.64 [R1+0xb50], R240 ;  /* 0x000b50f001007387 */ /* 0x000fe80000100a00 */
[----:B------:R-:W-:-:S15]  /*3b310*/  STL.64 [R1+0xb58], R242 ;  /* 0x000b58f201007387 */ /* 0x000fde0000100a00 */
[----:B------:R-:W-:-:S02]  /*3b320*/  NOP ;  /* 0x0000000000007918 */ /* 0x000fc40000000000 */
[----:B------:R-:W-:Y:S04]  /*3b330*/  STL.64 [R1+0xb20], R236 ;  /* 0x000b20ec01007387 */ /* 0x000fe80000100a00 */
[----:B------:R-:W-:Y:S01]  /*3b340*/  STL.64 [R1+0xb28], R238 ;  /* 0x000b28ee01007387 */ /* 0x000fe20000100a00 */
[C---:B----4-:R-:W-:Y:S06]  /*3b350*/  HMMA.1688.F32.TF32 R88, R228.reuse, R10, R88 ;  /* 0x0000000ae458723c */ /* 0x050fec0000081058 */
[C---:B--2---:R-:W-:Y:S06]  /*3b360*/  HMMA.1688.F32.TF32 R96, R228.reuse, R22, R96 ;  /* 0x00000016e460723c */ /* 0x044fec0000081060 */
[C---:B---3--:R-:W-:Y:S06]  /*3b370*/  HMMA.1688.F32.TF32 R84, R228.reuse, R26, R84 ;  /* 0x0000001ae454723c */ /* 0x048fec0000081054 */
[----:B------:R-:W-:-:S15]  /*3b380*/  HMMA.1688.F32.TF32 R92, R228, R30, R92 ;  /* 0x0000001ee45c723c */ /* 0x000fde000008105c */
[----:B------:R-:W-:-:S08]  /*3b390*/  NOP ;  /* 0x0000000000007918 */ /* 0x000fd00000000000 */
[----:B------:R-:W-:Y:S04]  /*3b3a0*/  STL.64 [R1+0x1260], R92 ;  /* 0x0012605c01007387 */ /* 0x000fe80000100a00 */
[----:B------:R1:W-:Y:S04]  /*3b3b0*/  STL.64 [R1+0x1268], R94 ;  /* 0x0012685e01007387 */ /* 0x0003e80000100a00 */
[----:B------:R-:W-:Y:S04]  /*3b3c0*/  STL.64 [R1+0x1250], R84 ;  /* 0x0012505401007387 */ /* 0x000fe80000100a00 */
[----:B------:R2:W-:Y:S01]  /*3b3d0*/  STL.64 [R1+0x1258], R86 ;  /* 0x0012585601007387 */ /* 0x0005e20000100a00 */
[C---:B-1----:R-:W-:Y:S06]  /*3b3e0*/  HMMA.1688.F32.TF32 R92, R228.reuse, R18, R216 ;  /* 0x00000012e45c723c */ /* 0x042fec00000810d8 */
[----:B--2---:R-:W-:Y:S01]  /*3b3f0*/  HMMA.1688.F32.TF32 R84, R228, R14, R100 ;  /* 0x0000000ee454723c */ /* 0x004fe20000081064 */
[----:B------:R-:W-:Y:S04]  /*3b400*/  STL.64 [R1+0x1240], R96 ;  /* 0x0012406001007387 */ /* 0x000fe80000100a00 */
[----:B------:R-:W-:-:S12]  /*3b410*/  STL.64 [R1+0x1248], R98 ;  /* 0x0012486201007387 */ /* 0x000fd80000100a00 */
[----:B------:R-:W-:Y:S04]  /*3b420*/  STL.64 [R1+0x1230], R92 ;  /* 0x0012305c01007387 */ /* 0x000fe80000100a00 */
[----:B------:R1:W-:Y:S04]  /*3b430*/  STL.64 [R1+0x1238], R94 ;  /* 0x0012385e01007387 */ /* 0x0003e80000100a00 */
[----:B------:R-:W-:Y:S04]  /*3b440*/  STL.64 [R1+0x1220], R84 ;  /* 0x0012205401007387 */ /* 0x000fe80000100a00 */
[----:B------:R2:W-:Y:S01]  /*3b450*/  STL.64 [R1+0x1228], R86 ;  /* 0x0012285601007387 */ /* 0x0005e20000100a00 */
[C---:B-1----:R-:W-:Y:S06]  /*3b460*/  HMMA.1688.F32.TF32 R92, R232.reuse, R70, R104 ;  /* 0x00000046e85c723c */ /* 0x042fec0000081068 */
[C---:B--2---:R-:W-:Y:S01]  /*3b470*/  HMMA.1688.F32.TF32 R84, R232.reuse, R66, R72 ;  /* 0x00000042e854723c */ /* 0x044fe20000081048 */
[----:B------:R-:W-:Y:S04]  /*3b480*/  STL.64 [R1+0xb40], R88 ;  /* 0x000b405801007387 */ /* 0x000fe80000100a00 */
[----:B------:R1:W-:Y:S01]  /*3b490*/  STL.64 [R1+0xb48], R90 ;  /* 0x000b485a01007387 */ /* 0x0003e20000100a00 */
[C---:B------:R-:W-:Y:S11]  /*3b4a0*/  HMMA.1688.F32.TF32 R72, R232.reuse, R58, R76 ;  /* 0x0000003ae848723c */ /* 0x040ff6000008104c */
[----:B------:R-:W-:Y:S01]  /*3b4b0*/  STL.64 [R1+0x1210], R92 ;  /* 0x0012105c01007387 */ /* 0x000fe20000100a00 */
[C---:B-1----:R-:W-:Y:S03]  /*3b4c0*/  HMMA.1688.F32.TF32 R88, R232.reuse, R62, R108 ;  /* 0x0000003ee858723c */ /* 0x042fe6000008106c */
[----:B------:R-:W-:Y:S04]  /*3b4d0*/  STL.64 [R1+0x1218], R94 ;  /* 0x0012185e01007387 */ /* 0x000fe80000100a00 */
[----:B------:R-:W-:Y:S01]  /*3b4e0*/  STL.64 [R1+0x1200], R84 ;  /* 0x0012005401007387 */ /* 0x000fe20000100a00 */
[C---:B------:R-:W-:Y:S03]  /*3b4f0*/  HMMA.1688.F32.TF32 R76, R232.reuse, R50, R80 ;  /* 0x00000032e84c723c */ /* 0x040fe60000081050 */
[----:B------:R1:W-:Y:S03]  /*3b500*/  STL.64 [R1+0x1208], R86 ;  /* 0x0012085601007387 */ /* 0x0003e60000100a00 */
[C---:B-1----:R-:W-:Y:S09]  /*3b510*/  HMMA.1688.F32.TF32 R84, R232.reuse, R54, R112 ;  /* 0x00000036e854723c */ /* 0x042ff20000081070 */
[----:B------:R-:W-:Y:S04]  /*3b520*/  STL.64 [R1+0x11f0], R88 ;  /* 0x0011f05801007387 */ /* 0x000fe80000100a00 */
[----:B------:R-:W-:Y:S04]  /*3b530*/  STL.64 [R1+0x11f8], R90 ;  /* 0x0011f85a01007387 */ /* 0x000fe80000100a00 */
[----:B------:R-:W-:Y:S01]  /*3b540*/  STL.64 [R1+0x11e0], R72 ;  /* 0x0011e04801007387 */ /* 0x000fe20000100a00 */
[C---:B------:R-:W-:Y:S03]  /*3b550*/  HMMA.1688.F32.TF32 R80, R232.reuse, R42, R120 ;  /* 0x0000002ae850723c */ /* 0x040fe60000081078 */
[----:B------:R1:W-:Y:S04]  /*3b560*/  STL.64 [R1+0x11e8], R74 ;  /* 0x0011e84a01007387 */ /* 0x0003e80000100a00 */
[----:B------:R-:W-:Y:S01]  /*3b570*/  STL.64 [R1+0x11d0], R84 ;  /* 0x0011d05401007387 */ /* 0x000fe20000100a00 */
[C---:B-1----:R-:W-:Y:S03]  /*3b580*/  HMMA.1688.F32.TF32 R72, R232.reuse, R46, R116 ;  /* 0x0000002ee848723c */ /* 0x042fe60000081074 */
[----:B------:R-:W-:Y:S04]  /*3b590*/  STL.64 [R1+0x11d8], R86 ;  /* 0x0011d85601007387 */ /* 0x000fe80000100a00 */
[----:B------:R-:W-:Y:S04]  /*3b5a0*/  STL.64 [R1+0x11c0], R76 ;  /* 0x0011c04c01007387 */ /* 0x000fe80000100a00 */
[----:B------:R1:W-:Y:S02]  /*3b5b0*/  STL.64 [R1+0x11c8], R78 ;  /* 0x0011c84e01007387 */ /* 0x0003e40000100a00 */
[C---:B-1----:R-:W-:Y:S10]  /*3b5c0*/  HMMA.1688.F32.TF32 R76, R232.reuse, R38, R124 ;  /* 0x00000026e84c723c */ /* 0x042ff4000008107c */
[----:B------:R-:W-:Y:S04]  /*3b5d0*/  STL.64 [R1+0x11b0], R72 ;  /* 0x0011b04801007387 */ /* 0x000fe80000100a00 */
[----:B------:R1:W-:Y:S04]  /*3b5e0*/  STL.64 [R1+0x11b8], R74 ;  /* 0x0011b84a01007387 */ /* 0x0003e80000100a00 */
[----:B------:R-:W-:Y:S04]  /*3b5f0*/  STL.64 [R1+0x11a0], R80 ;  /* 0x0011a05001007387 */ /* 0x000fe80000100a00 */
[----:B------:R-:W-:Y:S01]  /*3b600*/  STL.64 [R1+0x11a8], R82 ;  /* 0x0011a85201007387 */ /* 0x000fe20000100a00 */
[C---:B-1----:R-:W-:Y:S03]  /*3b610*/  HMMA.1688.F32.TF32 R72, R232.reuse, R34, R128 ;  /* 0x00000022e848723c */ /* 0x042fe60000081080 */
[----:B------:R-:W-:Y:S04]  /*3b620*/  STL.64 [R1+0x1190], R76 ;  /* 0x0011904c01007387 */ /* 0x000fe80000100a00 */
[----:B------:R1:W-:Y:S02]  /*3b630*/  STL.64 [R1+0x1198], R78 ;  /* 0x0011984e01007387 */ /* 0x0003e40000100a00 */
[----:B-1----:R-:W-:-:S15]  /*3b640*/  HMMA.1688.F32.TF32 R76, R232, R30, R132 ;  /* 0x0000001ee84c723c */ /* 0x002fde0000081084 */
[----:B------:R-:W-:Y:S02]  /*3b650*/  IMAD.MOV.U32 R5, RZ, RZ, R72 ;  /* 0x000000ffff057224 */ /* 0x000fe400078e0048 */
[----:B------:R-:W-:Y:S01]  /*3b660*/  IMAD.MOV.U32 R4, RZ, RZ, R73 ;  /* 0x000000ffff047224 */ /* 0x000fe200078e0049 */
[----:B------:R-:W-:Y:S01]  /*3b670*/  HMMA.1688.F32.TF32 R80, R232, R26, R136 ;  /* 0x0000001ae850723c */ /* 0x000fe20000081088 */
[----:B------:R-:W-:Y:S02]  /*3b680*/  IMAD.MOV.U32 R3, RZ, RZ, R74 ;  /* 0x000000ffff037224 */ /* 0x000fe400078e004a */
[----:B------:R-:W-:-:S03]  /*3b690*/  IMAD.MOV.U32 R2, RZ, RZ, R75 ;  /* 0x000000ffff027224 */ /* 0x000fc600078e004b */
[C---:B------:R-:W-:Y:S01]  /*3b6a0*/  HMMA.1688.F32.TF32 R72, R232.reuse, R22, R140 ;  /* 0x00000016e848723c */ /* 0x040fe2000008108c */
[----:B------:R-:W-:Y:S04]  /*3b6b0*/  STL.64 [R1+0x1170], R76 ;  /* 0x0011704c01007387 */ /* 0x000fe80000100a00 */
[----:B------:R1:W-:Y:S02]  /*3b6c0*/  STL.64 [R1+0x1178], R78 ;  /* 0x0011784e01007387 */ /* 0x0003e40000100a00 */
[C---:B-1----:R-:W-:Y:S10]  /*3b6d0*/  HMMA.1688.F32.TF32 R76, R232.reuse, R18, R144 ;  /* 0x00000012e84c723c */ /* 0x042ff40000081090 */
[----:B------:R-:W-:Y:S04]  /*3b6e0*/  STL.64 [R1+0x1160], R80 ;  /* 0x0011605001007387 */ /* 0x000fe80000100a00 */
[----:B------:R1:W-:Y:S04]  /*3b6f0*/  STL.64 [R1+0x1168], R82 ;  /* 0x0011685201007387 */ /* 0x0003e80000100a00 */
[----:B------:R-:W-:Y:S04]  /*3b700*/  STL.64 [R1+0x1150], R72 ;  /* 0x0011504801007387 */ /* 0x000fe80000100a00 */
[----:B------:R2:W-:Y:S01]  /*3b710*/  STL.64 [R1+0x1158], R74 ;  /* 0x0011584a01007387 */ /* 0x0005e20000100a00 */
[C---:B-1----:R-:W-:Y:S03]  /*3b720*/  HMMA.1688.F32.TF32 R80, R232.reuse, R14, R148 ;  /* 0x0000000ee850723c */ /* 0x042fe60000081094 */
[----:B------:R-:W-:Y:S03]  /*3b730*/  STL.64 [R1+0x1140], R76 ;  /* 0x0011404c01007387 */ /* 0x000fe60000100a00 */
[----:B--2---:R-:W-:Y:S01]  /*3b740*/  HMMA.1688.F32.TF32 R72, R232, R10, R152 ;  /* 0x0000000ae848723c */ /* 0x004fe20000081098 */
[----:B------:R1:W-:Y:S05]  /*3b750*/  STL.64 [R1+0x1148], R78 ;  /* 0x0011484e01007387 */ /* 0x0003ea0000100a00 */
[C---:B-1----:R-:W-:Y:S11]  /*3b760*/  HMMA.1688.F32.TF32 R76, R224.reuse, R70, R156 ;  /* 0x00000046e04c723c */ /* 0x042ff6000008109c */
[----:B------:R-:W-:Y:S04]  /*3b770*/  STL.64 [R1+0x1130], R80 ;  /* 0x0011305001007387 */ /* 0x000fe80000100a00 */
[----:B------:R-:W-:Y:S04]  /*3b780*/  STL.64 [R1+0x1138], R82 ;  /* 0x0011385201007387 */ /* 0x000fe80000100a00 */
[----:B------:R1:W-:Y:S04]  /*3b790*/  STL.64 [R1+0x3678], R68 ;  /* 0x0036784401007387 */ /* 0x0003e80000100a00 */
[----:B------:R-:W-:Y:S04]  /*3b7a0*/  STL.64 [R1+0xd60], R72 ;  /* 0x000d604801007387 */ /* 0x000fe80000100a00 */
[----:B------:R2:W-:Y:S01]  /*3b7b0*/  STL.64 [R1+0xd68], R74 ;  /* 0x000d684a01007387 */ /* 0x0005e20000100a00 */
[C---:B-1----:R-:W-:Y:S03]  /*3b7c0*/  HMMA.1688.F32.TF32 R68, R224.reuse, R62, R164 ;  /* 0x0000003ee044723c */ /* 0x042fe600000810a4 */
[----:B------:R-:W-:Y:S03]  /*3b7d0*/  STL.64 [R1+0xb30], R76 ;  /* 0x000b304c01007387 */ /* 0x000fe60000100a00 */
[C---:B--2---:R-:W-:Y:S01]  /*3b7e0*/  HMMA.1688.F32.TF32 R72, R224.reuse, R66, R160 ;  /* 0x00000042e048723c */ /* 0x044fe200000810a0 */
[----:B------:R-:W-:Y:S04]  /*3b7f0*/  STL.64 [R1+0xb38], R78 ;  /* 0x000b384e01007387 */ /* 0x000fe80000100a00 */
[----:B------:R1:W-:Y:S02]  /*3b800*/  STL.64 [R1+0x3680], R60 ;  /* 0x0036803c01007387 */ /* 0x0003e40000100a00 */
[----:B-1----:R-:W-:-:S15]  /*3b810*/  HMMA.1688.F32.TF32 R60, R224, R58, R168 ;  /* 0x0000003ae03c723c */ /* 0x002fde00000810a8 */
[----:B------:R-:W-:-:S01]  /*3b820*/  NOP ;  /* 0x0000000000007918 */ /* 0x000fc20000000000 */
        /* <DEDUP_REMOVED lines=26> */
[C---:B-1----:R-:W-:Y:S01]  /*3b9d0*/  HMMA.1688.F32.TF32 R60, R224.reuse, R22, R200 ;  /* 0x00000016e03c723c */ /* 0x042fe200000810c8 */
[----:B------:R-:W-:Y:S01]  /*3b9e0*/  IMAD.MOV.U32 R251, RZ, RZ, R252 ;  /* 0x000000fffffb7224 */ /* 0x000fe200078e00fc */
[----:B------:R-:W-:Y:S01]  /*3b9f0*/  MOV R242, R13 ;  /* 0x0000000d00f27202 */ /* 0x000fe20000000f00 */
[----:B------:R-:W-:Y:S01]  /*3ba00*/  IMAD.MOV.U32 R243, RZ, RZ, R12 ;  /* 0x000000fffff37224 */ /* 0x000fe200078e000c */
[----:B------:R-:W-:Y:S05]  /*3ba10*/  LDS R23, [R65+UR7+0x5200] ;  /* 0x0052000741177984 */ /* 0x000fea0008000800 */
        /* <DEDUP_REMOVED lines=8> */
[----:B------:R-:W-:Y:S04]  /*3baa0*/  LDS R14, [R7+UR7+0x5000] ;  /* 0x00500007070e7984 */ /* 0x000fe80008000800 */
[----:B------:R-:W-:Y:S01]  /*3bab0*/  LDS R15, [R65+UR7+0x5000] ;  /* 0x00500007410f7984 */ /* 0x000fe20008000800 */
[----:B-1----:R-:W-:Y:S03]  /*3bac0*/  HMMA.1688.F32.TF32 R60, R224, R10, R212 ;  /* 0x0000000ae03c723c */ /* 0x002fe600000810d4 */
[----:B------:R-:W-:Y:S04]  /*3bad0*/  LDS R18, [R0+UR7+0x5080] ;  /* 0x0050800700127984 */ /* 0x000fe80008000800 */
[----:B------:R-:W-:Y:S04]  /*3bae0*/  LDS R19, [R6+UR7+0x5080] ;  /* 0x0050800706137984 */ /* 0x000fe80008000800 */
[----:B------:R-:W-:Y:S04]  /*3baf0*/  STL.64 [R1+0xcc0], R72 ;  /* 0x000cc04801007387 */ /* 0x000fe80000100a00 */
[----:B------:R-:W-:Y:S04]  /*3bb00*/  STL.64 [R1+0xcc8], R74 ;  /* 0x000cc84a01007387 */ /* 0x000fe80000100a00 */
[----:B------:R-:W2:Y:S04]  /*3bb10*/  LDL.LU R248, [R1+0x7a0] ;  /* 0x0007a00001f87983 */ /* 0x000ea80000300800 */
[----:B------:R-:W-:Y:S04]  /*3bb20*/  STL.64 [R1+0xc90], R68 ;  /* 0x000c904401007387 */ /* 0x000fe80000100a00 */
[----:B------:R-:W-:Y:S04]  /*3bb30*/  STL.64 [R1+0xc98], R70 ;  /* 0x000c984601007387 */ /* 0x000fe80000100a00 */
[----:B------:R-:W-:Y:S04]  /*3bb40*/  STL.64 [R1+0xaa0], R60 ;  /* 0x000aa03c01007387 */ /* 0x000fe80000100a00 */
[----:B------:R-:W-:Y:S04]  /*3bb50*/  STL.64 [R1+0xaa8], R62 ;  /* 0x000aa83e01007387 */ /* 0x000fe80000100a00 */
[----:B------:R-:W2:Y:S04]  /*3bb60*/  LDL.LU R249, [R1+0x7a4] ;  /* 0x0007a40001f97983 */ /* 0x000ea80000300800 */
[----:B------:R-:W2:Y:S04]  /*3bb70*/  LDL.LU R250, [R1+0x7a8] ;  /* 0x0007a80001fa7983 */ /* 0x000ea80000300800 */
[----:B------:R-:W3:Y:S04]  /*3bb80*/  LDL.LU R252, [R1+0x36a0] ;  /* 0x0036a00001fc7983 */ /* 0x000ee80000300800 */
[----:B------:R-:W4:Y:S04]  /*3bb90*/  LDL.LU R240, [R1+0x7b0] ;  /* 0x0007b00001f07983 */ /* 0x000f280000300800 */
[----:B------:R-:W4:Y:S04]  /*3bba0*/  LDL.LU R241, [R1+0x7b4] ;  /* 0x0007b40001f17983 */ /* 0x000f280000300800 */
[----:B------:R-:W2:Y:S04]  /*3bbb0*/  LDL.LU R13, [R1+0x369c] ;  /* 0x00369c00010d7983 */ /* 0x000ea80000300800 */
[----:B------:R-:W4:Y:S04]  /*3bbc0*/  LDL.LU R12, [R1+0x3698] ;  /* 0x00369800010c7983 */ /* 0x000f280000300800 */
[----:B------:R-:W4:Y:S04]  /*3bbd0*/  LDL.LU R236, [R1+0x7c0] ;  /* 0x0007c00001ec7983 */ /* 0x000f280000300800 */
[----:B------:R-:W4:Y:S04]  /*3bbe0*/  LDL.LU R237, [R1+0x7c4] ;  /* 0x0007c40001ed7983 */ /* 0x000f280000300800 */
[----:B------:R-:W4:Y:S04]  /*3bbf0*/  LDL.LU R238, [R1+0x7c8] ;  /* 0x0007c80001ee7983 */ /* 0x000f280000300800 */
[----:B------:R-:W-:Y:S01]  /*3bc00*/  LDS R22, [R7+UR7+0x5200] ;  /* 0x0052000707167984 */ /* 0x000fe20008000800 */
[----:B---3--:R-:W-:-:S03]  /*3bc10*/  IMAD.MOV.U32 R239, RZ, RZ, R252 ;  /* 0x000000ffffef7224 */ /* 0x008fc600078e00fc */
[----:B------:R-:W3:Y:S04]  /*3bc20*/  LDL.LU R252, [R1+0x3694] ;  /* 0x0036940001fc7983 */ /* 0x000ee80000300800 */
[----:B------:R-:W3:Y:S04]  /*3bc30*/  LDL.LU R92, [R1+0x7d0] ;  /* 0x0007d000015c7983 */ /* 0x000ee80000300800 */
[----:B------:R-:W3:Y:S01]  /*3bc40*/  LDL.LU R93, [R1+0x7d4] ;  /* 0x0007d400015d7983 */ /* 0x000ee20000300800 */
[----:B--2---:R-:W-:Y:S02]  /*3bc50*/  IMAD.MOV.U32 R95, RZ, RZ, R13 ;  /* 0x000000ffff5f7224 */ /* 0x004fe400078e000d */
[----:B----4-:R-:W-:-:S02]  /*3bc60*/  IMAD.MOV.U32 R94, RZ, RZ, R12 ;  /* 0x000000ffff5e7224 */ /* 0x010fc400078e000c */
[----:B------:R-:W2:Y:S04]  /*3bc70*/  LDL.LU R12, [R1+0x3690] ;  /* 0x00369000010c7983 */ /* 0x000ea80000300800 */
[----:B------:R-:W4:Y:S04]  /*3bc80*/  LDL.LU R13, [R1+0x368c] ;  /* 0x00368c00010d7983 */ /* 0x000f280000300800 */
[----:B------:R-:W4:Y:S01]  /*3bc90*/  LDL.LU R84, [R1+0x7e0] ;  /* 0x0007e00001547983 */ /* 0x000f220000300800 */
[----:B---3--:R-:W-:-:S03]  /*3bca0*/  IMAD.MOV.U32 R85, RZ, RZ, R252 ;  /* 0x000000ffff557224 */ /* 0x008fc600078e00fc */
[----:B------:R-:W3:Y:S04]  /*3bcb0*/  LDL.LU R252, [R1+0x3688] ;  /* 0x0036880001fc7983 */ /* 0x000ee80000300800 */
[----:B------:R-:W3:Y:S04]  /*3bcc0*/  LDL.LU R86, [R1+0x7e8] ;  /* 0x0007e80001567983 */ /* 0x000ee80000300800 */
[----:B------:R-:W3:Y:S04]  /*3bcd0*/  LDL.LU R87, [R1+0x7ec] ;  /* 0x0007ec0001577983 */ /* 0x000ee80000300800 */
[----:B------:R-:W3:Y:S04]  /*3bce0*/  LDL.LU R96, [R1+0x7f0] ;  /* 0x0007f00001607983 */ /* 0x000ee80000300800 */
[----:B------:R-:W3:Y:S01]  /*3bcf0*/  LDL.LU R97, [R1+0x7f4] ;  /* 0x0007f40001617983 */ /* 0x000ee20000300800 */
[----:B--2---:R-:W-:-:S02]  /*3bd00*/  IMAD.MOV.U32 R99, RZ, RZ, R12 ;  /* 0x000000ffff637224 */ /* 0x004fc400078e000c */
[----:B----4-:R-:W-:Y:S01]  /*3bd10*/  IMAD.MOV.U32 R98, RZ, RZ, R13 ;  /* 0x000000ffff627224 */ /* 0x010fe200078e000d */
[----:B------:R-:W-:Y:S04]  /*3bd20*/  LDS R12, [R7+UR7+0x4000] ;  /* 0x00400007070c7984 */ /* 0x000fe80008000800 */
[----:B------:R-:W-:Y:S01]  /*3bd30*/  LDS R13, [R65+UR7+0x4000] ;  /* 0x00400007410d7984 */ /* 0x000fe20008000800 */
[----:B---3--:R-:W-:-:S05]  /*3bd40*/  LOP3.LUT R10, R252, 0x40, RZ, 0x3c, !PT ;  /* 0x00000040fc0a7812 */ /* 0x008fca00078e3cff */
[----:B------:R-:W1:Y:S04]  /*3bd50*/  LDSM.16.M88.4 R224, [R10+UR7+0x20000] ;  /* 0x020000070ae0783b */ /* 0x000e680008000200 */
[----:B------:R-:W2:Y:S04]  /*3bd60*/  LDSM.16.M88.4 R220, [R10+UR7+0x21000] ;  /* 0x021000070adc783b */ /* 0x000ea80008000200 */
[----:B------:R-:W3:Y:S04]  /*3bd70*/  LDSM.16.M88.4 R216, [R10+UR7+0x22000] ;  /* 0x022000070ad8783b */ /* 0x000ee80008000200 */
[----:B------:R-:W4:Y:S04]  /*3bd80*/  LDSM.16.M88.4 R212, [R10+UR7+0x23000] ;  /* 0x023000070ad4783b */ /* 0x000f280008000200 */
        /* <DEDUP_REMOVED lines=12> */
[----:B------:R-:W-:Y:S04]  /*3be50*/  STL [R1+0x32d4], R252 ;  /* 0x0032d4fc01007387 */ /* 0x000fe80000100800 */
[----:B------:R-:W-:Y:S04]  /*3be60*/  STL [R1+0x1d84], R10 ;  /* 0x001d840a01007387 */ /* 0x000fe80000100800 */
[----:B-1----:R1:W-:Y:S04]  /*3be70*/  STL [R1+0x3674], R226 ;  /* 0x003674e201007387 */ /* 0x0023e80000100800 */
[----:B------:R1:W-:Y:S04]  /*3be80*/  STL [R1+0x3670], R227 ;  /* 0x003670e301007387 */ /* 0x0003e80000100800 */
[----:B--2---:R2:W-:Y:S04]  /*3be90*/  STL [R1+0x366c], R222 ;  /* 0x00366cde01007387 */ /* 0x0045e80000100800 */
[----:B------:R-:W-:Y:S04]  /*3bea0*/  STL [R1+0x3668], R223 ;  /* 0x003668df01007387 */ /* 0x000fe80000100800 */
[----:B---3--:R-:W-:Y:S04]  /*3beb0*/  STL [R1+0x3664], R218 ;  /* 0x003664da01007387 */ /* 0x008fe80000100800 */
[----:B------:R-:W-:Y:S01]  /*3bec0*/  STL [R1+0x3660], R219 ;  /* 0x003660db01007387 */ /* 0x000fe20000100800 */
[C---:B------:R-:W-:Y:S03]  /*3bed0*/  HMMA.1688.F32.TF32 R72, R244.reuse, R224, R96 ;  /* 0x000000e0f448723c */ /* 0x040fe60000081060 */
[----:B----4-:R-:W-:Y:S04]  /*3bee0*/  STL [R1+0x3640], R214 ;  /* 0x003640d601007387 */ /* 0x010fe80000100800 */
[----:B------:R-:W-:Y:S01]  /*3bef0*/  STL [R1+0x363c], R215 ;  /* 0x00363cd701007387 */ /* 0x000fe20000100800 */
[C---:B------:R-:W-:Y:S03]  /*3bf00*/  HMMA.1688.F32.TF32 R68, R244.reuse, R220, R84 ;  /* 0x000000dcf444723c */ /* 0x040fe60000081054 */
[----:B------:R-:W-:Y:S04]  /*3bf10*/  STL [R1+0x3634], R210 ;  /* 0x003634d201007387 */ /* 0x000fe80000100800 */
[----:B------:R-:W-:Y:S01]  /*3bf20*/  STL [R1+0x3630], R211 ;  /* 0x003630d301007387 */ /* 0x000fe20000100800 */
[----:B------:R-:W-:Y:S03]  /*3bf30*/  HMMA.1688.F32.TF32 R60, R244, R216, R92 ;  /* 0x000000d8f43c723c */ /* 0x000fe6000008105c */
        /* <DEDUP_REMOVED lines=22> */
[----:B------:R-:W-:Y:S01]  /*3c0a0*/  STL.64 [R1+0xa80], R72 ;  /* 0x000a804801007387 */ /* 0x000fe20000100a00 */
[----:B-1----:R-:W-:-:S03]  /*3c0b0*/  IMAD.MOV.U32 R226, RZ, RZ, R61 ;  /* 0x000000ffffe27224 */ /* 0x002fc600078e003d */
[----:B------:R-:W-:Y:S01]  /*3c0c0*/  STL.64 [R1+0xa88], R74 ;  /* 0x000a884a01007387 */ /* 0x000fe20000100a00 */
[----:B------:R-:W-:-:S03]  /*3c0d0*/  IMAD.MOV.U32 R227, RZ, RZ, R62 ;  /* 0x000000ffffe37224 */ /* 0x000fc600078e003e */
[----:B------:R-:W-:Y:S01]  /*3c0e0*/  STL.64 [R1+0xa60], R68 ;  /* 0x000a604401007387 */ /* 0x000fe20000100a00 */
[----:B--2---:R-:W-:-:S03]  /*3c0f0*/  IMAD.MOV.U32 R222, RZ, RZ, R63 ;  /* 0x000000ffffde7224 */ /* 0x004fc600078e003f */
[----:B------:R-:W-:Y:S04]  /*3c100*/  STL.64 [R1+0xa68], R70 ;  /* 0x000a684601007387 */ /* 0x000fe80000100a00 */
[----:B------:R1:W-:Y:S02]  /*3c110*/  STL [R1+0xa30], R60 ;  /* 0x000a303c01007387 */ /* 0x0003e40000100800 */
[----:B-1----:R-:W-:-:S15]  /*3c120*/  HMMA.1688.F32.TF32 R60, R244, R212, R236 ;  /* 0x000000d4f43c723c */ /* 0x002fde00000810ec */
[----:B------:R-:W-:-:S08]  /*3c130*/  NOP ;  /* 0x0000000000007918 */ /* 0x000fd00000000000 */
[----:B------:R-:W-:Y:S01]  /*3c140*/  STL [R1+0xa24], R61 ;  /* 0x000a243d01007387 */ /* 0x000fe20000100800 */
[----:B------:R-:W-:Y:S02]  /*3c150*/  IMAD.MOV.U32 R223, RZ, RZ, R60 ;  /* 0x000000ffffdf7224 */ /* 0x000fe400078e003c */
[----:B------:R-:W-:Y:S01]  /*3c160*/  IMAD.MOV.U32 R218, RZ, RZ, R63 ;  /* 0x000000ffffda7224 */ /* 0x000fe200078e003f */
[----:B------:R1:W-:Y:S02]  /*3c170*/  STL [R1+0xa28], R62 ;  /* 0x000a283e01007387 */ /* 0x0003e40000100800 */
[----:B-1----:R-:W-:-:S15]  /*3c180*/  HMMA.1688.F32.TF32 R60, R244, R208, R240 ;  /* 0x000000d0f43c723c */ /* 0x002fde00000810f0 */
[----:B------:R-:W-:-:S08]  /*3c190*/  NOP ;  /* 0x0000000000007918 */ /* 0x000fd00000000000 */
[----:B------:R-:W-:Y:S01]  /*3c1a0*/  STL [R1+0xa14], R61 ;  /* 0x000a143d01007387 */ /* 0x000fe20000100800 */
[----:B------:R-:W-:Y:S02]  /*3c1b0*/  IMAD.MOV.U32 R219, RZ, RZ, R60 ;  /* 0x000000ffffdb7224 */ /* 0x000fe400078e003c */
[----:B------:R-:W-:Y:S01]  /*3c1c0*/  IMAD.MOV.U32 R194, RZ, RZ, R63 ;  /* 0x000000ffffc27224 */ /* 0x000fe200078e003f */
[----:B------:R1:W-:Y:S02]  /*3c1d0*/  STL [R1+0xa18], R62 ;  /* 0x000a183e01007387 */ /* 0x0003e40000100800 */
[----:B-1----:R-:W-:Y:S02]  /*3c1e0*/  HMMA.1688.F32.TF32 R60, R244, R204, R248 ;  /* 0x000000ccf43c723c */ /* 0x002fe400000810f8 */
        /* <DEDUP_REMOVED lines=40> */
[----:B------:R-:W-:-:S02]  /*3c470*/  IMAD.MOV.U32 R195, RZ, RZ, R60 ;  /* 0x000000ffffc37224 */ /* 0x000fc400078e003c */
[----:B------:R-:W-:Y:S02]  /*3c480*/  IMAD.MOV.U32 R198, RZ, RZ, R61 ;  /* 0x000000ffffc67224 */ /* 0x000fe400078e003d */
[----:B------:R-:W-:Y:S02]  /*3c490*/  IMAD.MOV.U32 R199, RZ, RZ, R62 ;  /* 0x000000ffffc77224 */ /* 0x000fe400078e003e */
[----:B------:R-:W-:Y:S02]  /*3c4a0*/  IMAD.MOV.U32 R202, RZ, RZ, R63 ;  /* 0x000000ffffca7224 */ /* 0x000fe400078e003f */
[----:B---3--:R-:W-:Y:S01]  /*3c4b0*/  HMMA.1688.F32.TF32 R60, R244, R200, R92 ;  /* 0x000000c8f43c723c */ /* 0x008fe2000008105c */
[----:B------:R-:W3:Y:S04]  /*3c4c0*/  LDL.LU R92, [R1+0x870] ;  /* 0x00087000015c7983 */ /* 0x000ee80000300800 */
[----:B------:R-:W3:Y:S04]  /*3c4d0*/  LDL.LU R93, [R1+0x874] ;  /* 0x00087400015d7983 */ /* 0x000ee80000300800 */
[----:B------:R-:W3:Y:S04]  /*3c4e0*/  LDL.LU R94, [R1+0x878] ;  /* 0x00087800015e7983 */ /* 0x000ee80000300800 */
[----:B------:R-:W3:Y:S11]  /*3c4f0*/  LDL.LU R95, [R1+0x87c] ;  /* 0x00087c00015f7983 */ /* 0x000ef60000300800 */
[----:B------:R-:W-:Y:S01]  /*3c500*/  IMAD.MOV.U32 R203, RZ, RZ, R60 ;  /* 0x000000ffffcb7224 */ /* 0x000fe200078e003c */
[----:B------:R-:W-:Y:S01]  /*3c510*/  MOV R206, R61 ;  /* 0x0000003d00ce7202 */ /* 0x000fe20000000f00 */
[----:B------:R-:W-:-:S02]  /*3c520*/  IMAD.MOV.U32 R214, RZ, RZ, R62 ;  /* 0x000000ffffd67224 */ /* 0x000fc400078e003e */
[----:B------:R-:W-:Y:S02]  /*3c530*/  IMAD.MOV.U32 R215, RZ, RZ, R63 ;  /* 0x000000ffffd77224 */ /* 0x000fe400078e003f */
[C---:B--2---:R-:W-:Y:S06]  /*3c540*/  HMMA.1688.F32.TF32 R60, R244.reuse, R196, R104 ;  /* 0x000000c4f43c723c */ /* 0x044fec0000081068 */
[----:B----4-:R-:W-:-:S15]  /*3c550*/  HMMA.1688.F32.TF32 R236, R244, R188, R236 ;  /* 0x000000bcf4ec723c */ /* 0x010fde00000810ec */
[----:B------:R-:W-:-:S03]  /*3c560*/  NOP ;  /* 0x0000000000007918 */ /* 0x000fc60000000000 */
[----:B------:R-:W-:Y:S02]  /*3c570*/  IMAD.MOV.U32 R207, RZ, RZ, R60 ;  /* 0x000000ffffcf7224 */ /* 0x000fe400078e003c */
[----:B------:R-:W-:Y:S02]  /*3c580*/  IMAD.MOV.U32 R210, RZ, RZ, R61 ;  /* 0x000000ffffd27224 */ /* 0x000fe400078e003d */
[----:B------:R-:W-:Y:S02]  /*3c590*/  IMAD.MOV.U32 R211, RZ, RZ, R62 ;  /* 0x000000ffffd37224 */ /* 0x000fe400078e003e */
[----:B------:R-:W-:Y:S02]  /*3c5a0*/  IMAD.MOV.U32 R252, RZ, RZ, R63 ;  /* 0x000000fffffc7224 */ /* 0x000fe400078e003f */
[C---:B------:R-:W-:Y:S01]  /*3c5b0*/  HMMA.1688.F32.TF32 R60, R244.reuse, R184, R96 ;  /* 0x000000b8f43c723c */ /* 0x040fe20000081060 */
[----:B------:R-:W-:Y:S04]  /*3c5c0*/  STL [R1+0x3584], R236 ;  /* 0x003584ec01007387 */ /* 0x000fe80000100800 */
[----:B------:R-:W-:Y:S04]  /*3c5d0*/  STL [R1+0x3580], R237 ;  /* 0x003580ed01007387 */ /* 0x000fe80000100800 */
[----:B------:R-:W-:Y:S04]  /*3c5e0*/  STL [R1+0x357c], R238 ;  /* 0x00357cee01007387 */ /* 0x000fe80000100800 */
[----:B------:R-:W-:Y:S01]  /*3c5f0*/  STL [R1+0x3578], R239 ;  /* 0x003578ef01007387 */ /* 0x000fe20000100800 */
[C---:B------:R-:W-:Y:S03]  /*3c600*/  HMMA.1688.F32.TF32 R72, R244.reuse, R180, R228 ;  /* 0x000000b4f448723c */ /* 0x040fe600000810e4 */
[----:B------:R-:W2:Y:S06]  /*3c610*/  LDL.LU R96, [R1+0x880] ;  /* 0x0008800001607983 */ /* 0x000eac0000300800 */
[----:B------:R-:W-:Y:S01]  /*3c620*/  STL.64 [R1+0x30], R60 ;  /* 0x0000303c01007387 */ /* 0x000fe20000100a00 */
[C---:B------:R-:W-:Y:S03]  /*3c630*/  HMMA.1688.F32.TF32 R248, R244.reuse, R168, R248 ;  /* 0x000000a8f4f8723c */ /* 0x040fe600000810f8 */
[----:B------:R1:W-:Y:S04]  /*3c640*/  STL.64 [R1+0x38], R62 ;  /* 0x0000383e01007387 */ /* 0x0003e80000100a00 */
[----:B------:R-:W2:Y:S01]  /*3c650*/  LDL.LU R97, [R1+0x884] ;  /* 0x0008840001617983 */ /* 0x000ea20000300800 */
[C---:B------:R-:W-:Y:S03]  /*3c660*/  HMMA.1688.F32.TF32 R68, R244.reuse, R176, R88 ;  /* 0x000000b0f444723c */ /* 0x040fe60000081058 */
[----:B------:R-:W2:Y:S04]  /*3c670*/  LDL.LU R98, [R1+0x888] ;  /* 0x0008880001627983 */ /* 0x000ea80000300800 */
[----:B------:R-:W2:Y:S01]  /*3c680*/  LDL.LU R99, [R1+0x88c] ;  /* 0x00088c0001637983 */ /* 0x000ea20000300800 */
[C---:B-1----:R-:W-:Y:S03]  /*3c690*/  HMMA.1688.F32.TF32 R60, R244.reuse, R172, R100 ;  /* 0x000000acf43c723c */ /* 0x042fe60000081064 */
[----:B------:R-:W-:Y:S04]  /*3c6a0*/  STL.64 [R1+0x20], R72 ;  /* 0x0000204801007387 */ /* 0x000fe80000100a00 */
[----:B------:R-:W-:Y:S01]  /*3c6b0*/  STL.64 [R1+0x28], R74 ;  /* 0x0000284a01007387 */ /* 0x000fe20000100a00 */
[C---:B------:R-:W-:Y:S07]  /*3c6c0*/  HMMA.1688.F32.TF32 R240, R244.reuse, R192, R240 ;  /* 0x000000c0f4f0723c */ /* 0x040fee00000810f0 */
[----:B------:R-:W-:Y:S04]  /*3c6d0*/  STL.64 [R1+0x10], R68 ;  /* 0x0000104401007387 */ /* 0x000fe80000100a00 */
[----:B------:R-:W-:Y:S04]  /*3c6e0*/  STL.64 [R1+0x18], R70 ;  /* 0x0000184601007387 */ /* 0x000fe80000100a00 */
[----:B------:R-:W-:Y:S04]  /*3c6f0*/  STL [R1+0x3594], R248 ;  /* 0x003594f801007387 */ /* 0x000fe80000100800 */
[----:B------:R-:W-:Y:S01]  /*3c700*/  STL.64 [R1], R60 ;  /* 0x0000003c01007387 */ /* 0x000fe20000100a00 */
[----:B------:R-:W-:Y:S03]  /*3c710*/  HMMA.1688.F32.TF32 R244, R244, R164, R84 ;  /* 0x000000a4f4f4723c */ /* 0x000fe60000081054 */
[----:B------:R3:W-:Y:S04]  /*3c720*/  STL.64 [R1+0x8], R62 ;  /* 0x0000083e01007387 */ /* 0x0007e80000100a00 */
[----:B------:R-:W-:Y:S04]  /*3c730*/  STL [R1+0x3590], R249 ;  /* 0x003590f901007387 */ /* 0x000fe80000100800 */
[----:B------:R-:W-:Y:S04]  /*3c740*/  STL [R1+0x358c], R250 ;  /* 0x00358cfa01007387 */ /* 0x000fe80000100800 */
[----:B------:R1:W-:Y:S04]  /*3c750*/  STL [R1+0x3588], R251 ;  /* 0x003588fb01007387 */ /* 0x0003e80000100800 */
[----:B------:R-:W4:Y:S04]  /*3c760*/  LDL.LU R84, [R1+0x890] ;  /* 0x0008900001547983 */ /* 0x000f280000300800 */
[----:B------:R-:W4:Y:S04]  /*3c770*/  LDL.LU R85, [R1+0x894] ;  /* 0x0008940001557983 */ /* 0x000f280000300800 */
[----:B------:R-:W4:Y:S04]  /*3c780*/  LDL.LU R86, [R1+0x898] ;  /* 0x0008980001567983 */ /* 0x000f280000300800 */
[----:B------:R-:W4:Y:S04]  /*3c790*/  LDL.LU R87, [R1+0x89c] ;  /* 0x00089c0001577983 */ /* 0x000f280000300800 */
[----:B------:R-:W-:Y:S04]  /*3c7a0*/  STL [R1+0x35a4], R244 ;  /* 0x0035a4f401007387 */ /* 0x000fe80000100800 */
[----:B------:R-:W-:Y:S04]  /*3c7b0*/  STL [R1+0x35a0], R245 ;  /* 0x0035a0f501007387 */ /* 0x000fe80000100800 */
[----:B------:R4:W-:Y:S04]  /*3c7c0*/  STL [R1+0x359c], R246 ;  /* 0x00359cf601007387 */ /* 0x0009e80000100800 */
[----:B------:R4:W-:Y:S01]  /*3c7d0*/  STL [R1+0x3598], R247 ;  /* 0x003598f701007387 */ /* 0x0009e20000100800 */
[----:B---3--:R-:W-:Y:S03]  /*3c7e0*/  HMMA.1688.F32.TF32 R60, R12, R224, R92 ;  /* 0x000000e00c3c723c */ /* 0x008fe6000008105c */
[----:B------:R-:W3:Y:S04]  /*3c7f0*/  LDL.LU R92, [R1+0x8a0] ;  /* 0x0008a000015c7983 */ /* 0x000ee80000300800 */
[----:B------:R-:W3:Y:S04]  /*3c800*/  LDL.LU R93, [R1+0x8a4] ;  /* 0x0008a400015d7983 */ /* 0x000ee80000300800 */
[----:B------:R-:W3:Y:S04]  /*3c810*/  LDL.LU R94, [R1+0x8a8] ;  /* 0x0008a800015e7983 */ /* 0x000ee80000300800 */
[----:B------:R-:W3:Y:S09]  /*3c820*/  LDL.LU R95, [R1+0x8ac] ;  /* 0x0008ac00015f7983 */ /* 0x000ef20000300800 */
[----:B------:R-:W-:-:S02]  /*3c830*/  IMAD.MOV.U32 R238, RZ, RZ, R60 ;  /* 0x000000ffffee7224 */ /* 0x000fc400078e003c */
[----:B------:R-:W-:Y:S02]  /*3c840*/  IMAD.MOV.U32 R239, RZ, RZ, R61 ;  /* 0x000000ffffef7224 */ /* 0x000fe400078e003d */
[----:B------:R-:W-:Y:S02]  /*3c850*/  IMAD.MOV.U32 R166, RZ, RZ, R62 ;  /* 0x000000ffffa67224 */ /* 0x000fe400078e003e */
[----:B------:R-:W-:-:S05]  /*3c860*/  IMAD.MOV.U32 R167, RZ, RZ, R63 ;  /* 0x000000ffffa77224 */ /* 0x000fca00078e003f */
[----:B------:R-:W-:Y:S04]  /*3c870*/  STL [R1+0x35b4], R167 ;  /* 0x0035b4a701007387 */ /* 0x000fe80000100800 */
[----:B------:R-:W-:Y:S04]  /*3c880*/  STL [R1+0x35b0], R166 ;  /* 0x0035b0a601007387 */ /* 0x000fe80000100800 */
[----:B------:R-:W-:Y:S04]  /*3c890*/  STL [R1+0x35ac], R239 ;  /* 0x0035acef01007387 */ /* 0x000fe80000100800 */
[----:B------:R3:W-:Y:S01]  /*3c8a0*/  STL [R1+0x35a8], R238 ;  /* 0x0035a8ee01007387 */ /* 0x0007e20000100800 */
[----:B--2---:R-:W-:Y:S03]  /*3c8b0*/  HMMA.1688.F32.TF32 R60, R12, R220, R96 ;  /* 0x000000dc0c3c723c */ /* 0x004fe60000081060 */
[----:B------:R-:W2:Y:S04]  /*3c8c0*/  LDL.LU R96, [R1+0x8d0] ;  /* 0x0008d00001607983 */ /* 0x000ea80000300800 */
[----:B------:R-:W2:Y:S04]  /*3c8d0*/  LDL.LU R97, [R1+0x8d4] ;  /* 0x0008d40001617983 */ /* 0x000ea80000300800 */
[----:B------:R-:W2:Y:S04]  /*3c8e0*/  LDL.LU R98, [R1+0x8d8] ;  /* 0x0008d80001627983 */ /* 0x000ea80000300800 */
[----:B------:R-:W2:Y:S09]  /*3c8f0*/  LDL.LU R99, [R1+0x8dc] ;  /* 0x0008dc0001637983 */ /* 0x000eb20000300800 */
[----:B------:R-:W-:-:S02]  /*3c900*/  IMAD.MOV.U32 R237, RZ, RZ, R63 ;  /* 0x000000ffffed7224 */ /* 0x000fc400078e003f */
[----:B------:R-:W-:Y:S02]  /*3c910*/  IMAD.MOV.U32 R236, RZ, RZ, R62 ;  /* 0x000000ffffec7224 */ /* 0x000fe400078e003e */
[----:B-1----:R-:W-:Y:S02]  /*3c920*/  IMAD.MOV.U32 R251, RZ, RZ, R61 ;  /* 0x000000fffffb7224 */ /* 0x002fe400078e003d */
[----:B------:R-:W-:Y:S01]  /*3c930*/  IMAD.MOV.U32 R250, RZ, RZ, R60 ;  /* 0x000000fffffa7224 */ /* 0x000fe200078e003c */
[----:B------:R-:W-:Y:S04]  /*3c940*/  STL [R1+0x35c4], R237 ;  /* 0x0035c4ed01007387 */ /* 0x000fe80000100800 */
[----:B------:R-:W-:Y:S04]  /*3c950*/  STL [R1+0x35c0], R236 ;  /* 0x0035c0ec01007387 */ /* 0x000fe80000100800 */
[----:B------:R1:W-:Y:S04]  /*3c960*/  STL [R1+0x35bc], R251 ;  /* 0x0035bcfb01007387 */ /* 0x0003e80000100800 */
[----:B------:R1:W-:Y:S01]  /*3c970*/  STL [R1+0x35b8], R250 ;  /* 0x0035b8fa01007387 */ /* 0x0003e20000100800 */
[----:B----4-:R-:W-:Y:S03]  /*3c980*/  HMMA.1688.F32.TF32 R60, R12, R216, R84 ;  /* 0x000000d80c3c723c */ /* 0x010fe60000081054 */
[----:B------:R-:W4:Y:S04]  /*3c990*/  LDL.LU R84, [R1+0x930] ;  /* 0x0009300001547983 */ /* 0x000f280000300800 */
[----:B------:R-:W4:Y:S04]  /*3c9a0*/  LDL.LU R85, [R1+0x934] ;  /* 0x0009340001557983 */ /* 0x000f280000300800 */
[----:B------:R-:W4:Y:S04]  /*3c9b0*/  LDL.LU R86, [R1+0x938] ;  /* 0x0009380001567983 */ /* 0x000f280000300800 */
[----:B------:R-:W4:Y:S09]  /*3c9c0*/  LDL.LU R87, [R1+0x93c] ;  /* 0x00093c0001577983 */ /* 0x000f320000300800 */
[----:B------:R-:W-:-:S02]  /*3c9d0*/  IMAD.MOV.U32 R175, RZ, RZ, R63 ;  /* 0x000000ffffaf7224 */ /* 0x000fc400078e003f */
[----:B------:R-:W-:Y:S02]  /*3c9e0*/  IMAD.MOV.U32 R174, RZ, RZ, R62 ;  /* 0x000000ffffae7224 */ /* 0x000fe400078e003e */
[----:B------:R-:W-:Y:S02]  /*3c9f0*/  IMAD.MOV.U32 R171, RZ, RZ, R61 ;  /* 0x000000ffffab7224 */ /* 0x000fe400078e003d */
[----:B------:R-:W-:Y:S01]  /*3ca00*/  IMAD.MOV.U32 R170, RZ, RZ, R60 ;  /* 0x000000ffffaa7224 */ /* 0x000fe200078e003c */
[----:B------:R-:W-:Y:S04]  /*3ca10*/  STL [R1+0x35d4], R175 ;  /* 0x0035d4af01007387 */ /* 0x000fe80000100800 */
[----:B------:R-:W-:Y:S04]  /*3ca20*/  STL [R1+0x35d0], R174 ;  /* 0x0035d0ae01007387 */ /* 0x000fe80000100800 */
[----:B------:R-:W-:Y:S04]  /*3ca30*/  STL [R1+0x35cc], R171 ;  /* 0x0035ccab01007387 */ /* 0x000fe80000100800 */
[----:B------:R1:W-:Y:S01]  /*3ca40*/  STL [R1+0x35c8], R170 ;  /* 0x0035c8aa01007387 */ /* 0x0003e20000100800 */
[----:B---3--:R-:W-:Y:S03]  /*3ca50*/  HMMA.1688.F32.TF32 R60, R12, R212, R92 ;  /* 0x000000d40c3c723c */ /* 0x008fe6000008105c */
[----:B------:R-:W3:Y:S04]  /*3ca60*/  LDL.LU R92, [R1+0x970] ;  /* 0x00097000015c7983 */ /* 0x000ee80000300800 */
[----:B------:R-:W3:-:S15]  /*3ca70*/  LDL.LU R93, [R1+0x974] ;  /* 0x00097400015d7983 */ /* 0x000ede0000300800 */
[----:B------:R-:W-:-:S02]  /*3ca80*/  NOP ;  /* 0x0000000000007918 */ /* 0x000fc40000000000 */
[----:B------:R-:W-:Y:S01]  /*3ca90*/  IMAD.MOV.U32 R178, RZ, RZ, R60 ;  /* 0x000000ffffb27224 */ /* 0x000fe200078e003c */
[----:B------:R-:W-:Y:S01]  /*3caa0*/  MOV R190, R61 ;  /* 0x0000003d00be7202 */ /* 0x000fe20000000f00 */
[----:B------:R-:W-:Y:S02]  /*3cab0*/  IMAD.MOV.U32 R191, RZ, RZ, R62 ;  /* 0x000000ffffbf7224 */ /* 0x000fe400078e003e */
[----:B------:R-:W-:-:S05]  /*3cac0*/  IMAD.MOV.U32 R179, RZ, RZ, R63 ;  /* 0x000000ffffb37224 */ /* 0x000fca00078e003f */
[----:B------:R-:W-:Y:S04]  /*3cad0*/  STL [R1+0x35e4], R179 ;  /* 0x0035e4b301007387 */ /* 0x000fe80000100800 */
[----:B------:R-:W-:Y:S04]  /*3cae0*/  STL [R1+0x35e0], R191 ;  /* 0x0035e0bf01007387 */ /* 0x000fe80000100800 */
[----:B------:R-:W-:Y:S04]  /*3caf0*/  STL [R1+0x35dc], R190 ;  /* 0x0035dcbe01007387 */ /* 0x000fe80000100800 */
[----:B------:R-:W-:Y:S04]  /*3cb00*/  STL [R1+0x35d8], R178 ;  /* 0x0035d8b201007387 */ /* 0x000fe80000100800 */
[----:B------:R-:W3:Y:S04]  /*3cb10*/  LDL.LU R88, [R1+0x9b0] ;  /* 0x0009b00001587983 */ /* 0x000ee80000300800 */
[----:B------:R-:W3:Y:S04]  /*3cb20*/  LDL.LU R89, [R1+0x9b4] ;  /* 0x0009b40001597983 */ /* 0x000ee80000300800 */
[----:B------:R-:W3:Y:S04]  /*3cb30*/  LDL.LU R90, [R1+0x9b8] ;  /* 0x0009b800015a7983 */ /* 0x000ee80000300800 */
[----:B------:R-:W3:Y:S01]  /*3cb40*/  LDL.LU R91, [R1+0x9bc] ;  /* 0x0009bc00015b7983 */ /* 0x000ee20000300800 */
[----:B--2---:R-:W-:-:S15]  /*3cb50*/  HMMA.1688.F32.TF32 R60, R12, R208, R96 ;  /* 0x000000d00c3c723c */ /* 0x004fde0000081060 */
[----:B------:R-:W-:-:S09]  /*3cb60*/  NOP ;  /* 0x0000000000007918 */ /* 0x000fd20000000000 */
[----:B------:R-:W-:Y:S02]  /*3cb70*/  IMAD.MOV.U32 R246, RZ, RZ, R60 ;  /* 0x000000fffff67224 */ /* 0x000fe400078e003c */
[----:B------:R-:W-:Y:S02]  /*3cb80*/  IMAD.MOV.U32 R247, RZ, RZ, R61 ;  /* 0x000000fffff77224 */ /* 0x000fe400078e003d */
[----:B------:R-:W-:Y:S02]  /*3cb90*/  IMAD.MOV.U32 R248, RZ, RZ, R62 ;  /* 0x000000fffff87224 */ /* 0x000fe400078e003e */
[----:B------:R-:W-:-:S05]  /*3cba0*/  IMAD.MOV.U32 R249, RZ, RZ, R63 ;  /* 0x000000fffff97224 */ /* 0x000fca00078e003f */
[----:B------:R-:W-:Y:S04]  /*3cbb0*/  STL [R1+0x35f4], R249 ;  /* 0x0035f4f901007387 */ /* 0x000fe80000100800 */
[----:B------:R-:W-:Y:S01]  /*3cbc0*/  STL [R1+0x35f0], R248 ;  /* 0x0035f0f801007387 */ /* 0x000fe20000100800 */
[----:B----4-:R-:W-:Y:S03]  /*3cbd0*/  HMMA.1688.F32.TF32 R60, R12, R204, R84 ;  /* 0x000000cc0c3c723c */ /* 0x010fe60000081054 */
[----:B------:R2:W-:Y:S04]  /*3cbe0*/  STL [R1+0x35ec], R247 ;  /* 0x0035ecf701007387 */ /* 0x0005e80000100800 */
[----:B------:R4:W-:Y:S04]  /*3cbf0*/  STL [R1+0x35e8], R246 ;  /* 0x0035e8f601007387 */ /* 0x0009e80000100800 */
[----:B------:R-:W4:Y:S04]  /*3cc00*/  LDL.LU R96, [R1+0xa00] ;  /* 0x000a000001607983 */ /* 0x000f280000300800 */
[----:B------:R-:W4:Y:S04]  /*3cc10*/  LDL.LU R97, [R1+0xa04] ;  /* 0x000a040001617983 */ /* 0x000f280000300800 */
[----:B------:R-:W4:Y:S04]  /*3cc20*/  LDL.LU R98, [R1+0xa08] ;  /* 0x000a080001627983 */ /* 0x000f280000300800 */
[----:B------:R-:W4:Y:S01]  /*3cc30*/  LDL.LU R99, [R1+0xa0c] ;  /* 0x000a0c0001637983 */ /* 0x000f220000300800 */
[----:B------:R-:W-:-:S03]  /*3cc40*/  IMAD.MOV.U32 R245, RZ, RZ, R63 ;  /* 0x000000fffff57224 */ /* 0x000fc600078e003f */
[----:B------:R-:W2:Y:S01]  /*3cc50*/  LDL.LU R100, [R1+0x9d0] ;  /* 0x0009d00001647983 */ /* 0x000ea20000300800 */
[----:B------:R-:W-:Y:S02]  /*3cc60*/  IMAD.MOV.U32 R244, RZ, RZ, R62 ;  /* 0x000000fffff47224 */ /* 0x000fe400078e003e */
[----:B------:R-:W-:Y:S01]  /*3cc70*/  IMAD.MOV.U32 R238, RZ, RZ, R61 ;  /* 0x000000ffffee7224 */ /* 0x000fe200078e003d */
[----:B------:R-:W2:Y:S01]  /*3cc80*/  LDL.LU R101, [R1+0x9d4] ;  /* 0x0009d40001657983 */ /* 0x000ea20000300800 */
[----:B------:R-:W-:-:S03]  /*3cc90*/  IMAD.MOV.U32 R239, RZ, RZ, R60 ;  /* 0x000000ffffef7224 */ /* 0x000fc600078e003c */
[----:B------:R-:W2:Y:S04]  /*3cca0*/  LDL.LU R102, [R1+0x9d8] ;  /* 0x0009d80001667983 */ /* 0x000ea80000300800 */
[----:B------:R-:W2:Y:S04]  /*3ccb0*/  LDL.LU R103, [R1+0x9dc] ;  /* 0x0009dc0001677983 */ /* 0x000ea80000300800 */
[----:B------:R-:W-:Y:S04]  /*3ccc0*/  STL [R1+0x3604], R245 ;  /* 0x003604f501007387 */ /* 0x000fe80000100800 */
[----:B------:R-:W-:Y:S04]  /*3ccd0*/  STL [R1+0x3600], R244 ;  /* 0x003600f401007387 */ /* 0x000fe80000100800 */
[----:B------:R4:W-:Y:S04]  /*3cce0*/  STL [R1+0x35fc], R238 ;  /* 0x0035fcee01007387 */ /* 0x0009e80000100800 */
[----:B------:R4:W-:Y:S04]  /*3ccf0*/  STL [R1+0x35f8], R239 ;  /* 0x0035f8ef01007387 */ /* 0x0009e80000100800 */
[----:B------:R-:W4:Y:S04]  /*3cd00*/  LDL.LU R84, [R1+0x1760] ;  /* 0x0017600001547983 */ /* 0x000f280000300800 */
[----:B------:R-:W4:Y:S04]  /*3cd10*/  LDL.LU R85, [R1+0x1764] ;  /* 0x0017640001557983 */ /* 0x000f280000300800 */
[----:B------:R-:W4:Y:S04]  /*3cd20*/  LDL.LU R86, [R1+0x1768] ;  /* 0x0017680001567983 */ /* 0x000f280000300800 */
[----:B------:R-:W4:Y:S01]  /*3cd30*/  LDL.LU R87, [R1+0x176c] ;  /* 0x00176c0001577983 */ /* 0x000f220000300800 */
[----:B------:R-:W-:-:S02]  /*3cd40*/  IMAD.MOV.U32 R94, RZ, RZ, R17 ;  /* 0x000000ffff5e7224 */ /* 0x000fc400078e0011 */
[----:B------:R-:W-:Y:S01]  /*3cd50*/  IMAD.MOV.U32 R95, RZ, RZ, R16 ;  /* 0x000000ffff5f7224 */ /* 0x000fe200078e0010 */
[----:B------:R-:W-:Y:S04]  /*3cd60*/  LDS R17, [R6+UR7+0x4080] ;  /* 0x0040800706117984 */ /* 0x000fe80008000800 */
[----:B------:R-:W4:Y:S02]  /*3cd70*/  LDS R16, [R0+UR7+0x4080] ;  /* 0x0040800700107984 */ /* 0x000f240008000800 */
[----:B---3--:R-:W-:Y:S02]  /*3cd80*/  HMMA.1688.F32.TF32 R60, R12, R200, R92 ;  /* 0x000000c80c3c723c */ /* 0x008fe4000008105c */
[----:B------:R-:W3:Y:S04]  /*3cd90*/  LDL.LU R92, [R1+0x1750] ;  /* 0x00175000015c7983 */ /* 0x000ee80000300800 */
[----:B------:R-:W3:Y:S01]  /*3cda0*/  LDL.LU R93, [R1+0x1754] ;  /* 0x00175400015d7983 */ /* 0x000ee20000300800 */
[----:B------:R-:W-:-:S02]  /*3cdb0*/  IMAD.MOV.U32 R94, RZ, RZ, R9 ;  /* 0x000000ffff5e7224 */ /* 0x000fc400078e0009 */
[----:B------:R-:W-:-:S15]  /*3cdc0*/  IMAD.MOV.U32 R95, RZ, RZ, R8 ;  /* 0x000000ffff5f7224 */ /* 0x000fde00078e0008 */
[----:B-1----:R-:W-:Y:S02]  /*3cdd0*/  IMAD.MOV.U32 R251, RZ, RZ, R60 ;  /* 0x000000fffffb7224 */ /* 0x002fe400078e003c */
[----:B------:R-:W-:Y:S01]  /*3cde0*/  IMAD.MOV.U32 R250, RZ, RZ, R61 ;  /* 0x000000fffffa7224 */ /* 0x000fe200078e003d */
[----:B------:R-:W-:Y:S01]  /*3cdf0*/  HMMA.1688.F32.TF32 R8, R12, R196, R88 ;  /* 0x000000c40c08723c */ /* 0x000fe20000081058 */
[----:B------:R-:W-:Y:S02]  /*3ce00*/  IMAD.MOV.U32 R167, RZ, RZ, R62 ;  /* 0x000000ffffa77224 */ /* 0x000fe400078e003e */
[----:B------:R-:W-:-:S15]  /*3ce10*/  IMAD.MOV.U32 R166, RZ, RZ, R63 ;  /* 0x000000ffffa67224 */ /* 0x000fde00078e003f */
[----:B------:R-:W-:-:S06]  /*3ce20*/  NOP ;  /* 0x0000000000007918 */ /* 0x000fcc0000000000 */
[----:B------:R-:W-:Y:S01]  /*3ce30*/  IMAD.MOV.U32 R182, RZ, RZ, R8 ;  /* 0x000000ffffb67224 */ /* 0x000fe200078e0008 */
[----:B------:R-:W-:Y:S01]  /*3ce40*/  MOV R186, R9 ;  /* 0x0000000900ba7202 */ /* 0x000fe20000000f00 */
[----:B------:R-:W-:Y:S02]  /*3ce50*/  IMAD.MOV.U32 R187, RZ, RZ, R10 ;  /* 0x000000ffffbb7224 */ /* 0x000fe400078e000a */
[----:B------:R-:W-:Y:S01]  /*3ce60*/  IMAD.MOV.U32 R183, RZ, RZ, R11 ;  /* 0x000000ffffb77224 */ /* 0x000fe200078e000b */
[----:B------:R-:W-:Y:S04]  /*3ce70*/  STL [R1+0x3614], R166 ;  /* 0x003614a601007387 */ /* 0x000fe80000100800 */
[----:B------:R-:W-:Y:S04]  /*3ce80*/  STL [R1+0x3610], R167 ;  /* 0x003610a701007387 */ /* 0x000fe80000100800 */
[----:B------:R1:W-:Y:S04]  /*3ce90*/  STL [R1+0x360c], R250 ;  /* 0x00360cfa01007387 */ /* 0x0003e80000100800 */
[----:B------:R1:W-:Y:S04]  /*3cea0*/  STL [R1+0x3608], R251 ;  /* 0x003608fb01007387 */ /* 0x0003e80000100800 */
[----:B------:R-:W-:Y:S04]  /*3ceb0*/  STL [R1+0x3624], R183 ;  /* 0x003624b701007387 */ /* 0x000fe80000100800 */
[----:B------:R-:W-:Y:S04]  /*3cec0*/  STL [R1+0x3620], R187 ;  /* 0x003620bb01007387 */ /* 0x000fe80000100800 */
[----:B------:R1:W-:Y:S04]  /*3ced0*/  STL [R1+0x361c], R186 ;  /* 0x00361cba01007387 */ /* 0x0003e80000100800 */
[----:B------:R1:W-:Y:S01]  /*3cee0*/  STL [R1+0x3618], R182 ;  /* 0x003618b601007387 */ /* 0x0003e20000100800 */
[C---:B--2---:R-:W-:Y:S06]  /*3cef0*/  HMMA.1688.F32.TF32 R8, R12.reuse, R192, R100 ;  /* 0x000000c00c08723c */ /* 0x044fec0000081064 */
[----:B----4-:R-:W-:-:S15]  /*3cf00*/  HMMA.1688.F32.TF32 R60, R12, R184, R84 ;  /* 0x000000b80c3c723c */ /* 0x010fde0000081054 */
[----:B------:R-:W-:-:S03]  /*3cf10*/  NOP ;  /* 0x0000000000007918 */ /* 0x000fc60000000000 */
[----:B------:R-:W-:Y:S02]  /*3cf20*/  IMAD.MOV.U32 R170, RZ, RZ, R9 ;  /* 0x000000ffffaa7224 */ /* 0x000fe400078e0009 */
[----:B------:R-:W-:-:S03]  /*3cf30*/  IMAD.MOV.U32 R171, RZ, RZ, R8 ;  /* 0x000000ffffab7224 */ /* 0x000fc600078e0008 */
[----:B------:R2:W-:Y:S04]  /*3cf40*/  STL [R1+0x362c], R170 ;  /* 0x00362caa01007387 */ /* 0x0005e80000100800 */
[----:B------:R4:W-:Y:S01]  /*3cf50*/  STL [R1+0x3628], R171 ;  /* 0x003628ab01007387 */ /* 0x0009e20000100800 */
[----:B------:R-:W-:Y:S02]  /*3cf60*/  IMAD.MOV.U32 R247, RZ, RZ, R60 ;  /* 0x000000fffff77224 */ /* 0x000fe400078e003c */
[----:B------:R-:W-:Y:S02]  /*3cf70*/  IMAD.MOV.U32 R246, RZ, RZ, R61 ;  /* 0x000000fffff67224 */ /* 0x000fe400078e003d */
[----:B------:R-:W-:Y:S02]  /*3cf80*/  IMAD.MOV.U32 R179, RZ, RZ, R62 ;  /* 0x000000ffffb37224 */ /* 0x000fe400078e003e */
[----:B------:R-:W-:-:S02]  /*3cf90*/  IMAD.MOV.U32 R191, RZ, RZ, R63 ;  /* 0x000000ffffbf7224 */ /* 0x000fc400078e003f */
[----:B---3--:R-:W-:Y:S01]  /*3cfa0*/  HMMA.1688.F32.TF32 R60, R12, R180, R92 ;  /* 0x000000b40c3c723c */ /* 0x008fe2000008105c */
        /* <DEDUP_REMOVED lines=64> */
[----:B------:R-:W-:-:S02]  /*3d3b0*/  IMAD.MOV.U32 R237, RZ, RZ, R10 ;  /* 0x000000ffffed7224 */ /* 0x000fc400078e000a */
[----:B------:R-:W-:Y:S02]  /*3d3c0*/  IMAD.MOV.U32 R236, RZ, RZ, R11 ;  /* 0x000000ffffec7224 */ /* 0x000fe400078e000b */
[----:B------:R-:W-:Y:S01]  /*3d3d0*/  HMMA.1688.F32.TF32 R8, R12, R188, R96 ;  /* 0x000000bc0c08723c */ /* 0x000fe20000081060 */
[----:B------:R-:W3:Y:S04]  /*3d3e0*/  LDL.LU R96, [R1+0x1670] ;  /* 0x0016700001607983 */ /* 0x000ee80000300800 */
[----:B------:R-:W3:Y:S04]  /*3d3f0*/  LDL.LU R97, [R1+0x1674] ;  /* 0x0016740001617983 */ /* 0x000ee80000300800 */
[----:B------:R-:W3:Y:S04]  /*3d400*/  LDL.LU R98, [R1+0x1678] ;  /* 0x0016780001627983 */ /* 0x000ee80000300800 */
[----:B------:R-:W3:Y:S01]  /*3d410*/  LDL.LU R99, [R1+0x167c] ;  /* 0x00167c0001637983 */ /* 0x000ee20000300800 */
[----:B------:R-:W-:-:S02]  /*3d420*/  IMAD.MOV.U32 R238, RZ, RZ, R60 ;  /* 0x000000ffffee7224 */ /* 0x000fc400078e003c */
[----:B------:R-:W-:Y:S02]  /*3d430*/  IMAD.MOV.U32 R239, RZ, RZ, R61 ;  /* 0x000000ffffef7224 */ /* 0x000fe400078e003d */
[----:B------:R-:W-:Y:S02]  /*3d440*/  IMAD.MOV.U32 R249, RZ, RZ, R62 ;  /* 0x000000fffff97224 */ /* 0x000fe400078e003e */
[----:B------:R-:W-:Y:S02]  /*3d450*/  IMAD.MOV.U32 R248, RZ, RZ, R63 ;  /* 0x000000fffff87224 */ /* 0x000fe400078e003f */
[----:B--2---:R-:W-:-:S15]  /*3d460*/  HMMA.1688.F32.TF32 R60, R12, R176, R132 ;  /* 0x000000b00c3c723c */ /* 0x004fde0000081084 */
[----:B------:R-:W-:-:S09]  /*3d470*/  NOP ;  /* 0x0000000000007918 */ /* 0x000fd20000000000 */
[----:B-1----:R-:W-:Y:S01]  /*3d480*/  IMAD.MOV.U32 R250, RZ, RZ, R60 ;  /* 0x000000fffffa7224 */ /* 0x002fe200078e003c */
[----:B------:R-:W-:Y:S01]  /*3d490*/  MOV R251, R61 ;  /* 0x0000003d00fb7202 */ /* 0x000fe20000000f00 */
[----:B------:R-:W-:Y:S02]  /*3d4a0*/  IMAD.MOV.U32 R245, RZ, RZ, R62 ;  /* 0x000000fffff57224 */ /* 0x000fe400078e003e */
[----:B------:R-:W-:Y:S02]  /*3d4b0*/  IMAD.MOV.U32 R244, RZ, RZ, R63 ;  /* 0x000000fffff47224 */ /* 0x000fe400078e003f */
[----:B----4-:R-:W-:-:S15]  /*3d4c0*/  HMMA.1688.F32.TF32 R60, R12, R172, R128 ;  /* 0x000000ac0c3c723c */ /* 0x010fde0000081080 */
[----:B------:R-:W-:-:S09]  /*3d4d0*/  NOP ;  /* 0x0000000000007918 */ /* 0x000fd20000000000 */
[----:B------:R-:W-:Y:S02]  /*3d4e0*/  IMAD.MOV.U32 R186, RZ, RZ, R60 ;  /* 0x000000ffffba7224 */ /* 0x000fe400078e003c */
[----:B------:R-:W-:Y:S02]  /*3d4f0*/  IMAD.MOV.U32 R182, RZ, RZ, R61 ;  /* 0x000000ffffb67224 */ /* 0x000fe400078e003d */
[----:B------:R-:W-:Y:S02]  /*3d500*/  IMAD.MOV.U32 R166, RZ, RZ, R62 ;  /* 0x000000ffffa67224 */ /* 0x000fe400078e003e */
[----:B------:R-:W-:Y:S02]  /*3d510*/  IMAD.MOV.U32 R167, RZ, RZ, R63 ;  /* 0x000000ffffa77224 */ /* 0x000fe400078e003f */
[----:B---3--:R-:W-:-:S15]  /*3d520*/  HMMA.1688.F32.TF32 R60, R12, R168, R124 ;  /* 0x000000a80c3c723c */ /* 0x008fde000008107c */
[----:B------:R-:W-:-:S09]  /*3d530*/  NOP ;  /* 0x0000000000007918 */ /* 0x000fd20000000000 */
[----:B------:R-:W-:Y:S02]  /*3d540*/  IMAD.MOV.U32 R170, RZ, RZ, R60 ;  /* 0x000000ffffaa7224 */ /* 0x000fe400078e003c */
[----:B------:R-:W-:Y:S02]  /*3d550*/  IMAD.MOV.U32 R171, RZ, RZ, R61 ;  /* 0x000000ffffab7224 */ /* 0x000fe400078e003d */
[----:B------:R-:W-:Y:S02]  /*3d560*/  IMAD.MOV.U32 R183, RZ, RZ, R62 ;  /* 0x000000ffffb77224 */ /* 0x000fe400078e003e */
[----:B------:R-:W-:Y:S02]  /*3d570*/  IMAD.MOV.U32 R187, RZ, RZ, R63 ;  /* 0x000000ffffbb7224 */ /* 0x000fe400078e003f */
[----:B------:R-:W-:Y:S06]  /*3d580*/  HMMA.1688.F32.TF32 R60, R12, R164, R120 ;  /* 0x000000a40c3c723c */ /* 0x000fec0000081078 */
[C---:B------:R-:W-:Y:S06]  /*3d590*/  HMMA.1688.F32.TF32 R80, R16.reuse, R220, R80 ;  /* 0x000000dc1050723c */ /* 0x040fec0000081050 */
[----:B------:R-:W-:Y:S01]  /*3d5a0*/  HMMA.1688.F32.TF32 R68, R16, R216, R112 ;  /* 0x000000d81044723c */ /* 0x000fe20000081070 */
[----:B------:R-:W-:Y:S01]  /*3d5b0*/  IMAD.MOV.U32 R190, RZ, RZ, R8 ;  /* 0x000000ffffbe7224 */ /* 0x000fe200078e0008 */
[----:B------:R-:W-:Y:S01]  /*3d5c0*/  LDS R12, [R0+UR7+0x4100] ;  /* 0x00410007000c7984 */ /* 0x000fe20008000800 */
[----:B------:R-:W-:-:S02]  /*3d5d0*/  IMAD.MOV.U32 R178, RZ, RZ, R9 ;  /* 0x000000ffffb27224 */ /* 0x000fc400078e0009 */
[----:B------:R-:W-:Y:S01]  /*3d5e0*/  IMAD.MOV.U32 R175, RZ, RZ, R10 ;  /* 0x000000ffffaf7224 */ /* 0x000fe200078e000a */
[----:B------:R-:W-:Y:S01]  /*3d5f0*/  LDS R8, [R7+UR7+0x4080] ;  /* 0x0040800707087984 */ /* 0x000fe20008000800 */
[----:B------:R-:W-:-:S03]  /*3d600*/  IMAD.MOV.U32 R174, RZ, RZ, R11 ;  /* 0x000000ffffae7224 */ /* 0x000fc600078e000b */
[----:B------:R-:W-:Y:S04]  /*3d610*/  LDS R10, [R7+UR7+0x5080] ;  /* 0x00508007070a7984 */ /* 0x000fe80008000800 */
[----:B------:R-:W-:Y:S04]  /*3d620*/  STL.64 [R1+0x180], R60 ;  /* 0x0001803c01007387 */ /* 0x000fe80000100a00 */
[----:B------:R1:W-:Y:S04]  /*3d630*/  STL.64 [R1+0x188], R62 ;  /* 0x0001883e01007387 */ /* 0x0003e80000100a00 */
[----:B------:R-:W-:Y:S04]  /*3d640*/  LDS R9, [R65+UR7+0x4080] ;  /* 0x0040800741097984 */ /* 0x000fe80008000800 */
[----:B------:R-:W2:Y:S01]  /*3d650*/  LDS R11, [R65+UR7+0x5080] ;  /* 0x00508007410b7984 */ /* 0x000ea20008000800 */
[----:B-1----:R-:W-:Y:S03]  /*3d660*/  HMMA.1688.F32.TF32 R60, R16, R224, R116 ;  /* 0x000000e0103c723c */ /* 0x002fe60000081074 */
[----:B------:R-:W-:Y:S04]  /*3d670*/  LDS R14, [R0+UR7+0x5100] ;  /* 0x00510007000e7984 */ /* 0x000fe80008000800 */
[----:B------:R-:W-:Y:S04]  /*3d680*/  LDS R13, [R6+UR7+0x4100] ;  /* 0x00410007060d7984 */ /* 0x000fe80008000800 */
[----:B------:R-:W1:-:S12]  /*3d690*/  LDS R15, [R6+UR7+0x5100] ;  /* 0x00510007060f7984 */ /* 0x000e580008000800 */
[----:B------:R-:W-:Y:S04]  /*3d6a0*/  STL.64 [R1+0x170], R60 ;  /* 0x0001703c01007387 */ /* 0x000fe80000100a00 */
[----:B------:R3:W-:Y:S02]  /*3d6b0*/  STL.64 [R1+0x178], R62 ;  /* 0x0001783e01007387 */ /* 0x0007e40000100a00 */
[C---:B---3--:R-:W-:Y:S02]  /*3d6c0*/  HMMA.1688.F32.TF32 R60, R16.reuse, R212, R76 ;  /* 0x000000d4103c723c */ /* 0x048fe4000008104c */
[----:B------:R-:W-:Y:S04]  /*3d6d0*/  STL.64 [R1+0x160], R80 ;  /* 0x0001605001007387 */ /* 0x000fe80000100a00 */
[----:B------:R-:W-:Y:S01]  /*3d6e0*/  STL.64 [R1+0x168], R82 ;  /* 0x0001685201007387 */ /* 0x000fe20000100a00 */
[C---:B------:R-:W-:Y:S03]  /*3d6f0*/  HMMA.1688.F32.TF32 R76, R16.reuse, R208, R108 ;  /* 0x000000d0104c723c */ /* 0x040fe6000008106c */
[----:B------:R-:W-:Y:S04]  /*3d700*/  STL.64 [R1+0x150], R68 ;  /* 0x0001504401007387 */ /* 0x000fe80000100a00 */
[----:B------:R3:W-:Y:S09]  /*3d710*/  STL.64 [R1+0x158], R70 ;  /* 0x0001584601007387 */ /* 0x0007f20000100a00 */
[----:B------:R-:W-:Y:S01]  /*3d720*/  STL.64 [R1+0x140], R60 ;  /* 0x0001403c01007387 */ /* 0x000fe20000100a00 */
[C---:B---3--:R-:W-:Y:S03]  /*3d730*/  HMMA.1688.F32.TF32 R68, R16.reuse, R204, R72 ;  /* 0x000000cc1044723c */ /* 0x048fe60000081048 */
[----:B------:R3:W-:Y:S03]  /*3d740*/  STL.64 [R1+0x148], R62 ;  /* 0x0001483e01007387 */ /* 0x0007e60000100a00 */
[C---:B---3--:R-:W-:Y:S01]  /*3d750*/  HMMA.1688.F32.TF32 R60, R16.reuse, R200, R104 ;  /* 0x000000c8103c723c */ /* 0x048fe20000081068 */
[----:B------:R-:W-:Y:S04]  /*3d760*/  STL.64 [R1+0x130], R76 ;  /* 0x0001304c01007387 */ /* 0x000fe80000100a00 */
[----:B------:R-:W-:Y:S01]  /*3d770*/  STL.64 [R1+0x138], R78 ;  /* 0x0001384e01007387 */ /* 0x000fe20000100a00 */
[C---:B------:R-:W-:Y:S11]  /*3d780*/  HMMA.1688.F32.TF32 R72, R16.reuse, R196, R228 ;  /* 0x000000c41048723c */ /* 0x040ff600000810e4 */
[----:B------:R-:W-:Y:S04]  /*3d790*/  STL.64 [R1+0x120], R68 ;  /* 0x0001204401007387 */ /* 0x000fe80000100a00 */
[----:B------:R3:W-:Y:S04]  /*3d7a0*/  STL.64 [R1+0x128], R70 ;  /* 0x0001284601007387 */ /* 0x0007e80000100a00 */
[----:B------:R-:W-:Y:S01]  /*3d7b0*/  STL.64 [R1+0x110], R60 ;  /* 0x0001103c01007387 */ /* 0x000fe20000100a00 */
[C---:B---3--:R-:W-:Y:S03]  /*3d7c0*/  HMMA.1688.F32.TF32 R68, R16.reuse, R192, R88 ;  /* 0x000000c01044723c */ /* 0x048fe60000081058 */
[----:B------:R3:W-:Y:S03]  /*3d7d0*/  STL.64 [R1+0x118], R62 ;  /* 0x0001183e01007387 */ /* 0x0007e60000100a00 */
[----:B---3--:R-:W-:Y:S01]  /*3d7e0*/  HMMA.1688.F32.TF32 R60, R16, R188, R100 ;  /* 0x000000bc103c723c */ /* 0x008fe20000081064 */
[----:B------:R-:W-:Y:S04]  /*3d7f0*/  STL.64 [R1+0x100], R72 ;  /* 0x0001004801007387 */ /* 0x000fe80000100a00 */
[----:B------:R3:W-:-:S12]  /*3d800*/  STL.64 [R1+0x108], R74 ;  /* 0x0001084a01007387 */ /* 0x0007d80000100a00 */
[----:B------:R-:W-:Y:S04]  /*3d810*/  STL.64 [R1+0xf0], R68 ;  /* 0x0000f04401007387 */ /* 0x000fe80000100a00 */
[----:B------:R4:W-:Y:S01]  /*3d820*/  STL.64 [R1+0xf8], R70 ;  /* 0x0000f84601007387 */ /* 0x0009e20000100a00 */
[C---:B---3--:R-:W-:Y:S03]  /*3d830*/  HMMA.1688.F32.TF32 R72, R16.reuse, R184, R96 ;  /* 0x000000b81048723c */ /* 0x048fe60000081060 */
[----:B------:R-:W-:Y:S03]  /*3d840*/  STL.64 [R1+0xe0], R60 ;  /* 0x0000e03c01007387 */ /* 0x000fe60000100a00 */
[C---:B----4-:R-:W-:Y:S01]  /*3d850*/  HMMA.1688.F32.TF32 R68, R16.reuse, R180, R84 ;  /* 0x000000b41044723c */ /* 0x050fe20000081054 */
[----:B------:R3:W-:Y:S05]  /*3d860*/  STL.64 [R1+0xe8], R62 ;  /* 0x0000e83e01007387 */ /* 0x0007ea0000100a00 */
[----:B---3--:R-:W-:Y:S11]  /*3d870*/  HMMA.1688.F32.TF32 R60, R16, R176, R92 ;  /* 0x000000b0103c723c */ /* 0x008ff6000008105c */
[----:B------:R3:W-:Y:S04]  /*3d880*/  STL.64 [R1+0xd0], R72 ;  /* 0x0000d04801007387 */ /* 0x0007e80000100a00 */
[----:B------:R4:W-:Y:S04]  /*3d890*/  STL.64 [R1+0xd8], R74 ;  /* 0x0000d84a01007387 */ /* 0x0009e80000100a00 */
        /* <DEDUP_REMOVED lines=113> */
[----:B----4-:R-:W-:Y:S06]  /*3dfb0*/  HMMA.1688.F32.TF32 R140, R8, R204, R140 ;  /* 0x000000cc088c723c */ /* 0x010fec000008108c */
[C---:B---3--:R-:W-:Y:S06]  /*3dfc0*/  HMMA.1688.F32.TF32 R160, R16.reuse, R168, R160 ;  /* 0x000000a810a0723c */ /* 0x048fec00000810a0 */
[----:B------:R-:W-:-:S15]  /*3dfd0*/  HMMA.1688.F32.TF32 R60, R16, R172, R60 ;  /* 0x000000ac103c723c */ /* 0x000fde000008103c */
[----:B------:R-:W-:-:S08]  /*3dfe0*/  NOP ;  /* 0x0000000000007918 */ /* 0x000fd00000000000 */
[----:B------:R1:W-:Y:S04]  /*3dff0*/  STL.64 [R1+0xa0], R60 ;  /* 0x0000a03c01007387 */ /* 0x0003e80000100a00 */
[----:B------:R-:W-:Y:S04]  /*3e000*/  STL.64 [R1+0xa8], R62 ;  /* 0x0000a83e01007387 */ /* 0x000fe80000100a00 */
[----:B-1----:R-:W2:Y:S04]  /*3e010*/  LDL.LU.64 R60, [R1+0x3680] ;  /* 0x00368000013c7983 */ /* 0x002ea80000300a00 */
[----:B------:R-:W-:Y:S04]  /*3e020*/  STL.64 [R1+0x90], R160 ;  /* 0x000090a001007387 */ /* 0x000fe80000100a00 */
[----:B------:R1:W-:Y:S02]  /*3e030*/  STL.64 [R1+0x98], R162 ;  /* 0x000098a201007387 */ /* 0x0003e40000100a00 */
[----:B-1----:R-:W-:Y:S06]  /*3e040*/  HMMA.1688.F32.TF32 R160, R16, R164, R68 ;  /* 0x000000a410a0723c */ /* 0x002fec0000081044 */
[C---:B------:R-:W-:Y:S06]  /*3e050*/  HMMA.1688.F32.TF32 R68, R8.reuse, R224, R156 ;  /* 0x000000e00844723c */ /* 0x040fec000008109c */
[C---:B------:R-:W-:Y:S06]  /*3e060*/  HMMA.1688.F32.TF32 R16, R8.reuse, R220, R232 ;  /* 0x000000dc0810723c */ /* 0x040fec00000810e8 */
[C---:B------:R-:W-:Y:S05]  /*3e070*/  HMMA.1688.F32.TF32 R152, R8.reuse, R216, R152 ;  /* 0x000000d80898723c */ /* 0x040fea0000081098 */
[----:B------:R-:W-:Y:S04]  /*3e080*/  STL.64 [R1+0x80], R160 ;  /* 0x000080a001007387 */ /* 0x000fe80000100a00 */
[----:B------:R-:W-:Y:S04]  /*3e090*/  STL.64 [R1+0x88], R162 ;  /* 0x000088a201007387 */ /* 0x000fe80000100a00 */
[----:B------:R-:W-:Y:S04]  /*3e0a0*/  STL.64 [R1+0x70], R68 ;  /* 0x0000704401007387 */ /* 0x000fe80000100a00 */
[----:B------:R1:W-:Y:S04]  /*3e0b0*/  STL.64 [R1+0x78], R70 ;  /* 0x0000784601007387 */ /* 0x0003e80000100a00 */
[----:B------:R-:W-:Y:S04]  /*3e0c0*/  STL.64 [R1+0x60], R16 ;  /* 0x0000601001007387 */ /* 0x000fe80000100a00 */
[----:B------:R3:W-:Y:S01]  /*3e0d0*/  STL.64 [R1+0x68], R18 ;  /* 0x0000681201007387 */ /* 0x0007e20000100a00 */
[C---:B-1----:R-:W-:Y:S06]  /*3e0e0*/  HMMA.1688.F32.TF32 R68, R8.reuse, R212, R148 ;  /* 0x000000d40844723c */ /* 0x042fec0000081094 */
[----:B---3--:R-:W-:Y:S01]  /*3e0f0*/  HMMA.1688.F32.TF32 R16, R8, R208, R144 ;  /* 0x000000d00810723c */ /* 0x008fe20000081090 */
[----:B------:R-:W-:Y:S04]  /*3e100*/  STL.64 [R1+0x50], R152 ;  /* 0x0000509801007387 */ /* 0x000fe80000100a00 */
[----:B------:R-:W-:-:S12]  /*3e110*/  STL.64 [R1+0x58], R154 ;  /* 0x0000589a01007387 */ /* 0x000fd80000100a00 */
        /* <DEDUP_REMOVED lines=13> */
[C---:B---3--:R-:W-:Y:S01]  /*3e1f0*/  HMMA.1688.F32.TF32 R16, R8.reuse, R184, R120 ;  /* 0x000000b80810723c */ /* 0x048fe20000081078 */
[----:B------:R-:W-:Y:S04]  /*3e200*/  STL.64 [R1+0x600], R128 ;  /* 0x0006008001007387 */ /* 0x000fe80000100a00 */
[----:B------:R-:W-:Y:S01]  /*3e210*/  STL.64 [R1+0x608], R130 ;  /* 0x0006088201007387 */ /* 0x000fe20000100a00 */
[C---:B------:R-:W-:Y:S11]  /*3e220*/  HMMA.1688.F32.TF32 R116, R8.reuse, R180, R116 ;  /* 0x000000b40874723c */ /* 0x040ff60000081074 */
        /* <DEDUP_REMOVED lines=13> */
[----:B-1----:R-:W-:Y:S06]  /*3e300*/  HMMA.1688.F32.TF32 R68, R8, R164, R108 ;  /* 0x000000a40844723c */ /* 0x002fec000008106c */
        /* <DEDUP_REMOVED lines=12> */
[C---:B------:R-:W-:Y:S03]  /*3e3d0*/  HMMA.1688.F32.TF32 R72, R12.reuse, R204, R96 ;  /* 0x000000cc0c48723c */ /* 0x040fe60000081060 */
[----:B------:R-:W-:Y:S04]  /*3e3e0*/  LDS R8, [R7+UR7+0x4100] ;  /* 0x0041000707087984 */ /* 0x000fe80008000800 */
[----:B------:R-:W-:Y:S04]  /*3e3f0*/  LDS R10, [R7+UR7+0x5100] ;  /* 0x00510007070a7984 */ /* 0x000fe80008000800 */
[----:B------:R-:W-:Y:S04]  /*3e400*/  STL.64 [R1+0x880], R68 ;  /* 0x0008804401007387 */ /* 0x000fe80000100a00 */
[----:B------:R-:W-:Y:S04]  /*3e410*/  STL.64 [R1+0x888], R70 ;  /* 0x0008884601007387 */ /* 0x000fe80000100a00 */
[----:B------:R-:W-:Y:S04]  /*3e420*/  STL.64 [R1+0x870], R16 ;  /* 0x0008701001007387 */ /* 0x000fe80000100a00 */
[----:B------:R1:W-:Y:S04]  /*3e430*/  STL.64 [R1+0x878], R18 ;  /* 0x0008781201007387 */ /* 0x0003e80000100a00 */
[----:B------:R-:W-:Y:S04]  /*3e440*/  LDS R9, [R65+UR7+0x4100] ;  /* 0x0041000741097984 */ /* 0x000fe80008000800 */
[----:B------:R-:W3:Y:S01]  /*3e450*/  LDS R11, [R65+UR7+0x5100] ;  /* 0x00510007410b7984 */ /* 0x000ee20008000800 */
[C---:B-1----:R-:W-:Y:S06]  /*3e460*/  HMMA.1688.F32.TF32 R16, R12.reuse, R208, R100 ;  /* 0x000000d00c10723c */ /* 0x042fec0000081064 */
[----:B------:R-:W-:-:S15]  /*3e470*/  HMMA.1688.F32.TF32 R68, R12, R200, R84 ;  /* 0x000000c80c44723c */ /* 0x000fde0000081054 */
[----:B------:R-:W-:-:S02]  /*3e480*/  NOP ;  /* 0x0000000000007918 */ /* 0x000fc40000000000 */
[----:B------:R-:W-:Y:S04]  /*3e490*/  STL.64 [R1+0x860], R16 ;  /* 0x0008601001007387 */ /* 0x000fe80000100a00 */
[----:B------:R1:W-:Y:S02]  /*3e4a0*/  STL.64 [R1+0x868], R18 ;  /* 0x0008681201007387 */ /* 0x0003e40000100a00 */
[-C--:B-1----:R-:W-:Y:S02]  /*3e4b0*/  HMMA.1688.F32.TF32 R16, R12, R196.reuse, R92 ;  /* 0x000000c40c10723c */ /* 0x082fe4000008105c */
[----:B------:R1:W-:Y:S04]  /*3e4c0*/  STL.64 [R1+0x850], R72 ;  /* 0x0008504801007387 */ /* 0x0003e80000100a00 */
[----:B------:R4:W-:Y:S04]  /*3e4d0*/  STL.64 [R1+0x858], R74 ;  /* 0x0008584a01007387 */ /* 0x0009e80000100a00 */
[----:B------:R-:W2:Y:S04]  /*3e4e0*/  LDL.LU R84, [R1+0x1500] ;  /* 0x0015000001547983 */ /* 0x000ea80000300800 */
[----:B------:R-:W-:Y:S04]  /*3e4f0*/  STL.64 [R1+0x840], R68 ;  /* 0x0008404401007387 */ /* 0x000fe80000100a00 */
[----:B------:R3:W-:Y:S05]  /*3e500*/  STL.64 [R1+0x848], R70 ;  /* 0x0008484601007387 */ /* 0x0007ea0000100a00 */
[----:B------:R-:W-:Y:S04]  /*3e510*/  STL.64 [R1+0x830], R16 ;  /* 0x0008301001007387 */ /* 0x000fe80000100a00 */
[----:B------:R-:W-:Y:S04]  /*3e520*/  STL.64 [R1+0x838], R18 ;  /* 0x0008381201007387 */ /* 0x000fe80000100a00 */
        /* <DEDUP_REMOVED lines=19> */
[----:B-1----:R-:W3:Y:S04]  /*3e660*/  LDL.LU R72, [R1+0x1560] ;  /* 0x0015600001487983 */ /* 0x002ee80000300800 */
        /* <DEDUP_REMOVED lines=71> */
[----:B------:R-:W-:Y:S04]  /*3eae0*/  LDS R16, [R0+UR7+0x4180] ;  /* 0x0041800700107984 */ /* 0x000fe80008000800 */
[----:B------:R-:W-:Y:S04]  /*3eaf0*/  LDS R18, [R0+UR7+0x5180] ;  /* 0x0051800700127984 */ /* 0x000fe80008000800 */
[----:B------:R-:W-:Y:S04]  /*3eb00*/  LDS R17, [R6+UR7+0x4180] ;  /* 0x0041800706117984 */ /* 0x000fe80008000800 */
[----:B------:R-:W1:Y:S01]  /*3eb10*/  LDS R19, [R6+UR7+0x5180] ;  /* 0x0051800706137984 */ /* 0x000e620008000800 */
[----:B---3--:R-:W-:Y:S06]  /*3eb20*/  HMMA.1688.F32.TF32 R72, R8, R196, R72 ;  /* 0x000000c40848723c */ /* 0x008fec0000081048 */
[C---:B--2---:R-:W-:Y:S06]  /*3eb30*/  HMMA.1688.F32.TF32 R68, R12.reuse, R188, R152 ;  /* 0x000000bc0c44723c */ /* 0x044fec0000081098 */
[C---:B----4-:R-:W-:Y:S06]  /*3eb40*/  HMMA.1688.F32.TF32 R156, R12.reuse, R192, R232 ;  /* 0x000000c00c9c723c */ /* 0x050fec00000810e8 */
[----:B------:R-:W-:-:S15]  /*3eb50*/  HMMA.1688.F32.TF32 R144, R12, R180, R144 ;  /* 0x000000b40c90723c */ /* 0x000fde0000081090 */
[----:B------:R-:W-:-:S02]  /*3eb60*/  NOP ;  /* 0x0000000000007918 */ /* 0x000fc40000000000 */
[----:B------:R-:W-:Y:S04]  /*3eb70*/  STL.64 [R1+0x820], R156 ;  /* 0x0008209c01007387 */ /* 0x000fe80000100a00 */
[----:B------:R-:W-:Y:S01]  /*3eb80*/  STL.64 [R1+0x828], R158 ;  /* 0x0008289e01007387 */ /* 0x000fe20000100a00 */
[C---:B------:R-:W-:Y:S03]  /*3eb90*/  HMMA.1688.F32.TF32 R148, R12.reuse, R184, R148 ;  /* 0x000000b80c94723c */ /* 0x040fe60000081094 */
[----:B------:R-:W-:Y:S04]  /*3eba0*/  STL.64 [R1+0x810], R68 ;  /* 0x0008104401007387 */ /* 0x000fe80000100a00 */
[----:B------:R2:W-:Y:S02]  /*3ebb0*/  STL.64 [R1+0x818], R70 ;  /* 0x0008184601007387 */ /* 0x0005e40000100a00 */
[----:B--2---:R-:W-:-:S14]  /*3ebc0*/  HMMA.1688.F32.TF32 R68, R12, R176, R140 ;  /* 0x000000b00c44723c */ /* 0x004fdc000008108c */
[----:B------:R-:W-:Y:S01]  /*3ebd0*/  STL.64 [R1+0x800], R148 ;  /* 0x0008009401007387 */ /* 0x000fe20000100a00 */
[C---:B------:R-:W-:Y:S03]  /*3ebe0*/  HMMA.1688.F32.TF32 R136, R12.reuse, R172, R136 ;  /* 0x000000ac0c88723c */ /* 0x040fe60000081088 */
[----:B------:R-:W-:Y:S04]  /*3ebf0*/  STL.64 [R1+0x808], R150 ;  /* 0x0008089601007387 */ /* 0x000fe80000100a00 */
[----:B------:R-:W-:Y:S01]  /*3ec00*/  STL.64 [R1+0x7f0], R144 ;  /* 0x0007f09001007387 */ /* 0x000fe20000100a00 */
[C---:B------:R-:W-:Y:S03]  /*3ec10*/  HMMA.1688.F32.TF32 R132, R12.reuse, R168, R132 ;  /* 0x000000a80c84723c */ /* 0x040fe60000081084 */
[----:B------:R-:W-:Y:S04]  /*3ec20*/  STL.64 [R1+0x7f8], R146 ;  /* 0x0007f89201007387 */ /* 0x000fe80000100a00 */
[----:B------:R-:W-:Y:S04]  /*3ec30*/  STL.64 [R1+0x7e0], R68 ;  /* 0x0007e04401007387 */ /* 0x000fe80000100a00 */
[----:B------:R2:W-:Y:S02]  /*3ec40*/  STL.64 [R1+0x7e8], R70 ;  /* 0x0007e84601007387 */ /* 0x0005e40000100a00 */
[----:B--2---:R-:W-:Y:S02]  /*3ec50*/  HMMA.1688.F32.TF32 R68, R12, R164, R128 ;  /* 0x000000a40c44723c */ /* 0x004fe40000081080 */
[----:B------:R-:W-:Y:S04]  /*3ec60*/  STL.64 [R1+0x7d0], R136 ;  /* 0x0007d08801007387 */ /* 0x000fe80000100a00 */
[----:B------:R-:W-:Y:S01]  /*3ec70*/  STL.64 [R1+0x7d8], R138 ;  /* 0x0007d88a01007387 */ /* 0x000fe20000100a00 */
[C---:B------:R-:W-:Y:S03]  /*3ec80*/  HMMA.1688.F32.TF32 R124, R8.reuse, R224, R124 ;  /* 0x000000e0087c723c */ /* 0x040fe6000008107c */
[----:B------:R-:W-:Y:S03]  /*3ec90*/  STL.64 [R1+0x7c0], R132 ;  /* 0x0007c08401007387 */ /* 0x000fe60000100a00 */
[C---:B------:R-:W-:Y:S01]  /*3eca0*/  HMMA.1688.F32.TF32 R120, R8.reuse, R220, R120 ;  /* 0x000000dc0878723c */ /* 0x040fe20000081078 */
[----:B------:R-:W-:Y:S04]  /*3ecb0*/  STL.64 [R1+0x7c8], R134 ;  /* 0x0007c88601007387 */ /* 0x000fe80000100a00 */
[----:B------:R-:W-:Y:S04]  /*3ecc0*/  LDS R12, [R7+UR7+0x4180] ;  /* 0x00418007070c7984 */ /* 0x000fe80008000800 */
[----:B------:R-:W-:Y:S04]  /*3ecd0*/  LDS R14, [R7+UR7+0x5180] ;  /* 0x00518007070e7984 */ /* 0x000fe80008000800 */
[----:B------:R-:W-:Y:S04]  /*3ece0*/  STL.64 [R1+0x5d0], R68 ;  /* 0x0005d04401007387 */ /* 0x000fe80000100a00 */
[----:B------:R2:W-:Y:S04]  /*3ecf0*/  STL.64 [R1+0x5d8], R70 ;  /* 0x0005d84601007387 */ /* 0x0005e80000100a00 */
[----:B------:R-:W-:Y:S04]  /*3ed00*/  LDS R13, [R65+UR7+0x4180] ;  /* 0x00418007410d7984 */ /* 0x000fe80008000800 */
[----:B------:R-:W3:Y:S01]  /*3ed10*/  LDS R15, [R65+UR7+0x5180] ;  /* 0x00518007410f7984 */ /* 0x000ee20008000800 */
[C---:B--2---:R-:W-:Y:S03]  /*3ed20*/  HMMA.1688.F32.TF32 R68, R8.reuse, R216, R116 ;  /* 0x000000d80844723c */ /* 0x044fe60000081074 */
[----:B------:R-:W-:Y:S04]  /*3ed30*/  STL.64 [R1+0x5c0], R124 ;  /* 0x0005c07c01007387 */ /* 0x000fe80000100a00 */
[----:B------:R-:W-:Y:S01]  /*3ed40*/  STL.64 [R1+0x5c8], R126 ;  /* 0x0005c87e01007387 */ /* 0x000fe20000100a00 */
[C---:B------:R-:W-:Y:S03]  /*3ed50*/  HMMA.1688.F32.TF32 R116, R8.reuse, R212, R80 ;  /* 0x000000d40874723c */ /* 0x040fe60000081050 */
[----:B------:R-:W-:Y:S03]  /*3ed60*/  STL.64 [R1+0x5b0], R120 ;  /* 0x0005b07801007387 */ /* 0x000fe60000100a00 */
[C---:B------:R-:W-:Y:S01]  /*3ed70*/  HMMA.1688.F32.TF32 R80, R8.reuse, R208, R112 ;  /* 0x000000d00850723c */ /* 0x040fe20000081070 */
[----:B------:R-:W-:Y:S08]  /*3ed80*/  STL.64 [R1+0x5b8], R122 ;  /* 0x0005b87a01007387 */ /* 0x000ff00000100a00 */
[----:B------:R-:W-:Y:S04]  /*3ed90*/  STL.64 [R1+0x5a0], R68 ;  /* 0x0005a04401007387 */ /* 0x000fe80000100a00 */
[----:B------:R2:W-:Y:S02]  /*3eda0*/  STL.64 [R1+0x5a8], R70 ;  /* 0x0005a84601007387 */ /* 0x0005e40000100a00 */
[C---:B--2---:R-:W-:Y:S02]  /*3edb0*/  HMMA.1688.F32.TF32 R68, R8.reuse, R204, R76 ;  /* 0x000000cc0844723c */ /* 0x044fe4000008104c */
[----:B------:R-:W-:Y:S04]  /*3edc0*/  STL.64 [R1+0x590], R116 ;  /* 0x0005907401007387 */ /* 0x000fe80000100a00 */
[----:B------:R-:W-:Y:S01]  /*3edd0*/  STL.64 [R1+0x598], R118 ;  /* 0x0005987601007387 */ /* 0x000fe20000100a00 */
[C---:B------:R-:W-:Y:S03]  /*3ede0*/  HMMA.1688.F32.TF32 R76, R8.reuse, R200, R108 ;  /* 0x000000c8084c723c */ /* 0x040fe6000008106c */
[----:B------:R-:W-:Y:S04]  /*3edf0*/  STL.64 [R1+0x580], R80 ;  /* 0x0005805001007387 */ /* 0x000fe80000100a00 */
[----:B------:R-:W-:Y:S09]  /*3ee00*/  STL.64 [R1+0x588], R82 ;  /* 0x0005885201007387 */ /* 0x000ff20000100a00 */
[----:B------:R-:W-:Y:S04]  /*3ee10*/  STL.64 [R1+0x570], R68 ;  /* 0x0005704401007387 */ /* 0x000fe80000100a00 */
[----:B------:R2:W-:Y:S02]  /*3ee20*/  STL.64 [R1+0x578], R70 ;  /* 0x0005784601007387 */ /* 0x0005e40000100a00 */
[C---:B--2---:R-:W-:Y:S02]  /*3ee30*/  HMMA.1688.F32.TF32 R68, R8.reuse, R192, R104 ;  /* 0x000000c00844723c */ /* 0x044fe40000081068 */
[----:B------:R-:W-:Y:S04]  /*3ee40*/  STL.64 [R1+0x560], R76 ;  /* 0x0005604c01007387 */ /* 0x000fe80000100a00 */
[----:B------:R2:W-:Y:S04]  /*3ee50*/  STL.64 [R1+0x568], R78 ;  /* 0x0005684e01007387 */ /* 0x0005e80000100a00 */
[----:B------:R-:W-:Y:S04]  /*3ee60*/  STL.64 [R1+0x550], R72 ;  /* 0x0005504801007387 */ /* 0x000fe80000100a00 */
[----:B------:R4:W-:Y:S01]  /*3ee70*/  STL.64 [R1+0x558], R74 ;  /* 0x0005584a01007387 */ /* 0x0009e20000100a00 */
[C---:B--2---:R-:W-:Y:S08]  /*3ee80*/  HMMA.1688.F32.TF32 R76, R8.reuse, R188, R228 ;  /* 0x000000bc084c723c */ /* 0x044ff000000810e4 */
[----:B------:R-:W-:Y:S01]  /*3ee90*/  STL.64 [R1+0x540], R68 ;  /* 0x0005404401007387 */ /* 0x000fe20000100a00 */
[C---:B----4-:R-:W-:Y:S03]  /*3eea0*/  HMMA.1688.F32.TF32 R72, R8.reuse, R184, R88 ;  /* 0x000000b80848723c */ /* 0x050fe60000081058 */
[----:B------:R2:W-:Y:S03]  /*3eeb0*/  STL.64 [R1+0x548], R70 ;  /* 0x0005484601007387 */ /* 0x0005e60000100a00 */
[C---:B--2---:R-:W-:Y:S08]  /*3eec0*/  HMMA.1688.F32.TF32 R68, R8.reuse, R180, R100 ;  /* 0x000000b40844723c */ /* 0x044ff00000081064 */
[----:B------:R-:W-:Y:S04]  /*3eed0*/  STL.64 [R1+0x530], R76 ;  /* 0x0005304c01007387 */ /* 0x000fe80000100a00 */
[----:B------:R2:W-:Y:S05]  /*3eee0*/  STL.64 [R1+0x538], R78 ;  /* 0x0005384e01007387 */ /* 0x0005ea0000100a00 */
[----:B------:R-:W-:Y:S04]  /*3eef0*/  STL.64 [R1+0x520], R72 ;  /* 0x0005204801007387 */ /* 0x000fe80000100a00 */
[----:B------:R4:W-:Y:S01]  /*3ef00*/  STL.64 [R1+0x528], R74 ;  /* 0x0005284a01007387 */ /* 0x0009e20000100a00 */
[C---:B--2---:R-:W-:Y:S03]  /*3ef10*/  HMMA.1688.F32.TF32 R76, R8.reuse, R176, R96 ;  /* 0x000000b0084c723c */ /* 0x044fe60000081060 */
[----:B------:R-:W-:Y:S03]  /*3ef20*/  STL.64 [R1+0x510], R68 ;  /* 0x0005104401007387 */ /* 0x000fe60000100a00 */
[C---:B----4-:R-:W-:Y:S01]  /*3ef30*/  HMMA.1688.F32.TF32 R72, R8.reuse, R172, R84 ;  /* 0x000000ac0848723c */ /* 0x050fe20000081054 */
[----:B------:R2:W-:Y:S05]  /*3ef40*/  STL.64 [R1+0x518], R70 ;  /* 0x0005184601007387 */ /* 0x0005ea0000100a00 */
[C---:B--2---:R-:W-:Y:S11]  /*3ef50*/  HMMA.1688.F32.TF32 R68, R8.reuse, R168, R92 ;  /* 0x000000a80844723c */ /* 0x044ff6000008105c */
[----:B------:R-:W-:Y:S04]  /*3ef60*/  STL.64 [R1+0x500], R76 ;  /* 0x0005004c01007387 */ /* 0x000fe80000100a00 */
[----:B------:R-:W-:Y:S04]  /*3ef70*/  STL.64 [R1+0x508], R78 ;  /* 0x0005084e01007387 */ /* 0x000fe80000100a00 */
[----:B------:R-:W2:Y:S04]  /*3ef80*/  LDL.LU R84, [R1+0x6d0] ;  /* 0x0006d00001547983 */ /* 0x000ea80000300800 */
[----:B------:R4:W-:Y:S04]  /*3ef90*/  STL.64 [R1+0x4f0], R72 ;  /* 0x0004f04801007387 */ /* 0x0009e80000100a00 */
[----:B------:R1:W-:Y:S04]  /*3efa0*/  STL.64 [R1+0x4f8], R74 ;  /* 0x0004f84a01007387 */ /* 0x0003e80000100a00 */
        /* <DEDUP_REMOVED lines=17> */
[----:B----4-:R-:W4:Y:S04]  /*3f0c0*/  LDL.LU R72, [R1+0x710] ;  /* 0x0007100001487983 */ /* 0x010f280000300800 */
[----:B------:R-:W4:Y:S04]  /*3f0d0*/  LDL.LU R73, [R1+0x714] ;  /* 0x0007140001497983 */ /* 0x000f280000300800 */
[----:B-1----:R-:W4:Y:S04]  /*3f0e0*/  LDL.LU R74, [R1+0x718] ;  /* 0x00071800014a7983 */ /* 0x002f280000300800 */
        /* <DEDUP_REMOVED lines=85> */
[----:B---3--:R-:W-:Y:S03]  /*3f640*/  HMMA.1688.F32.TF32 R8, R8, R164, R68 ;  /* 0x000000a40808723c */ /* 0x008fe60000081044 */
[----:B------:R-:W3:-:S15]  /*3f650*/  LDL.LU.64 R68, [R1+0x3678] ;  /* 0x0036780001447983 */ /* 0x000ede0000300a00 */
[----:B------:R-:W-:-:S05]  /*3f660*/  NOP ;  /* 0x0000000000007918 */ /* 0x000fca0000000000 */
[----:B------:R1:W-:Y:S04]  /*3f670*/  STL.64 [R1+0x2d0], R8 ;  /* 0x0002d00801007387 */ /* 0x0003e80000100a00 */
[----:B------:R4:W-:Y:S04]  /*3f680*/  STL.64 [R1+0x2d8], R10 ;  /* 0x0002d80a01007387 */ /* 0x0009e80000100a00 */
[----:B-1----:R-:W3:Y:S04]  /*3f690*/  LDL.LU R8, [R1+0xfa0] ;  /* 0x000fa00001087983 */ /* 0x002ee80000300800 */
[----:B------:R-:W3:Y:S04]  /*3f6a0*/  LDL.LU R9, [R1+0xfa4] ;  /* 0x000fa40001097983 */ /* 0x000ee80000300800 */
[----:B----4-:R-:W3:Y:S04]  /*3f6b0*/  LDL.LU R10, [R1+0xfa8] ;  /* 0x000fa800010a7983 */ /* 0x010ee80000300800 */
[----:B------:R-:W3:Y:S01]  /*3f6c0*/  LDL.LU R11, [R1+0xfac] ;  /* 0x000fac00010b7983 */ /* 0x000ee20000300800 */
[C---:B------:R-:W-:Y:S06]  /*3f6d0*/  HMMA.1688.F32.TF32 R160, R16.reuse, R220, R160 ;  /* 0x000000dc10a0723c */ /* 0x040fec00000810a0 */
[C---:B------:R-:W-:Y:S06]  /*3f6e0*/  HMMA.1688.F32.TF32 R152, R16.reuse, R208, R152 ;  /* 0x000000d01098723c */ /* 0x040fec0000081098 */
[C---:B--2---:R-:W-:Y:S06]  /*3f6f0*/  HMMA.1688.F32.TF32 R144, R16.reuse, R200, R144 ;  /* 0x000000c81090723c */ /* 0x044fec0000081090 */
[C---:B------:R-:W-:Y:S06]  /*3f700*/  HMMA.1688.F32.TF32 R140, R16.reuse, R196, R140 ;  /* 0x000000c4108c723c */ /* 0x040fec000008108c */
[C---:B------:R-:W-:Y:S06]  /*3f710*/  HMMA.1688.F32.TF32 R132, R16.reuse, R188, R132 ;  /* 0x000000bc1084723c */ /* 0x040fec0000081084 */
[C---:B------:R-:W-:Y:S06]  /*3f720*/  HMMA.1688.F32.TF32 R128, R16.reuse, R184, R128 ;  /* 0x000000b81080723c */ /* 0x040fec0000081080 */
[C---:B------:R-:W-:Y:S06]  /*3f730*/  HMMA.1688.F32.TF32 R120, R16.reuse, R176, R120 ;  /* 0x000000b01078723c */ /* 0x040fec0000081078 */
[----:B------:R-:W-:Y:S06]  /*3f740*/  HMMA.1688.F32.TF32 R116, R16, R172, R116 ;  /* 0x000000ac1074723c */ /* 0x000fec0000081074 */
[----:B------:R-:W-:Y:S06]  /*3f750*/  HMMA.1688.F32.TF32 R72, R12, R216, R72 ;  /* 0x000000d80c48723c */ /* 0x000fec0000081048 */
[----:B---3--:R-:W-:-:S15]  /*3f760*/  HMMA.1688.F32.TF32 R8, R16, R224, R8 ;  /* 0x000000e01008723c */ /* 0x008fde0000081008 */
[----:B------:R-:W-:-:S08]  /*3f770*/  NOP ;  /* 0x0000000000007918 */ /* 0x000fd00000000000 */
[----:B------:R-:W-:Y:S04]  /*3f780*/  STL.64 [R1+0x2c0], R8 ;  /* 0x0002c00801007387 */ /* 0x000fe80000100a00 */
[----:B------:R1:W-:Y:S02]  /*3f790*/  STL.64 [R1+0x2c8], R10 ;  /* 0x0002c80a01007387 */ /* 0x0003e40000100a00 */
[C---:B-1----:R-:W-:Y:S02]  /*3f7a0*/  HMMA.1688.F32.TF32 R8, R16.reuse, R216, R156 ;  /* 0x000000d81008723c */ /* 0x042fe4000008109c */
[----:B------:R-:W-:Y:S04]  /*3f7b0*/  STL.64 [R1+0x2b0], R160 ;  /* 0x0002b0a001007387 */ /* 0x000fe80000100a00 */
[----:B------:R-:W-:Y:S01]  /*3f7c0*/  STL.64 [R1+0x2b8], R162 ;  /* 0x0002b8a201007387 */ /* 0x000fe20000100a00 */
[C---:B------:R-:W-:Y:S03]  /*3f7d0*/  HMMA.1688.F32.TF32 R156, R16.reuse, R212, R232 ;  /* 0x000000d4109c723c */ /* 0x040fe600000810e8 */
[----:B------:R-:W-:Y:S04]  /*3f7e0*/  LDS R160, [R0+UR7+0x4300] ;  /* 0x0043000700a07984 */ /* 0x000fe80008000800 */
[----:B------:R-:W-:Y:S04]  /*3f7f0*/  LDS R162, [R0+UR7+0x5300] ;  /* 0x0053000700a27984 */ /* 0x000fe80008000800 */
[----:B------:R-:W-:Y:S04]  /*3f800*/  LDS R161, [R6+UR7+0x4300] ;  /* 0x0043000706a17984 */ /* 0x000fe80008000800 */
[----:B------:R-:W-:Y:S04]  /*3f810*/  LDS R163, [R6+UR7+0x5300] ;  /* 0x0053000706a37984 */ /* 0x000fe80008000800 */
[----:B------:R-:W-:Y:S04]  /*3f820*/  STL.64 [R1+0x2a0], R8 ;  /* 0x0002a00801007387 */ /* 0x000fe80000100a00 */
[----:B------:R1:W-:Y:S02]  /*3f830*/  STL.64 [R1+0x2a8], R10 ;  /* 0x0002a80a01007387 */ /* 0x0003e40000100a00 */
[C---:B-1----:R-:W-:Y:S02]  /*3f840*/  HMMA.1688.F32.TF32 R8, R16.reuse, R204, R148 ;  /* 0x000000cc1008723c */ /* 0x042fe40000081094 */
[----:B------:R-:W-:Y:S04]  /*3f850*/  STL.64 [R1+0x290], R156 ;  /* 0x0002909c01007387 */ /* 0x000fe80000100a00 */
[----:B------:R-:W-:Y:S04]  /*3f860*/  STL.64 [R1+0x298], R158 ;  /* 0x0002989e01007387 */ /* 0x000fe80000100a00 */
[----:B------:R-:W-:Y:S04]  /*3f870*/  STL.64 [R1+0x4d0], R152 ;  /* 0x0004d09801007387 */ /* 0x000fe80000100a00 */
[----:B------:R-:W-:Y:S09]  /*3f880*/  STL.64 [R1+0x4d8], R154 ;  /* 0x0004d89a01007387 */ /* 0x000ff20000100a00 */
        /* <DEDUP_REMOVED lines=16> */
[C---:B-1----:R-:W-:Y:S06]  /*3f990*/  HMMA.1688.F32.TF32 R8, R16.reuse, R168, R80 ;  /* 0x000000a81008723c */ /* 0x042fec0000081050 */
[----:B------:R-:W-:Y:S06]  /*3f9a0*/  HMMA.1688.F32.TF32 R80, R16, R164, R112 ;  /* 0x000000a41050723c */ /* 0x000fec0000081070 */
[C---:B------:R-:W-:Y:S01]  /*3f9b0*/  HMMA.1688.F32.TF32 R16, R12.reuse, R224, R76 ;  /* 0x000000e00c10723c */ /* 0x040fe2000008104c */
        /* <DEDUP_REMOVED lines=9> */
[----:B------:R-:W-:Y:S04]  /*3fa50*/  STL.64 [R1+0x760], R16 ;  /* 0x0007601001007387 */ /* 0x000fe80000100a00 */
[----:B------:R1:W-:Y:S02]  /*3fa60*/  STL.64 [R1+0x768], R18 ;  /* 0x0007681201007387 */ /* 0x0003e40000100a00 */
[----:B-1----:R-:W-:-:S14]  /*3fa70*/  HMMA.1688.F32.TF32 R16, R12, R212, R104 ;  /* 0x000000d40c10723c */ /* 0x002fdc0000081068 */
[----:B------:R-:W-:Y:S01]  /*3fa80*/  STL.64 [R1+0x750], R8 ;  /* 0x0007500801007387 */ /* 0x000fe20000100a00 */
[C---:B------:R-:W-:Y:S03]  /*3fa90*/  HMMA.1688.F32.TF32 R76, R12.reuse, R208, R228 ;  /* 0x000000d00c4c723c */ /* 0x040fe600000810e4 */
[----:B------:R-:W-:Y:S04]  /*3faa0*/  STL.64 [R1+0x758], R10 ;  /* 0x0007580a01007387 */ /* 0x000fe80000100a00 */
[----:B------:R-:W-:Y:S04]  /*3fab0*/  STL.64 [R1+0x740], R72 ;  /* 0x0007404801007387 */ /* 0x000fe80000100a00 */
[----:B------:R1:W-:Y:S04]  /*3fac0*/  STL.64 [R1+0x748], R74 ;  /* 0x0007484a01007387 */ /* 0x0003e80000100a00 */
[----:B------:R-:W-:Y:S04]  /*3fad0*/  LDS R8, [R0+UR7+0x4200] ;  /* 0x0042000700087984 */ /* 0x000fe80008000800 */
[----:B------:R-:W-:Y:S01]  /*3fae0*/  STL.64 [R1+0x730], R16 ;  /* 0x0007301001007387 */ /* 0x000fe20000100a00 */
[C---:B-1----:R-:W-:Y:S03]  /*3faf0*/  HMMA.1688.F32.TF32 R72, R12.reuse, R204, R88 ;  /* 0x000000cc0c48723c */ /* 0x042fe60000081058 */
[----:B------:R1:W-:Y:S04]  /*3fb00*/  STL.64 [R1+0x738], R18 ;  /* 0x0007381201007387 */ /* 0x0003e80000100a00 */
[----:B------:R-:W-:Y:S04]  /*3fb10*/  LDS R10, [R0+UR7+0x5200] ;  /* 0x00520007000a7984 */ /* 0x000fe80008000800 */
[----:B------:R-:W-:Y:S01]  /*3fb20*/  LDS R9, [R6+UR7+0x4200] ;  /* 0x0042000706097984 */ /* 0x000fe20008000800 */
[C---:B-1----:R-:W-:Y:S03]  /*3fb30*/  HMMA.1688.F32.TF32 R16, R12.reuse, R200, R100 ;  /* 0x000000c80c10723c */ /* 0x042fe60000081064 */
[----:B------:R-:W-:Y:S04]  /*3fb40*/  STL.64 [R1+0x720], R76 ;  /* 0x0007204c01007387 */ /* 0x000fe80000100a00 */
[----:B------:R1:W-:Y:S04]  /*3fb50*/  STL.64 [R1+0x728], R78 ;  /* 0x0007284e01007387 */ /* 0x0003e80000100a00 */
[----:B------:R-:W2:Y:S04]  /*3fb60*/  LDS R11, [R6+UR7+0x5200] ;  /* 0x00520007060b7984 */ /* 0x000ea80008000800 */
[----:B------:R-:W-:Y:S01]  /*3fb70*/  STL.64 [R1+0x710], R72 ;  /* 0x0007104801007387 */ /* 0x000fe20000100a00 */
[C---:B-1----:R-:W-:Y:S03]  /*3fb80*/  HMMA.1688.F32.TF32 R76, R12.reuse, R196, R96 ;  /* 0x000000c40c4c723c */ /* 0x042fe60000081060 */
[----:B------:R1:W-:Y:S04]  /*3fb90*/  STL.64 [R1+0x718], R74 ;  /* 0x0007184a01007387 */ /* 0x0003e80000100a00 */
[----:B------:R-:W-:Y:S04]  /*3fba0*/  STL.64 [R1+0x700], R16 ;  /* 0x0007001001007387 */ /* 0x000fe80000100a00 */
[----:B------:R3:W-:Y:S01]  /*3fbb0*/  STL.64 [R1+0x708], R18 ;  /* 0x0007081201007387 */ /* 0x0007e20000100a00 */
[C---:B-1----:R-:W-:Y:S06]  /*3fbc0*/  HMMA.1688.F32.TF32 R72, R12.reuse, R192, R84 ;  /* 0x000000c00c48723c */ /* 0x042fec0000081054 */
[----:B---3--:R-:W-:Y:S05]  /*3fbd0*/  HMMA.1688.F32.TF32 R16, R12, R188, R92 ;  /* 0x000000bc0c10723c */ /* 0x008fea000008105c */
[----:B------:R-:W-:Y:S04]  /*3fbe0*/  STL.64 [R1+0x6f0], R76 ;  /* 0x0006f04c01007387 */ /* 0x000fe80000100a00 */
[----:B------:R-:W-:Y:S04]  /*3fbf0*/  STL.64 [R1+0x6f8], R78 ;  /* 0x0006f84e01007387 */ /* 0x000fe80000100a00 */
[----:B------:R-:W3:Y:S04]  /*3fc00*/  LDL.LU R84, [R1+0x280] ;  /* 0x0002800001547983 */ /* 0x000ee80000300800 */
[----:B------:R1:W-:Y:S04]  /*3fc10*/  STL.64 [R1+0x6e0], R72 ;  /* 0x0006e04801007387 */ /* 0x0003e80000100a00 */
[----:B------:R4:W-:Y:S04]  /*3fc20*/  STL.64 [R1+0x6e8], R74 ;  /* 0x0006e84a01007387 */ /* 0x0009e80000100a00 */
[----:B------:R-:W-:Y:S04]  /*3fc30*/  STL.64 [R1+0x6d0], R16 ;  /* 0x0006d01001007387 */ /* 0x000fe80000100a00 */
        /* <DEDUP_REMOVED lines=22> */
[----:B----4-:R-:W3:Y:S04]  /*3fda0*/  LDL.LU R74, [R1+0x1408] ;  /* 0x00140800014a7983 */ /* 0x010ee80000300800 */
        /* <DEDUP_REMOVED lines=67> */
[----:B------:R-:W-:Y:S01]  /*401e0*/  IMAD.MOV.U32 R93, RZ, RZ, R64 ;  /* 0x000000ffff5d7224 */ /* 0x000fe200078e0040 */
[----:B------:R4:W-:Y:S01]  /*401f0*/  LDS R21, [R65+UR7+0x4200] ;  /* 0x0042000741157984 */ /* 0x0009e20008000800 */
[----:B------:R-:W-:-:S03]  /*40200*/  IMAD.MOV.U32 R95, RZ, RZ, R20 ;  /* 0x000000ffff5f7224 */ /* 0x000fc600078e0014 */
[----:B------:R-:W1:Y:S01]  /*40210*/  LDS R20, [R7+UR7+0x4200] ;  /* 0x0042000707147984 */ /* 0x000e620008000800 */
[----:B--2---:R-:W-:Y:S06]  /*40220*/  HMMA.1688.F32.TF32 R76, R8, R196, R76 ;  /* 0x000000c4084c723c */ /* 0x004fec000008104c */
[C---:B---3--:R-:W-:Y:S06]  /*40230*/  HMMA.1688.F32.TF32 R16, R12.reuse, R180, R152 ;  /* 0x000000b40c10723c */ /* 0x048fec0000081098 */
[C---:B----4-:R-:W-:Y:S01]  /*40240*/  HMMA.1688.F32.TF32 R64, R12.reuse, R184, R232 ;  /* 0x000000b80c40723c */ /* 0x050fe200000810e8 */
[----:B------:R-:W-:Y:S04]  /*40250*/  LDS R232, [R7+UR7+0x4300] ;  /* 0x0043000707e87984 */ /* 0x000fe80008000800 */
[----:B------:R-:W-:Y:S01]  /*40260*/  LDS R234, [R7+UR7+0x5300] ;  /* 0x0053000707ea7984 */ /* 0x000fe20008000800 */
[----:B------:R-:W-:-:S15]  /*40270*/  HMMA.1688.F32.TF32 R148, R12, R176, R148 ;  /* 0x000000b00c94723c */ /* 0x000fde0000081094 */
[----:B------:R-:W-:-:S02]  /*40280*/  NOP ;  /* 0x0000000000007918 */ /* 0x000fc40000000000 */
[----:B------:R-:W-:Y:S04]  /*40290*/  STL.64 [R1+0x6c0], R64 ;  /* 0x0006c04001007387 */ /* 0x000fe80000100a00 */
[----:B------:R2:W-:Y:S04]  /*402a0*/  STL.64 [R1+0x6c8], R66 ;  /* 0x0006c84201007387 */ /* 0x0005e80000100a00 */
[----:B------:R-:W-:Y:S04]  /*402b0*/  STL.64 [R1+0x6b0], R16 ;  /* 0x0006b01001007387 */ /* 0x000fe80000100a00 */
[----:B------:R3:W-:Y:S01]  /*402c0*/  STL.64 [R1+0x6b8], R18 ;  /* 0x0006b81201007387 */ /* 0x0007e20000100a00 */
[C---:B--2---:R-:W-:Y:S06]  /*402d0*/  HMMA.1688.F32.TF32 R64, R12.reuse, R172, R144 ;  /* 0x000000ac0c40723c */ /* 0x044fec0000081090 */
[C---:B---3--:R-:W-:Y:S06]  /*402e0*/  HMMA.1688.F32.TF32 R16, R12.reuse, R168, R140 ;  /* 0x000000a80c10723c */ /* 0x048fec000008108c */
[----:B------:R-:W-:Y:S01]  /*402f0*/  HMMA.1688.F32.TF32 R12, R12, R164, R136 ;  /* 0x000000a40c0c723c */ /* 0x000fe20000081088 */
[----:B------:R-:W-:Y:S04]  /*40300*/  STL.64 [R1+0x6a0], R148 ;  /* 0x0006a09401007387 */ /* 0x000fe80000100a00 */
[----:B------:R-:W-:Y:S06]  /*40310*/  STL.64 [R1+0x6a8], R150 ;  /* 0x0006a89601007387 */ /* 0x000fec0000100a00 */
[----:B------:R-:W-:Y:S04]  /*40320*/  STL.64 [R1+0x690], R64 ;  /* 0x0006904001007387 */ /* 0x000fe80000100a00 */
[----:B------:R-:W-:Y:S04]  /*40330*/  STL.64 [R1+0x698], R66 ;  /* 0x0006984201007387 */ /* 0x000fe80000100a00 */
[----:B------:R-:W-:Y:S04]  /*40340*/  STL.64 [R1+0x680], R16 ;  /* 0x0006801001007387 */ /* 0x000fe80000100a00 */
[----:B------:R-:W-:Y:S04]  /*40350*/  STL.64 [R1+0x688], R18 ;  /* 0x0006881201007387 */ /* 0x000fe80000100a00 */
[----:B------:R-:W-:Y:S04]  /*40360*/  STL.64 [R1+0x460], R12 ;  /* 0x0004600c01007387 */ /* 0x000fe80000100a00 */
[----:B------:R2:W-:Y:S01]  /*40370*/  STL.64 [R1+0x468], R14 ;  /* 0x0004680e01007387 */ /* 0x0005e20000100a00 */
[C---:B------:R-:W-:Y:S03]  /*40380*/  HMMA.1688.F32.TF32 R128, R8.reuse, R220, R128 ;  /* 0x000000dc0880723c */ /* 0x040fe60000081080 */
[----:B------:R-:W-:Y:S03]  /*40390*/  LDS R64, [R0+UR7+0x4280] ;  /* 0x0042800700407984 */ /* 0x000fe60008000800 */
[C---:B------:R-:W-:Y:S01]  /*403a0*/  HMMA.1688.F32.TF32 R116, R8.reuse, R208, R116 ;  /* 0x000000d00874723c */ /* 0x040fe20000081074 */
[----:B------:R-:W-:Y:S04]  /*403b0*/  LDS R66, [R0+UR7+0x5280] ;  /* 0x0052800700427984 */ /* 0x000fe80008000800 */
[----:B------:R-:W-:Y:S01]  /*403c0*/  LDS R65, [R6+UR7+0x4280] ;  /* 0x0042800706417984 */ /* 0x000fe20008000800 */
[C---:B--2---:R-:W-:Y:S03]  /*403d0*/  HMMA.1688.F32.TF32 R12, R8.reuse, R224, R132 ;  /* 0x000000e0080c723c */ /* 0x044fe60000081084 */
[----:B------:R-:W2:Y:S03]  /*403e0*/  LDS R67, [R6+UR7+0x5280] ;  /* 0x0052800706437984 */ /* 0x000ea60008000800 */
[----:B------:R-:W-:-:S15]  /*403f0*/  HMMA.1688.F32.TF32 R16, R8, R216, R124 ;  /* 0x000000d80810723c */ /* 0x000fde000008107c */
[----:B------:R-:W-:-:S02]  /*40400*/  NOP ;  /* 0x0000000000007918 */ /* 0x000fc40000000000 */
[----:B------:R-:W-:Y:S04]  /*40410*/  STL.64 [R1+0x450], R12 ;  /* 0x0004500c01007387 */ /* 0x000fe80000100a00 */
[----:B------:R3:W-:Y:S02]  /*40420*/  STL.64 [R1+0x458], R14 ;  /* 0x0004580e01007387 */ /* 0x0007e40000100a00 */
[C---:B---3--:R-:W-:Y:S02]  /*40430*/  HMMA.1688.F32.TF32 R12, R8.reuse, R212, R120 ;  /* 0x000000d4080c723c */ /* 0x048fe40000081078 */
[----:B------:R-:W-:Y:S04]  /*40440*/  STL.64 [R1+0x440], R128 ;  /* 0x0004408001007387 */ /* 0x000fe80000100a00 */
[----:B------:R-:W-:Y:S04]  /*40450*/  STL.64 [R1+0x448], R130 ;  /* 0x0004488201007387 */ /* 0x000fe80000100a00 */
[----:B------:R-:W-:Y:S04]  /*40460*/  STL.64 [R1+0x430], R16 ;  /* 0x0004301001007387 */ /* 0x000fe80000100a00 */
[----:B------:R3:W-:Y:S04]  /*40470*/  STL.64 [R1+0x438], R18 ;  /* 0x0004381201007387 */ /* 0x0007e80000100a00 */
[----:B------:R-:W-:Y:S04]  /*40480*/  LDS R128, [R7+UR7+0x4280] ;  /* 0x0042800707807984 */ /* 0x000fe80008000800 */
[----:B------:R-:W-:Y:S01]  /*40490*/  LDS R130, [R7+UR7+0x5280] ;  /* 0x0052800707827984 */ /* 0x000fe20008000800 */
[C---:B---3--:R-:W-:Y:S03]  /*404a0*/  HMMA.1688.F32.TF32 R16, R8.reuse, R204, R80 ;  /* 0x000000cc0810723c */ /* 0x048fe60000081050 */
[----:B------:R-:W-:Y:S04]  /*404b0*/  STL.64 [R1+0x420], R12 ;  /* 0x0004200c01007387 */ /* 0x000fe80000100a00 */
[----:B------:R3:W-:Y:S02]  /*404c0*/  STL.64 [R1+0x428], R14 ;  /* 0x0004280e01007387 */ /* 0x0007e40000100a00 */
[C---:B---3--:R-:W-:Y:S02]  /*404d0*/  HMMA.1688.F32.TF32 R12, R8.reuse, R200, R112 ;  /* 0x000000c8080c723c */ /* 0x048fe40000081070 */
[----:B------:R-:W-:Y:S04]  /*404e0*/  STL.64 [R1+0x410], R116 ;  /* 0x0004107401007387 */ /* 0x000fe80000100a00 */
[----:B------:R-:W-:Y:S08]  /*404f0*/  STL.64 [R1+0x418], R118 ;  /* 0x0004187601007387 */ /* 0x000ff00000100a00 */
[----:B------:R-:W-:Y:S04]  /*40500*/  STL.64 [R1+0x400], R16 ;  /* 0x0004001001007387 */ /* 0x000fe80000100a00 */
[----:B------:R3:W-:Y:S05]  /*40510*/  STL.64 [R1+0x408], R18 ;  /* 0x0004081201007387 */ /* 0x0007ea0000100a00 */
        /* <DEDUP_REMOVED lines=21> */
[----:B---3--:R-:W-:Y:S06]  /*40670*/  HMMA.1688.F32.TF32 R12, R8, R164, R84 ;  /* 0x000000a4080c723c */ /* 0x008fec0000081054 */
[C---:B-1----:R-:W-:Y:S05]  /*40680*/  HMMA.1688.F32.TF32 R8, R20.reuse, R224, R92 ;  /* 0x000000e01408723c */ /* 0x042fea000008105c */
[----:B------:R1:W-:Y:S04]  /*40690*/  STL.64 [R1+0x380], R72 ;  /* 0x0003804801007387 */ /* 0x0003e80000100a00 */
[----:B------:R3:W-:Y:S04]  /*406a0*/  STL.64 [R1+0x388], R74 ;  /* 0x0003884a01007387 */ /* 0x0007e80000100a00 */
[----:B------:R-:W-:Y:S04]  /*406b0*/  STL.64 [R1+0x370], R16 ;  /* 0x0003701001007387 */ /* 0x000fe80000100a00 */
[----:B------:R-:W-:Y:S04]  /*406c0*/  STL.64 [R1+0x378], R18 ;  /* 0x0003781201007387 */ /* 0x000fe80000100a00 */
[----:B------:R-:W4:Y:S04]  /*406d0*/  LDL.LU R228, [R1+0xde0] ;  /* 0x000de00001e47983 */ /* 0x000f280000300800 */
[----:B------:R-:W-:Y:S04]  /*406e0*/  STL.64 [R1+0x280], R12 ;  /* 0x0002800c01007387 */ /* 0x000fe80000100a00 */
[----:B------:R2:W-:Y:S04]  /*406f0*/  STL.64 [R1+0x288], R14 ;  /* 0x0002880e01007387 */ /* 0x0005e80000100a00 */
[----:B------:R-:W-:Y:S04]  /*40700*/  STL.64 [R1+0x270], R8 ;  /* 0x0002700801007387 */ /* 0x000fe80000100a00 */
[----:B------:R2:W-:Y:S04]  /*40710*/  STL.64 [R1+0x278], R10 ;  /* 0x0002780a01007387 */ /* 0x0005e80000100a00 */
[----:B------:R-:W4:Y:S04]  /*40720*/  LDL.LU R229, [R1+0xde4] ;  /* 0x000de40001e57983 */ /* 0x000f280000300800 */
[----:B------:R-:W4:Y:S04]  /*40730*/  LDL.LU R230, [R1+0xde8] ;  /* 0x000de80001e67983 */ /* 0x000f280000300800 */
[----:B------:R-:W4:Y:S04]  /*40740*/  LDL.LU R231, [R1+0xdec] ;  /* 0x000dec0001e77983 */ /* 0x000f280000300800 */
[----:B-1----:R-:W4:Y:S04]  /*40750*/  LDL.LU R72, [R1+0xe00] ;  /* 0x000e000001487983 */ /* 0x002f280000300800 */
[----:B------:R-:W4:Y:S04]  /*40760*/  LDL.LU R73, [R1+0xe04] ;  /* 0x000e040001497983 */ /* 0x000f280000300800 */
[----:B---3--:R-:W4:Y:S04]  /*40770*/  LDL.LU R74, [R1+0xe08] ;  /* 0x000e0800014a7983 */ /* 0x008f280000300800 */
        /* <DEDUP_REMOVED lines=46> */
[C---:B----4-:R-:W-:Y:S06]  /*40a60*/  HMMA.1688.F32.TF32 R16, R20.reuse, R220, R88 ;  /* 0x000000dc1410723c */ /* 0x050fec0000081058 */
[----:B---3--:R-:W-:-:S15]  /*40a70*/  HMMA.1688.F32.TF32 R8, R20, R212, R96 ;  /* 0x000000d41408723c */ /* 0x008fde0000081060 */
[----:B------:R-:W-:-:S02]  /*40a80*/  NOP ;  /* 0x0000000000007918 */ /* 0x000fc40000000000 */
[----:B------:R-:W-:Y:S04]  /*40a90*/  STL.64 [R1+0x260], R16 ;  /* 0x0002601001007387 */ /* 0x000fe80000100a00 */
[----:B------:R-:W-:Y:S04]  /*40aa0*/  STL.64 [R1+0x268], R18 ;  /* 0x0002681201007387 */ /* 0x000fe80000100a00 */
[----:B------:R-:W2:Y:S04]  /*40ab0*/  LDL.LU R96, [R1+0xdc0] ;  /* 0x000dc00001607983 */ /* 0x000ea80000300800 */
[----:B------:R-:W-:Y:S04]  /*40ac0*/  STL.64 [R1+0x250], R12 ;  /* 0x0002500c01007387 */ /* 0x000fe80000100a00 */
[----:B------:R-:W-:Y:S04]  /*40ad0*/  STL.64 [R1+0x258], R14 ;  /* 0x0002580e01007387 */ /* 0x000fe80000100a00 */
[----:B------:R-:W-:Y:S04]  /*40ae0*/  STL.64 [R1+0x240], R8 ;  /* 0x0002400801007387 */ /* 0x000fe80000100a00 */
[----:B------:R1:W-:Y:S04]  /*40af0*/  STL.64 [R1+0x248], R10 ;  /* 0x0002480a01007387 */ /* 0x0003e80000100a00 */
[----:B------:R-:W2:Y:S04]  /*40b00*/  LDL.LU R97, [R1+0xdc4] ;  /* 0x000dc40001617983 */ /* 0x000ea80000300800 */
[----:B------:R-:W2:Y:S04]  /*40b10*/  LDL.LU R98, [R1+0xdc8] ;  /* 0x000dc80001627983 */ /* 0x000ea80000300800 */
[----:B------:R-:W2:Y:S01]  /*40b20*/  LDL.LU R99, [R1+0xdcc] ;  /* 0x000dcc0001637983 */ /* 0x000ea20000300800 */
[C---:B-1----:R-:W-:Y:S03]  /*40b30*/  HMMA.1688.F32.TF32 R8, R20.reuse, R208, R84 ;  /* 0x000000d01408723c */ /* 0x042fe60000081054 */
[----:B------:R-:W3:Y:S03]  /*40b40*/  LDL.LU R88, [R1+0x950] ;  /* 0x0009500001587983 */ /* 0x000ee60000300800 */
[----:B------:R-:W-:-:S15]  /*40b50*/  HMMA.1688.F32.TF32 R12, R20, R204, R116 ;  /* 0x000000cc140c723c */ /* 0x000fde0000081074 */
[----:B------:R-:W-:-:S02]  /*40b60*/  NOP ;  /* 0x0000000000007918 */ /* 0x000fc40000000000 */
[----:B------:R-:W-:Y:S04]  /*40b70*/  STL.64 [R1+0x360], R8 ;  /* 0x0003600801007387 */ /* 0x000fe80000100a00 */
[----:B------:R1:W-:Y:S04]  /*40b80*/  STL.64 [R1+0x368], R10 ;  /* 0x0003680a01007387 */ /* 0x0003e80000100a00 */
[----:B------:R-:W3:Y:S04]  /*40b90*/  LDL.LU R89, [R1+0x954] ;  /* 0x0009540001597983 */ /* 0x000ee80000300800 */
[----:B------:R-:W3:Y:S01]  /*40ba0*/  LDL.LU R90, [R1+0x958] ;  /* 0x00095800015a7983 */ /* 0x000ee20000300800 */
[C---:B-1----:R-:W-:Y:S03]  /*40bb0*/  HMMA.1688.F32.TF32 R8, R20.reuse, R200, R80 ;  /* 0x000000c81408723c */ /* 0x042fe60000081050 */
[----:B------:R-:W3:Y:S04]  /*40bc0*/  LDL.LU R91, [R1+0x95c] ;  /* 0x00095c00015b7983 */ /* 0x000ee80000300800 */
[----:B------:R-:W4:Y:S04]  /*40bd0*/  LDL.LU R100, [R1+0x940] ;  /* 0x0009400001647983 */ /* 0x000f280000300800 */
[----:B------:R-:W4:Y:S04]  /*40be0*/  LDL.LU R101, [R1+0x944] ;  /* 0x0009440001657983 */ /* 0x000f280000300800 */
[----:B------:R-:W4:Y:S04]  /*40bf0*/  LDL.LU R102, [R1+0x948] ;  /* 0x0009480001667983 */ /* 0x000f280000300800 */
[----:B------:R-:W4:Y:S04]  /*40c00*/  LDL.LU R103, [R1+0x94c] ;  /* 0x00094c0001677983 */ /* 0x000f280000300800 */
[----:B------:R-:W4:Y:S01]  /*40c10*/  LDL.LU R84, [R1+0x920] ;  /* 0x0009200001547983 */ /* 0x000f220000300800 */
[C---:B------:R-:W-:Y:S03]  /*40c20*/  HMMA.1688.F32.TF32 R16, R20.reuse, R196, R112 ;  /* 0x000000c41410723c */ /* 0x040fe60000081070 */
[----:B------:R-:W4:Y:S04]  /*40c30*/  LDL.LU R85, [R1+0x924] ;  /* 0x0009240001557983 */ /* 0x000f280000300800 */
[----:B------:R-:W4:Y:S04]  /*40c40*/  LDL.LU R86, [R1+0x928] ;  /* 0x0009280001567983 */ /* 0x000f280000300800 */
[----:B------:R-:W4:Y:S04]  /*40c50*/  LDL.LU R87, [R1+0x92c] ;  /* 0x00092c0001577983 */ /* 0x000f280000300800 */
[----:B------:R-:W-:Y:S04]  /*40c60*/  STL.64 [R1+0x350], R12 ;  /* 0x0003500c01007387 */ /* 0x000fe80000100a00 */
[----:B------:R1:W-:Y:S04]  /*40c70*/  STL.64 [R1+0x358], R14 ;  /* 0x0003580e01007387 */ /* 0x0003e80000100a00 */
[----:B------:R-:W-:Y:S04]  /*40c80*/  STL.64 [R1+0x340], R8 ;  /* 0x0003400801007387 */ /* 0x000fe80000100a00 */
[----:B------:R1:W-:Y:S02]  /*40c90*/  STL.64 [R1+0x348], R10 ;  /* 0x0003480a01007387 */ /* 0x0003e40000100a00 */
[C---:B-1----:R-:W-:Y:S06]  /*40ca0*/  HMMA.1688.F32.TF32 R12, R20.reuse, R192, R76 ;  /* 0x000000c0140c723c */ /* 0x042fec000008104c */
[----:B------:R-:W-:Y:S01]  /*40cb0*/  HMMA.1688.F32.TF32 R8, R20, R188, R108 ;  /* 0x000000bc1408723c */ /* 0x000fe2000008106c */
[----:B------:R-:W-:Y:S04]  /*40cc0*/  STL.64 [R1+0x330], R16 ;  /* 0x0003301001007387 */ /* 0x000fe80000100a00 */
[----:B------:R1:W-:-:S12]  /*40cd0*/  STL.64 [R1+0x338], R18 ;  /* 0x0003381201007387 */ /* 0x0003d80000100a00 */
[----:B------:R-:W-:Y:S01]  /*40ce0*/  STL.64 [R1+0x320], R12 ;  /* 0x0003200c01007387 */ /* 0x000fe20000100a00 */
[C---:B-1----:R-:W-:Y:S03]  /*40cf0*/  HMMA.1688.F32.TF32 R16, R20.reuse, R184, R72 ;  /* 0x000000b81410723c */ /* 0x042fe60000081048 */
[----:B------:R1:W-:Y:S04]  /*40d00*/  STL.64 [R1+0x328], R14 ;  /* 0x0003280e01007387 */ /* 0x0003e80000100a00 */
[----:B------:R-:W-:Y:S04]  /*40d10*/  STL.64 [R1+0x230], R8 ;  /* 0x0002300801007387 */ /* 0x000fe80000100a00 */
[----:B------:R1:W-:Y:S02]  /*40d20*/  STL.64 [R1+0x238], R10 ;  /* 0x0002380a01007387 */ /* 0x0003e40000100a00 */
[C---:B-1----:R-:W-:Y:S06]  /*40d30*/  HMMA.1688.F32.TF32 R12, R20.reuse, R180, R104 ;  /* 0x000000b4140c723c */ /* 0x042fec0000081068 */
[C---:B------:R-:W-:Y:S04]  /*40d40*/  HMMA.1688.F32.TF32 R8, R20.reuse, R176, R228 ;  /* 0x000000b01408723c */ /* 0x040fe800000810e4 */
[----:B------:R-:W-:Y:S04]  /*40d50*/  STL.64 [R1+0x670], R16 ;  /* 0x0006701001007387 */ /* 0x000fe80000100a00 */
[----:B------:R1:W-:Y:S02]  /*40d60*/  STL.64 [R1+0x678], R18 ;  /* 0x0006781201007387 */ /* 0x0003e40000100a00 */
[----:B-1----:R-:W-:-:S13]  /*40d70*/  HMMA.1688.F32.TF32 R16, R20, R172, R92 ;  /* 0x000000ac1410723c */ /* 0x002fda000008105c */
[----:B------:R-:W-:Y:S04]  /*40d80*/  STL.64 [R1+0x33b8], R10 ;  /* 0x0033b80a01007387 */ /* 0x000fe80000100a00 */
[----:B------:R-:W-:Y:S04]  /*40d90*/  STL.64 [R1+0x660], R12 ;  /* 0x0006600c01007387 */ /* 0x000fe80000100a00 */
[----:B------:R2:W-:Y:S04]  /*40da0*/  STL.64 [R1+0x668], R14 ;  /* 0x0006680e01007387 */ /* 0x0005e80000100a00 */
[----:B------:R-:W-:Y:S04]  /*40db0*/  STL.64 [R1+0x33b0], R8 ;  /* 0x0033b00801007387 */ /* 0x000fe80000100a00 */
[----:B------:R-:W4:Y:S04]  /*40dc0*/  LDL.LU R92, [R1+0x910] ;  /* 0x00091000015c7983 */ /* 0x000f280000300800 */
[----:B------:R-:W4:Y:S04]  /*40dd0*/  LDL.LU R93, [R1+0x914] ;  /* 0x00091400015d7983 */ /* 0x000f280000300800 */
[----:B------:R-:W4:Y:S04]  /*40de0*/  LDL.LU R94, [R1+0x918] ;  /* 0x00091800015e7983 */ /* 0x000f280000300800 */
[----:B------:R-:W4:Y:S04]  /*40df0*/  LDL.LU R95, [R1+0x91c] ;  /* 0x00091c00015f7983 */ /* 0x000f280000300800 */
[----:B------:R-:W-:Y:S04]  /*40e00*/  STL.64 [R1+0x33c8], R18 ;  /* 0x0033c81201007387 */ /* 0x000fe80000100a00 */
[----:B------:R-:W-:Y:S01]  /*40e10*/  STL.64 [R1+0x33c0], R16 ;  /* 0x0033c01001007387 */ /* 0x000fe20000100a00 */
[----:B--2---:R-:W-:Y:S03]  /*40e20*/  HMMA.1688.F32.TF32 R12, R20, R168, R96 ;  /* 0x000000a8140c723c */ /* 0x004fe60000081060 */
[----:B------:R-:W2:Y:S04]  /*40e30*/  LDL.LU R96, [R1+0x900] ;  /* 0x0009000001607983 */ /* 0x000ea80000300800 */
[----:B------:R-:W2:Y:S01]  /*40e40*/  LDL.LU R97, [R1+0x904] ;  /* 0x0009040001617983 */ /* 0x000ea20000300800 */
[----:B------:R-:W-:-:S02]  /*40e50*/  IMAD.MOV.U32 R98, RZ, RZ, R25 ;  /* 0x000000ffff627224 */ /* 0x000fc400078e0019 */
[----:B------:R-:W-:Y:S01]  /*40e60*/  IMAD.MOV.U32 R99, RZ, RZ, R24 ;  /* 0x000000ffff637224 */ /* 0x000fe200078e0018 */
[----:B---3--:R-:W-:Y:S06]  /*40e70*/  HMMA.1688.F32.TF32 R20, R20, R164, R88 ;  /* 0x000000a41414723c */ /* 0x008fec0000081058 */
[C---:B----4-:R-:W-:Y:S06]  /*40e80*/  HMMA.1688.F32.TF32 R144, R64.reuse, R224, R100 ;  /* 0x000000e04090723c */ /* 0x050fec0000081064 */
[----:B------:R-:W-:Y:S04]  /*40e90*/  STL.64 [R1+0x33d8], R14 ;  /* 0x0033d80e01007387 */ /* 0x000fe80000100a00 */
[----:B------:R-:W-:Y:S07]  /*40ea0*/  STL.64 [R1+0x33d0], R12 ;  /* 0x0033d00c01007387 */ /* 0x000fee0000100a00 */
[----:B------:R-:W-:Y:S01]  /*40eb0*/  STL.64 [R1+0x33e8], R22 ;  /* 0x0033e81601007387 */ /* 0x000fe20000100a00 */
[C---:B------:R-:W-:Y:S03]  /*40ec0*/  HMMA.1688.F32.TF32 R24, R64.reuse, R220, R84 ;  /* 0x000000dc4018723c */ /* 0x040fe60000081054 */
[----:B------:R-:W-:Y:S04]  /*40ed0*/  STL.64 [R1+0x33e0], R20 ;  /* 0x0033e01401007387 */ /* 0x000fe80000100a00 */
[----:B------:R-:W-:Y:S04]  /*40ee0*/  STL.64 [R1+0x33f8], R146 ;  /* 0x0033f89201007387 */ /* 0x000fe80000100a00 */
[----:B------:R-:W-:Y:S04]  /*40ef0*/  STL.64 [R1+0x33f0], R144 ;  /* 0x0033f09001007387 */ /* 0x000fe80000100a00 */
        /* <DEDUP_REMOVED lines=12> */
[----:B------:R-:W-:Y:S04]  /*40fc0*/  STL.64 [R1+0x3408], R26 ;  /* 0x0034081a01007387 */ /* 0x000fe80000100a00 */
[----:B------:R-:W-:Y:S01]  /*40fd0*/  STL.64 [R1+0x3400], R24 ;  /* 0x0034001801007387 */ /* 0x000fe20000100a00 */
[----:B------:R-:W-:Y:S03]  /*40fe0*/  HMMA.1688.F32.TF32 R148, R64, R216, R92 ;  /* 0x000000d84094723c */ /* 0x000fe6000008105c */
[----:B------:R-:W4:Y:S04]  /*40ff0*/  LDL.LU R92, [R1+0xd80] ;  /* 0x000d8000015c7983 */ /* 0x000f280000300800 */
[----:B------:R-:W4:Y:S01]  /*41000*/  LDL.LU R93, [R1+0xd84] ;  /* 0x000d8400015d7983 */ /* 0x000f220000300800 */
[----:B------:R-:W-:-:S02]  /*41010*/  IMAD.MOV.U32 R94, RZ, RZ, R29 ;  /* 0x000000ffff5e7224 */ /* 0x000fc400078e001d */
[----:B------:R-:W-:-:S13]  /*41020*/  IMAD.MOV.U32 R95, RZ, RZ, R28 ;  /* 0x000000ffff5f7224 */ /* 0x000fda00078e001c */
[----:B------:R-:W-:Y:S04]  /*41030*/  STL.64 [R1+0x3418], R150 ;  /* 0x0034189601007387 */ /* 0x000fe80000100a00 */
[----:B------:R-:W-:Y:S01]  /*41040*/  STL.64 [R1+0x3410], R148 ;  /* 0x0034109401007387 */ /* 0x000fe20000100a00 */
[----:B--2---:R-:W-:Y:S03]  /*41050*/  HMMA.1688.F32.TF32 R28, R64, R212, R96 ;  /* 0x000000d4401c723c */ /* 0x004fe60000081060 */
[----:B------:R-:W2:Y:S04]  /*41060*/  LDL.LU R96, [R1+0xc70] ;  /* 0x000c700001607983 */ /* 0x000ea80000300800 */
[----:B------:R-:W2:Y:S04]  /*41070*/  LDL.LU R97, [R1+0xc74] ;  /* 0x000c740001617983 */ /* 0x000ea80000300800 */
[----:B------:R-:W2:Y:S04]  /*41080*/  LDL.LU R98, [R1+0xc78] ;  /* 0x000c780001627983 */ /* 0x000ea80000300800 */
[----:B------:R-:W2:Y:S04]  /*41090*/  LDL.LU R99, [R1+0xc7c] ;  /* 0x000c7c0001637983 */ /* 0x000ea80000300800 */
[----:B------:R-:W2:Y:S04]  /*410a0*/  LDL.LU R100, [R1+0xd70] ;  /* 0x000d700001647983 */ /* 0x000ea80000300800 */
[----:B------:R-:W2:Y:S01]  /*410b0*/  LDL.LU R101, [R1+0xd74] ;  /* 0x000d740001657983 */ /* 0x000ea20000300800 */
[----:B------:R-:W-:-:S02]  /*410c0*/  IMAD.MOV.U32 R102, RZ, RZ, R37 ;  /* 0x000000ffff667224 */ /* 0x000fc400078e0025 */
[----:B------:R-:W-:Y:S01]  /*410d0*/  IMAD.MOV.U32 R103, RZ, RZ, R36 ;  /* 0x000000ffff677224 */ /* 0x000fe200078e0024 */
[----:B------:R-:W-:Y:S04]  /*410e0*/  STL.64 [R1+0x3428], R30 ;  /* 0x0034281e01007387 */ /* 0x000fe80000100a00 */
[----:B------:R-:W-:Y:S01]  /*410f0*/  STL.64 [R1+0x3420], R28 ;  /* 0x0034201c01007387 */ /* 0x000fe20000100a00 */
[C---:B---3--:R-:W-:Y:S06]  /*41100*/  HMMA.1688.F32.TF32 R140, R64.reuse, R208, R228 ;  /* 0x000000d0408c723c */ /* 0x048fec00000810e4 */
[C---:B----4-:R-:W-:Y:S06]  /*41110*/  HMMA.1688.F32.TF32 R72, R64.reuse, R204, R88 ;  /* 0x000000cc4048723c */ /* 0x050fec0000081058 */
[C---:B------:R-:W-:Y:S11]  /*41120*/  HMMA.1688.F32.TF32 R36, R64.reuse, R200, R84 ;  /* 0x000000c84024723c */ /* 0x040ff60000081054 */
[----:B------:R-:W-:Y:S04]  /*41130*/  STL.64 [R1+0x3438], R142 ;  /* 0x0034388e01007387 */ /* 0x000fe80000100a00 */
[----:B------:R-:W-:Y:S04]  /*41140*/  STL.64 [R1+0x3430], R140 ;  /* 0x0034308c01007387 */ /* 0x000fe80000100a00 */
[----:B------:R-:W-:Y:S04]  /*41150*/  STL.64 [R1+0x3448], R74 ;  /* 0x0034484a01007387 */ /* 0x000fe80000100a00 */
[----:B------:R-:W-:Y:S04]  /*41160*/  STL.64 [R1+0x3440], R72 ;  /* 0x0034404801007387 */ /* 0x000fe80000100a00 */
[----:B------:R-:W3:Y:S04]  /*41170*/  LDL.LU R84, [R1+0x13a0] ;  /* 0x0013a00001547983 */ /* 0x000ee80000300800 */
[----:B------:R-:W3:Y:S04]  /*41180*/  LDL.LU R85, [R1+0x13a4] ;  /* 0x0013a40001557983 */ /* 0x000ee80000300800 */
[----:B------:R-:W3:Y:S04]  /*41190*/  LDL.LU R86, [R1+0x13a8] ;  /* 0x0013a80001567983 */ /* 0x000ee80000300800 */
[----:B------:R-:W3:Y:S04]  /*411a0*/  LDL.LU R87, [R1+0x13ac] ;  /* 0x0013ac0001577983 */ /* 0x000ee80000300800 */
[----:B------:R-:W-:Y:S04]  /*411b0*/  STL.64 [R1+0x3458], R38 ;  /* 0x0034582601007387 */ /* 0x000fe80000100a00 */
[----:B------:R-:W-:Y:S04]  /*411c0*/  STL.64 [R1+0x3450], R36 ;  /* 0x0034502401007387 */ /* 0x000fe80000100a00 */
[----:B------:R-:W4:Y:S04]  /*411d0*/  LDL.LU R88, [R1+0x1390] ;  /* 0x0013900001587983 */ /* 0x000f280000300800 */
[----:B------:R-:W4:Y:S04]  /*411e0*/  LDL.LU R89, [R1+0x1394] ;  /* 0x0013940001597983 */ /* 0x000f280000300800 */
[----:B------:R-:W4:Y:S04]  /*411f0*/  LDL.LU R90, [R1+0x1398] ;  /* 0x00139800015a7983 */ /* 0x000f280000300800 */
[----:B------:R-:W4:Y:S01]  /*41200*/  LDL.LU R91, [R1+0x139c] ;  /* 0x00139c00015b7983 */ /* 0x000f220000300800 */
[----:B------:R-:W-:Y:S07]  /*41210*/  HMMA.1688.F32.TF32 R80, R64, R196, R92 ;  /* 0x000000c44050723c */ /* 0x000fee000008105c */
[----:B------:R-:W-:-:S02]  /*41220*/  IMAD.MOV.U32 R94, RZ, RZ, R45 ;  /* 0x000000ffff5e7224 */ /* 0x000fc400078e002d */
[----:B------:R-:W-:-:S14]  /*41230*/  IMAD.MOV.U32 R95, RZ, RZ, R44 ;  /* 0x000000ffff5f7224 */ /* 0x000fdc00078e002c */
[----:B------:R-:W-:Y:S04]  /*41240*/  STL.64 [R1+0x3468], R82 ;  /* 0x0034685201007387 */ /* 0x000fe80000100a00 */
[----:B------:R-:W-:Y:S01]  /*41250*/  STL.64 [R1+0x3460], R80 ;  /* 0x0034605001007387 */ /* 0x000fe20000100a00 */
[----:B------:R-:W-:Y:S01]  /*41260*/  MOV R92, R49 ;  /* 0x00000031005c7202 */ /* 0x000fe20000000f00 */
[----:B------:R-:W-:Y:S01]  /*41270*/  IMAD.MOV.U32 R93, RZ, RZ, R48 ;  /* 0x000000ffff5d7224 */ /* 0x000fe200078e0030 */
[----:B--2---:R-:W-:-:S15]  /*41280*/  HMMA.1688.F32.TF32 R44, R64, R192, R100 ;  /* 0x000000c0402c723c */ /* 0x004fde0000081064 */
[----:B------:R-:W-:-:S08]  /*41290*/  NOP ;  /* 0x0000000000007918 */ /* 0x000fd00000000000 */
[----:B------:R-:W-:Y:S04]  /*412a0*/  STL.64 [R1+0x3478], R46 ;  /* 0x0034782e01007387 */ /* 0x000fe80000100a00 */
[----:B------:R-:W-:Y:S04]  /*412b0*/  STL.64 [R1+0x3470], R44 ;  /* 0x0034702c01007387 */ /* 0x000fe80000100a00 */
[----:B------:R-:W2:Y:S04]  /*412c0*/  LDL.LU R100, [R1+0x1370] ;  /* 0x0013700001647983 */ /* 0x000ea80000300800 */
[----:B------:R-:W2:Y:S04]  /*412d0*/  LDL.LU R101, [R1+0x1374] ;  /* 0x0013740001657983 */ /* 0x000ea80000300800 */
[----:B------:R-:W2:Y:S04]  /*412e0*/  LDL.LU R102, [R1+0x1378] ;  /* 0x0013780001667983 */ /* 0x000ea80000300800 */
[----:B------:R-:W2:Y:S01]  /*412f0*/  LDL.LU R103, [R1+0x137c] ;  /* 0x00137c0001677983 */ /* 0x000ea20000300800 */
[----:B------:R-:W-:Y:S03]  /*41300*/  HMMA.1688.F32.TF32 R48, R64, R188, R96 ;  /* 0x000000bc4030723c */ /* 0x000fe60000081060 */
[----:B------:R-:W2:Y:S04]  /*41310*/  LDL.LU R96, [R1+0x1360] ;  /* 0x0013600001607983 */ /* 0x000ea80000300800 */
[----:B------:R-:W2:Y:S01]  /*41320*/  LDL.LU R97, [R1+0x1364] ;  /* 0x0013640001617983 */ /* 0x000ea20000300800 */
[----:B------:R-:W-:-:S02]  /*41330*/  IMAD.MOV.U32 R98, RZ, RZ, R53 ;  /* 0x000000ffff627224 */ /* 0x000fc400078e0035 */
[----:B------:R-:W-:-:S13]  /*41340*/  IMAD.MOV.U32 R99, RZ, RZ, R52 ;  /* 0x000000ffff637224 */ /* 0x000fda00078e0034 */
[----:B------:R-:W-:Y:S04]  /*41350*/  STL.64 [R1+0x3488], R50 ;  /* 0x0034883201007387 */ /* 0x000fe80000100a00 */
[----:B------:R-:W-:Y:S01]  /*41360*/  STL.64 [R1+0x3480], R48 ;  /* 0x0034803001007387 */ /* 0x000fe20000100a00 */
[----:B---3--:R-:W-:Y:S07]  /*41370*/  HMMA.1688.F32.TF32 R52, R64, R184, R84 ;  /* 0x000000b84034723c */ /* 0x008fee0000081054 */
[----:B------:R-:W-:-:S02]  /*41380*/  IMAD.MOV.U32 R86, RZ, RZ, R33 ;  /* 0x000000ffff567224 */ /* 0x000fc400078e0021 */
[----:B------:R-:W-:Y:S02]  /*41390*/  IMAD.MOV.U32 R87, RZ, RZ, R32 ;  /* 0x000000ffff577224 */ /* 0x000fe400078e0020 */
[----:B------:R-:W-:Y:S02]  /*413a0*/  IMAD.MOV.U32 R84, RZ, RZ, R57 ;  /* 0x000000ffff547224 */ /* 0x000fe400078e0039 */
[----:B------:R-:W-:Y:S01]  /*413b0*/  IMAD.MOV.U32 R85, RZ, RZ, R56 ;  /* 0x000000ffff557224 */ /* 0x000fe200078e0038 */
[C---:B----4-:R-:W-:Y:S06]  /*413c0*/  HMMA.1688.F32.TF32 R32, R64.reuse, R180, R88 ;  /* 0x000000b44020723c */ /* 0x050fec0000081058 */
[----:B------:R-:W-:Y:S07]  /*413d0*/  HMMA.1688.F32.TF32 R56, R64, R176, R92 ;  /* 0x000000b04038723c */ /* 0x000fee000008105c */
[----:B------:R-:W-:-:S02]  /*413e0*/  IMAD.MOV.U32 R94, RZ, RZ, R41 ;  /* 0x000000ffff5e7224 */ /* 0x000fc400078e0029 */
[----:B------:R-:W-:Y:S01]  /*413f0*/  IMAD.MOV.U32 R95, RZ, RZ, R40 ;  /* 0x000000ffff5f7224 */ /* 0x000fe200078e0028 */
        /* <DEDUP_REMOVED lines=9> */
[----:B------:R-:W-:Y:S01]  /*41490*/  STL.64 [R1+0x34b0], R56 ;  /* 0x0034b03801007387 */ /* 0x000fe20000100a00 */
[----:B------:R-:W-:-:S02]  /*414a0*/  IMAD.MOV.U32 R92, RZ, RZ, R61 ;  /* 0x000000ffff5c7224 */ /* 0x000fc400078e003d */
[----:B------:R-:W-:Y:S01]  /*414b0*/  IMAD.MOV.U32 R93, RZ, RZ, R60 ;  /* 0x000000ffff5d7224 */ /* 0x000fe200078e003c */
[C---:B--2---:R-:W-:Y:S06]  /*414c0*/  HMMA.1688.F32.TF32 R40, R64.reuse, R172, R100 ;  /* 0x000000ac4028723c */ /* 0x044fec0000081064 */
[----:B------:R-:W-:-:S15]  /*414d0*/  HMMA.1688.F32.TF32 R60, R64, R168, R96 ;  /* 0x000000a8403c723c */ /* 0x000fde0000081060 */
[----:B------:R-:W-:-:S02]  /*414e0*/  NOP ;  /* 0x0000000000007918 */ /* 0x000fc40000000000 */
[----:B------:R-:W-:Y:S04]  /*414f0*/  STL.64 [R1+0x34c8], R42 ;  /* 0x0034c82a01007387 */ /* 0x000fe80000100a00 */
[----:B------:R-:W-:Y:S04]  /*41500*/  STL.64 [R1+0x34c0], R40 ;  /* 0x0034c02801007387 */ /* 0x000fe80000100a00 */
[----:B------:R-:W2:Y:S04]  /*41510*/  LDL.LU R100, [R1+0x1330] ;  /* 0x0013300001647983 */ /* 0x000ea80000300800 */
[----:B------:R-:W2:Y:S04]  /*41520*/  LDL.LU R101, [R1+0x1334] ;  /* 0x0013340001657983 */ /* 0x000ea80000300800 */
[----:B------:R-:W2:Y:S04]  /*41530*/  LDL.LU R102, [R1+0x1338] ;  /* 0x0013380001667983 */ /* 0x000ea80000300800 */
[----:B------:R-:W2:Y:S04]  /*41540*/  LDL.LU R103, [R1+0x133c] ;  /* 0x00133c0001677983 */ /* 0x000ea80000300800 */
[----:B------:R-:W4:Y:S04]  /*41550*/  LDL.LU R96, [R1+0x1320] ;  /* 0x0013200001607983 */ /* 0x000f280000300800 */
[----:B------:R-:W4:Y:S04]  /*41560*/  LDL.LU R97, [R1+0x1324] ;  /* 0x0013240001617983 */ /* 0x000f280000300800 */
[----:B------:R-:W4:Y:S04]  /*41570*/  LDL.LU R98, [R1+0x1328] ;  /* 0x0013280001627983 */ /* 0x000f280000300800 */
[----:B------:R-:W4:Y:S01]  /*41580*/  LDL.LU R99, [R1+0x132c] ;  /* 0x00132c0001637983 */ /* 0x000f220000300800 */
[----:B------:R-:W-:-:S05]  /*41590*/  LOP3.LUT R11, R0, 0x60, RZ, 0x3c, !PT ;  /* 0x00000060000b7812 */ /* 0x000fca00078e3cff */
[----:B------:R-:W-:Y:S04]  /*415a0*/  LDS R129, [R11+UR7+0x4280] ;  /* 0x004280070b817984 */ /* 0x000fe80008000800 */
[----:B------:R-:W1:Y:S01]  /*415b0*/  LDS R131, [R11+UR7+0x5280] ;  /* 0x005280070b837984 */ /* 0x000e620008000800 */
[----:B------:R-:W-:Y:S03]  /*415c0*/  HMMA.1688.F32.TF32 R64, R64, R164, R84 ;  /* 0x000000a44040723c */ /* 0x000fe60000081054 */
[----:B------:R-:W-:Y:S04]  /*415d0*/  STL.64 [R1+0x34d8], R62 ;  /* 0x0034d83e01007387 */ /* 0x000fe80000100a00 */
[----:B------:R-:W-:Y:S04]  /*415e0*/  STL.64 [R1+0x34d0], R60 ;  /* 0x0034d03c01007387 */ /* 0x000fe80000100a00 */
[----:B------:R-:W4:Y:S04]  /*415f0*/  LDL.LU R84, [R1+0x1310] ;  /* 0x0013100001547983 */ /* 0x000f280000300800 */
[----:B------:R-:W4:Y:S01]  /*41600*/  LDL.LU R85, [R1+0x1314] ;  /* 0x0013140001557983 */ /* 0x000f220000300800 */
[----:B------:R-:W-:-:S02]  /*41610*/  IMAD.MOV.U32 R86, RZ, RZ, R69 ;  /* 0x000000ffff567224 */ /* 0x000fc400078e0045 */
[----:B------:R-:W-:Y:S01]  /*41620*/  IMAD.MOV.U32 R87, RZ, RZ, R68 ;  /* 0x000000ffff577224 */ /* 0x000fe200078e0044 */
[----:B------:R-:W-:Y:S04]  /*41630*/  LDS R233, [R11+UR7+0x4300] ;  /* 0x004300070be97984 */ /* 0x000fe80008000800 */
[----:B------:R-:W-:Y:S04]  /*41640*/  STL.64 [R1+0x34e8], R66 ;  /* 0x0034e84201007387 */ /* 0x000fe80000100a00 */
[----:B------:R-:W-:Y:S04]  /*41650*/  STL.64 [R1+0x34e0], R64 ;  /* 0x0034e04001007387 */ /* 0x000fe80000100a00 */
[----:B------:R-:W4:Y:S01]  /*41660*/  LDS R235, [R11+UR7+0x5300] ;  /* 0x005300070beb7984 */ /* 0x000f220008000800 */
[C---:B-1----:R-:W-:Y:S06]  /*41670*/  HMMA.1688.F32.TF32 R152, R128.reuse, R220, R92 ;  /* 0x000000dc8098723c */ /* 0x042fec000008105c */
[----:B---3--:R-:W-:-:S15]  /*41680*/  HMMA.1688.F32.TF32 R68, R128, R224, R88 ;  /* 0x000000e08044723c */ /* 0x008fde0000081058 */
[----:B------:R-:W-:-:S08]  /*41690*/  NOP ;  /* 0x0000000000007918 */ /* 0x000fd00000000000 */
[----:B------:R-:W-:Y:S04]  /*416a0*/  STL.64 [R1+0x34f8], R70 ;  /* 0x0034f84601007387 */ /* 0x000fe80000100a00 */
[----:B------:R-:W-:Y:S04]  /*416b0*/  STL.64 [R1+0x34f0], R68 ;  /* 0x0034f04401007387 */ /* 0x000fe80000100a00 */
        /* <DEDUP_REMOVED lines=8> */
[----:B------:R-:W-:Y:S04]  /*41740*/  STL.64 [R1+0x3508], R154 ;  /* 0x0035089a01007387 */ /* 0x000fe80000100a00 */
[----:B------:R-:W-:Y:S01]  /*41750*/  STL.64 [R1+0x3500], R152 ;  /* 0x0035009801007387 */ /* 0x000fe20000100a00 */
[C---:B--2---:R-:W-:Y:S06]  /*41760*/  HMMA.1688.F32.TF32 R76, R128.reuse, R216, R100 ;  /* 0x000000d8804c723c */ /* 0x044fec0000081064 */
[----:B----4-:R-:W-:-:S15]  /*41770*/  HMMA.1688.F32.TF32 R156, R128, R212, R96 ;  /* 0x000000d4809c723c */ /* 0x010fde0000081060 */
        /* <DEDUP_REMOVED lines=11> */
[----:B------:R-:W-:Y:S04]  /*41830*/  STL.64 [R1+0x3528], R158 ;  /* 0x0035289e01007387 */ /* 0x000fe80000100a00 */
[----:B------:R-:W-:Y:S04]  /*41840*/  STL.64 [R1+0x3520], R156 ;  /* 0x0035209c01007387 */ /* 0x000fe80000100a00 */
        /* <DEDUP_REMOVED lines=12> */
[----:B------:R-:W-:-:S15]  /*41910*/  HMMA.1688.F32.TF32 R84, R128, R208, R84 ;  /* 0x000000d08054723c */ /* 0x000fde0000081054 */
[----:B------:R-:W-:-:S08]  /*41920*/  NOP ;  /* 0x0000000000007918 */ /* 0x000fd00000000000 */
[----:B------:R-:W-:Y:S04]  /*41930*/  STL.64 [R1+0x3538], R86 ;  /* 0x0035385601007387 */ /* 0x000fe80000100a00 */
[----:B------:R-:W-:Y:S04]  /*41940*/  STL.64 [R1+0x3530], R84 ;  /* 0x0035305401007387 */ /* 0x000fe80000100a00 */
[----:B------:R-:W4:Y:S04]  /*41950*/  LDL.LU R116, [R1+0x1290] ;  /* 0x0012900001747983 */ /* 0x000f280000300800 */
[----:B------:R-:W4:Y:S04]  /*41960*/  LDL.LU R117, [R1+0x1294] ;  /* 0x0012940001757983 */ /* 0x000f280000300800 */
[----:B------:R-:W4:Y:S04]  /*41970*/  LDL.LU R118, [R1+0x1298] ;  /* 0x0012980001767983 */ /* 0x000f280000300800 */
[----:B------:R-:W4:Y:S01]  /*41980*/  LDL.LU R119, [R1+0x129c] ;  /* 0x00129c0001777983 */ /* 0x000f220000300800 */
[----:B---3--:R-:W-:-:S15]  /*41990*/  HMMA.1688.F32.TF32 R92, R128, R200, R92 ;  /* 0x000000c8805c723c */ /* 0x008fde000008105c */
[----:B------:R-:W-:-:S08]  /*419a0*/  NOP ;  /* 0x0000000000007918 */ /* 0x000fd00000000000 */
[----:B------:R-:W-:Y:S04]  /*419b0*/  STL [R1+0x333c], R92 ;  /* 0x00333c5c01007387 */ /* 0x000fe80000100800 */
[----:B------:R-:W-:Y:S04]  /*419c0*/  STL [R1+0x3338], R93 ;  /* 0x0033385d01007387 */ /* 0x000fe80000100800 */
[----:B------:R-:W-:Y:S04]  /*419d0*/  STL [R1+0x3334], R94 ;  /* 0x0033345e01007387 */ /* 0x000fe80000100800 */
[----:B------:R-:W-:Y:S01]  /*419e0*/  STL [R1+0x3330], R95 ;  /* 0x0033305f01007387 */ /* 0x000fe20000100800 */
[C---:B--2---:R-:W-:Y:S06]  /*419f0*/  HMMA.1688.F32.TF32 R96, R128.reuse, R196, R96 ;  /* 0x000000c48060723c */ /* 0x044fec0000081060 */
[----:B----4-:R-:W-:-:S15]  /*41a00*/  HMMA.1688.F32.TF32 R100, R128, R192, R100 ;  /* 0x000000c08064723c */ /* 0x010fde0000081064 */
[----:B------:R-:W-:-:S02]  /*41a10*/  NOP ;  /* 0x0000000000007918 */ /* 0x000fc40000000000 */
[----:B------:R-:W-:Y:S01]  /*41a20*/  STL [R1+0x334c], R96 ;  /* 0x00334c6001007387 */ /* 0x000fe20000100800 */
[C---:B------:R-:W-:Y:S03]  /*41a30*/  HMMA.1688.F32.TF32 R104, R128.reuse, R188, R104 ;  /* 0x000000bc8068723c */ /* 0x040fe60000081068 */
[----:B------:R-:W-:Y:S03]  /*41a40*/  STL [R1+0x3348], R97 ;  /* 0x0033486101007387 */ /* 0x000fe60000100800 */
[C---:B------:R-:W-:Y:S01]  /*41a50*/  HMMA.1688.F32.TF32 R108, R128.reuse, R184, R108 ;  /* 0x000000b8806c723c */ /* 0x040fe2000008106c */
        /* <DEDUP_REMOVED lines=10> */
[C---:B------:R-:W-:Y:S03]  /*41b00*/  HMMA.1688.F32.TF32 R112, R128.reuse, R180, R228 ;  /* 0x000000b48070723c */ /* 0x040fe600000810e4 */
[----:B------:R-:W-:Y:S04]  /*41b10*/  STL [R1+0x336c], R108 ;  /* 0x00336c6c01007387 */ /* 0x000fe80000100800 */
[----:B------:R-:W-:Y:S04]  /*41b20*/  STL [R1+0x3368], R109 ;  /* 0x0033686d01007387 */ /* 0x000fe80000100800 */
[----:B------:R-:W-:Y:S04]  /*41b30*/  STL [R1+0x3324], R110 ;  /* 0x0033246e01007387 */ /* 0x000fe80000100800 */
[----:B------:R-:W-:Y:S04]  /*41b40*/  STL [R1+0x3320], R111 ;  /* 0x0033206f01007387 */ /* 0x000fe80000100800 */
[----:B------:R-:W2:Y:S04]  /*41b50*/  LDL.LU R228, [R1+0x1280] ;  /* 0x0012800001e47983 */ /* 0x000ea80000300800 */
[----:B------:R-:W2:Y:S04]  /*41b60*/  LDL.LU R229, [R1+0x1284] ;  /* 0x0012840001e57983 */ /* 0x000ea80000300800 */
[----:B------:R-:W2:Y:S04]  /*41b70*/  LDL.LU R230, [R1+0x1288] ;  /* 0x0012880001e67983 */ /* 0x000ea80000300800 */
[----:B------:R-:W2:Y:S04]  /*41b80*/  LDL.LU R231, [R1+0x128c] ;  /* 0x00128c0001e77983 */ /* 0x000ea80000300800 */
[----:B------:R1:W-:Y:S04]  /*41b90*/  STL [R1+0x3378], R112 ;  /* 0x0033787001007387 */ /* 0x0003e80000100800 */
[----:B------:R3:W-:Y:S01]  /*41ba0*/  STL [R1+0x3374], R113 ;  /* 0x0033747101007387 */ /* 0x0007e20000100800 */
[C---:B------:R-:W-:Y:S03]  /*41bb0*/  HMMA.1688.F32.TF32 R116, R128.reuse, R176, R116 ;  /* 0x000000b08074723c */ /* 0x040fe60000081074 */
[----:B------:R4:W-:Y:S04]  /*41bc0*/  STL [R1+0x3370], R114 ;  /* 0x0033707201007387 */ /* 0x0009e80000100800 */
[----:B------:R-:W-:Y:S04]  /*41bd0*/  STL [R1+0x331c], R115 ;  /* 0x00331c7301007387 */ /* 0x000fe80000100800 */
        /* <DEDUP_REMOVED lines=24> */
[----:B------:R1:W-:Y:S04]  /*41d60*/  STL [R1+0x3388], R116 ;  /* 0x0033887401007387 */ /* 0x0003e80000100800 */
[----:B------:R1:W-:Y:S04]  /*41d70*/  STL [R1+0x3384], R117 ;  /* 0x0033847501007387 */ /* 0x0003e80000100800 */
[----:B------:R1:W-:Y:S04]  /*41d80*/  STL [R1+0x3380], R118 ;  /* 0x0033807601007387 */ /* 0x0003e80000100800 */
[----:B------:R1:W-:Y:S04]  /*41d90*/  STL [R1+0x337c], R119 ;  /* 0x00337c7701007387 */ /* 0x0003e80000100800 */
        /* <DEDUP_REMOVED lines=12> */
[----:B--2---:R-:W-:Y:S03]  /*41e60*/  HMMA.1688.F32.TF32 R120, R128, R172, R228 ;  /* 0x000000ac8078723c */ /* 0x004fe600000810e4 */
[----:B------:R-:W2:Y:S04]  /*41e70*/  LDL.LU R228, [R1+0xbd0] ;  /* 0x000bd00001e47983 */ /* 0x000ea80000300800 */
[----:B------:R-:W2:Y:S04]  /*41e80*/  LDL.LU R229, [R1+0xbd4] ;  /* 0x000bd40001e57983 */ /* 0x000ea80000300800 */
[----:B------:R-:W2:Y:S04]  /*41e90*/  LDL.LU R230, [R1+0xbd8] ;  /* 0x000bd80001e67983 */ /* 0x000ea80000300800 */
[----:B------:R-:W2:Y:S08]  /*41ea0*/  LDL.LU R231, [R1+0xbdc] ;  /* 0x000bdc0001e77983 */ /* 0x000eb00000300800 */
[----:B------:R-:W-:Y:S04]  /*41eb0*/  STL [R1+0x3398], R120 ;  /* 0x0033987801007387 */ /* 0x000fe80000100800 */
[----:B------:R-:W-:Y:S04]  /*41ec0*/  STL [R1+0x3394], R121 ;  /* 0x0033947901007387 */ /* 0x000fe80000100800 */
[----:B------:R-:W-:Y:S01]  /*41ed0*/  STL [R1+0x3390], R122 ;  /* 0x0033907a01007387 */ /* 0x000fe20000100800 */
[C---:B----4-:R-:W-:Y:S06]  /*41ee0*/  HMMA.1688.F32.TF32 R28, R160.reuse, R216, R24 ;  /* 0x000000d8a01c723c */ /* 0x050fec0000081018 */
[----:B---3--:R-:W-:Y:S01]  /*41ef0*/  HMMA.1688.F32.TF32 R24, R160, R212, R144 ;  /* 0x000000d4a018723c */ /* 0x008fe20000081090 */
[----:B------:R-:W-:Y:S05]  /*41f00*/  STL [R1+0x338c], R123 ;  /* 0x00338c7b01007387 */ /* 0x000fea0000100800 */
[----:B------:R-:W-:Y:S06]  /*41f10*/  HMMA.1688.F32.TF32 R124, R128, R168, R124 ;  /* 0x000000a8807c723c */ /* 0x000fec000008107c */
[----:B------:R-:W-:-:S15]  /*41f20*/  HMMA.1688.F32.TF32 R12, R160, R204, R12 ;  /* 0x000000cca00c723c */ /* 0x000fde000008100c */
[----:B------:R-:W-:-:S09]  /*41f30*/  NOP ;  /* 0x0000000000007918 */ /* 0x000fd20000000000 */
[----:B-1----:R-:W-:Y:S02]  /*41f40*/  IMAD.MOV.U32 R112, RZ, RZ, R12 ;  /* 0x000000ffff707224 */ /* 0x002fe400078e000c */
[----:B------:R-:W-:Y:S02]  /*41f50*/  IMAD.MOV.U32 R113, RZ, RZ, R13 ;  /* 0x000000ffff717224 */ /* 0x000fe400078e000d */
[----:B------:R-:W-:Y:S02]  /*41f60*/  IMAD.MOV.U32 R114, RZ, RZ, R14 ;  /* 0x000000ffff727224 */ /* 0x000fe400078e000e */
[----:B------:R-:W-:Y:S02]  /*41f70*/  IMAD.MOV.U32 R108, RZ, RZ, R15 ;  /* 0x000000ffff6c7224 */ /* 0x000fe400078e000f */
[----:B------:R-:W-:Y:S01]  /*41f80*/  HMMA.1688.F32.TF32 R12, R160, R200, R16 ;  /* 0x000000c8a00c723c */ /* 0x000fe20000081010 */
[----:B------:R-:W-:Y:S04]  /*41f90*/  STL [R1+0x33a8], R124 ;  /* 0x0033a87c01007387 */ /* 0x000fe80000100800 */
[----:B------:R-:W-:-:S15]  /*41fa0*/  STL [R1+0x33a4], R125 ;  /* 0x0033a47d01007387 */ /* 0x000fde0000100800 */
[----:B------:R-:W-:-:S04]  /*41fb0*/  NOP ;  /* 0x0000000000007918 */ /* 0x000fc80000000000 */
[----:B------:R-:W-:Y:S02]  /*41fc0*/  IMAD.MOV.U32 R116, RZ, RZ, R12 ;  /* 0x000000ffff747224 */ /* 0x000fe400078e000c */
[----:B------:R-:W-:Y:S02]  /*41fd0*/  IMAD.MOV.U32 R117, RZ, RZ, R13 ;  /* 0x000000ffff757224 */ /* 0x000fe400078e000d */
[----:B------:R-:W-:Y:S02]  /*41fe0*/  IMAD.MOV.U32 R118, RZ, RZ, R14 ;  /* 0x000000ffff767224 */ /* 0x000fe400078e000e */
[----:B------:R-:W-:Y:S01]  /*41ff0*/  IMAD.MOV.U32 R119, RZ, RZ, R15 ;  /* 0x000000ffff777224 */ /* 0x000fe200078e000f */
[----:B------:R-:W-:Y:S04]  /*42000*/  STL [R1+0x33a0], R126 ;  /* 0x0033a07e01007387 */ /* 0x000fe80000100800 */
[----:B------:R-:W-:Y:S04]  /*42010*/  STL [R1+0x339c], R127 ;  /* 0x00339c7f01007387 */ /* 0x000fe80000100800 */
[----:B------:R1:W-:Y:S04]  /*42020*/  STL.64 [R1+0x900], R28 ;  /* 0x0009001c01007387 */ /* 0x0003e80000100a00 */
[----:B------:R3:W-:Y:S04]  /*42030*/  STL.64 [R1+0x908], R30 ;  /* 0x0009081e01007387 */ /* 0x0007e80000100a00 */
[----:B------:R-:W4:Y:S04]  /*42040*/  LDL.LU R16, [R1+0xb70] ;  /* 0x000b700001107983 */ /* 0x000f280000300800 */
[----:B------:R-:W4:Y:S04]  /*42050*/  LDL.LU R17, [R1+0xb74] ;  /* 0x000b740001117983 */ /* 0x000f280000300800 */
[----:B------:R-:W4:Y:S04]  /*42060*/  LDL.LU R18, [R1+0xb78] ;  /* 0x000b780001127983 */ /* 0x000f280000300800 */
[----:B------:R-:W4:Y:S01]  /*42070*/  LDL.LU R19, [R1+0xb7c] ;  /* 0x000b7c0001137983 */ /* 0x000f220000300800 */
[----:B------:R-:W-:-:S02]  /*42080*/  IMAD.MOV.U32 R109, RZ, RZ, R24 ;  /* 0x000000ffff6d7224 */ /* 0x000fc400078e0018 */
[----:B------:R-:W-:Y:S01]  /*42090*/  IMAD.MOV.U32 R104, RZ, RZ, R25 ;  /* 0x000000ffff687224 */ /* 0x000fe200078e0019 */
[----:B------:R-:W-:Y:S01]  /*420a0*/  HMMA.1688.F32.TF32 R88, R128, R204, R88 ;  /* 0x000000cc8058723c */ /* 0x000fe20000081058 */
[----:B------:R-:W-:Y:S02]  /*420b0*/  IMAD.MOV.U32 R105, RZ, RZ, R26 ;  /* 0x000000ffff697224 */ /* 0x000fe400078e001a */
[----:B------:R-:W-:-:S03]  /*420c0*/  IMAD.MOV.U32 R106, RZ, RZ, R27 ;  /* 0x000000ffff6a7224 */ /* 0x000fc600078e001b */
[----:B------:R-:W-:Y:S06]  /*420d0*/  HMMA.1688.F32.TF32 R128, R128, R164, R148 ;  /* 0x000000a48080723c */ /* 0x000fec0000081094 */
[----:B--2---:R-:W-:-:S15]  /*420e0*/  HMMA.1688.F32.TF32 R12, R160, R196, R228 ;  /* 0x000000c4a00c723c */ /* 0x004fde00000810e4 */
[----:B------:R-:W-:-:S09]  /*420f0*/  NOP ;  /* 0x0000000000007918 */ /* 0x000fd20000000000 */
[----:B------:R-:W-:Y:S02]  /*42100*/  IMAD.MOV.U32 R97, RZ, RZ, R12 ;  /* 0x000000ffff617224 */ /* 0x000fe400078e000c */
[----:B------:R-:W-:Y:S01]  /*42110*/  IMAD.MOV.U32 R98, RZ, RZ, R13 ;  /* 0x000000ffff627224 */ /* 0x000fe200078e000d */
[----:B------:R-:W2:Y:S01]  /*42120*/  LDL.LU R12, [R1+0xac0] ;  /* 0x000ac000010c7983 */ /* 0x000ea20000300800 */
[----:B------:R-:W-:Y:S02]  /*42130*/  IMAD.MOV.U32 R99, RZ, RZ, R14 ;  /* 0x000000ffff637224 */ /* 0x000fe400078e000e */
        /* <DEDUP_REMOVED lines=16> */
[----:B-1----:R-:W2:Y:S04]  /*42240*/  LDL.LU R28, [R1+0x9e0] ;  /* 0x0009e000011c7983 */ /* 0x002ea80000300800 */
[----:B------:R-:W2:Y:S04]  /*42250*/  LDL.LU R29, [R1+0x9e4] ;  /* 0x0009e400011d7983 */ /* 0x000ea80000300800 */
[----:B---3--:R-:W2:Y:S04]  /*42260*/  LDL.LU R30, [R1+0x9e8] ;  /* 0x0009e800011e7983 */ /* 0x008ea80000300800 */
        /* <DEDUP_REMOVED lines=29> */
[----:B------:R-:W-:Y:S03]  /*42440*/  HMMA.1688.F32.TF32 R20, R160, R208, R20 ;  /* 0x000000d0a014723c */ /* 0x000fe60000081014 */
[----:B------:R-:W2:Y:S04]  /*42450*/  LDL.LU R144, [R1+0xa70] ;  /* 0x000a700001907983 */ /* 0x000ea80000300800 */
[----:B------:R-:W2:Y:S04]  /*42460*/  LDL.LU R145, [R1+0xa74] ;  /* 0x000a740001917983 */ /* 0x000ea80000300800 */
[----:B------:R-:W2:Y:S04]  /*42470*/  LDL.LU R146, [R1+0xa78] ;  /* 0x000a780001927983 */ /* 0x000ea80000300800 */
[----:B------:R-:W2:Y:S09]  /*42480*/  LDL.LU R147, [R1+0xa7c] ;  /* 0x000a7c0001937983 */ /* 0x000eb20000300800 */
[----:B------:R-:W-:Y:S01]  /*42490*/  MOV R100, R20 ;  /* 0x0000001400647202 */ /* 0x000fe20000000f00 */
[----:B------:R-:W-:Y:S01]  /*424a0*/  IMAD.MOV.U32 R101, RZ, RZ, R21 ;  /* 0x000000ffff657224 */ /* 0x000fe200078e0015 */
[----:B------:R-:W2:Y:S01]  /*424b0*/  LDL.LU R20, [R1+0xb80] ;  /* 0x000b800001147983 */ /* 0x000ea20000300800 */
[----:B------:R-:W-:-:S02]  /*424c0*/  IMAD.MOV.U32 R102, RZ, RZ, R22 ;  /* 0x000000ffff667224 */ /* 0x000fc400078e0016 */
[----:B------:R-:W-:Y:S01]  /*424d0*/  IMAD.MOV.U32 R96, RZ, RZ, R23 ;  /* 0x000000ffff607224 */ /* 0x000fe200078e0017 */
[----:B------:R-:W2:Y:S04]  /*424e0*/  LDL.LU R21, [R1+0xb84] ;  /* 0x000b840001157983 */ /* 0x000ea80000300800 */
[----:B------:R-:W2:Y:S04]  /*424f0*/  LDL.LU R22, [R1+0xb88] ;  /* 0x000b880001167983 */ /* 0x000ea80000300800 */
[----:B------:R-:W2:Y:S01]  /*42500*/  LDL.LU R23, [R1+0xb8c] ;  /* 0x000b8c0001177983 */ /* 0x000ea20000300800 */
[----:B----4-:R-:W-:Y:S06]  /*42510*/  HMMA.1688.F32.TF32 R16, R232, R200, R16 ;  /* 0x000000c8e810723c */ /* 0x010fec0000081010 */
[----:B---3--:R-:W-:-:S15]  /*42520*/  HMMA.1688.F32.TF32 R32, R160, R192, R52 ;  /* 0x000000c0a020723c */ /* 0x008fde0000081034 */
[----:B------:R-:W-:-:S09]  /*42530*/  NOP ;  /* 0x0000000000007918 */ /* 0x000fd20000000000 */
[----:B------:R-:W-:Y:S02]  /*42540*/  IMAD.MOV.U32 R120, RZ, RZ, R32 ;  /* 0x000000ffff787224 */ /* 0x000fe400078e0020 */
[----:B------:R-:W-:Y:S02]  /*42550*/  IMAD.MOV.U32 R121, RZ, RZ, R33 ;  /* 0x000000ffff797224 */ /* 0x000fe400078e0021 */
[----:B------:R-:W-:Y:S02]  /*42560*/  IMAD.MOV.U32 R122, RZ, RZ, R34 ;  /* 0x000000ffff7a7224 */ /* 0x000fe400078e0022 */
[----:B------:R-:W-:Y:S02]  /*42570*/  IMAD.MOV.U32 R123, RZ, RZ, R35 ;  /* 0x000000ffff7b7224 */ /* 0x000fe400078e0023 */
[----:B--2---:R-:W-:-:S15]  /*42580*/  HMMA.1688.F32.TF32 R32, R160, R188, R48 ;  /* 0x000000bca020723c */ /* 0x004fde0000081030 */
[----:B------:R-:W-:-:S09]  /*42590*/  NOP ;  /* 0x0000000000007918 */ /* 0x000fd20000000000 */
[----:B------:R-:W-:Y:S01]  /*425a0*/  MOV R124, R32 ;  /* 0x00000020007c7202 */ /* 0x000fe20000000f00 */
[----:B------:R-:W-:Y:S02]  /*425b0*/  IMAD.MOV.U32 R125, RZ, RZ, R33 ;  /* 0x000000ffff7d7224 */ /* 0x000fe400078e0021 */
[----:B------:R-:W-:Y:S02]  /*425c0*/  IMAD.MOV.U32 R126, RZ, RZ, R34 ;  /* 0x000000ffff7e7224 */ /* 0x000fe400078e0022 */
[----:B------:R-:W-:Y:S02]  /*425d0*/  IMAD.MOV.U32 R127, RZ, RZ, R35 ;  /* 0x000000ffff7f7224 */ /* 0x000fe400078e0023 */
[----:B------:R-:W-:-:S15]  /*425e0*/  HMMA.1688.F32.TF32 R32, R160, R184, R44 ;  /* 0x000000b8a020723c */ /* 0x000fde000008102c */
[----:B------:R-:W-:-:S09]  /*425f0*/  NOP ;  /* 0x0000000000007918 */ /* 0x000fd20000000000 */
[----:B------:R-:W-:Y:S02]  /*42600*/  IMAD.MOV.U32 R93, RZ, RZ, R32 ;  /* 0x000000ffff5d7224 */ /* 0x000fe400078e0020 */
[----:B------:R-:W-:Y:S02]  /*42610*/  IMAD.MOV.U32 R94, RZ, RZ, R33 ;  /* 0x000000ffff5e7224 */ /* 0x000fe400078e0021 */
[----:B------:R-:W-:Y:S02]  /*42620*/  IMAD.MOV.U32 R95, RZ, RZ, R34 ;  /* 0x000000ffff5f7224 */ /* 0x000fe400078e0022 */
[----:B------:R-:W-:Y:S02]  /*42630*/  IMAD.MOV.U32 R103, RZ, RZ, R35 ;  /* 0x000000ffff677224 */ /* 0x000fe400078e0023 */
[C---:B------:R-:W-:Y:S06]  /*42640*/  HMMA.1688.F32.TF32 R32, R160.reuse, R180, R80 ;  /* 0x000000b4a020723c */ /* 0x040fec0000081050 */
[C---:B------:R-:W-:Y:S06]  /*42650*/  HMMA.1688.F32.TF32 R40, R160.reuse, R176, R36 ;  /* 0x000000b0a028723c */ /* 0x040fec0000081024 */
[C---:B------:R-:W-:Y:S06]  /*42660*/  HMMA.1688.F32.TF32 R36, R160.reuse, R172, R72 ;  /* 0x000000aca024723c */ /* 0x040fec0000081048 */
[----:B------:R-:W-:Y:S06]  /*42670*/  HMMA.1688.F32.TF32 R28, R160, R164, R28 ;  /* 0x000000a4a01c723c */ /* 0x000fec000008101c */
[----:B------:R-:W-:-:S02]  /*42680*/  IMAD.MOV.U32 R107, RZ, RZ, R32 ;  /* 0x000000ffff6b7224 */ /* 0x000fc400078e0020 */
[----:B------:R-:W-:Y:S02]  /*42690*/  IMAD.MOV.U32 R110, RZ, RZ, R33 ;  /* 0x000000ffff6e7224 */ /* 0x000fe400078e0021 */
[----:B------:R-:W-:Y:S02]  /*426a0*/  IMAD.MOV.U32 R111, RZ, RZ, R34 ;  /* 0x000000ffff6f7224 */ /* 0x000fe400078e0022 */
[----:B------:R-:W-:Y:S02]  /*426b0*/  IMAD.MOV.U32 R115, RZ, RZ, R35 ;  /* 0x000000ffff737224 */ /* 0x000fe400078e0023 */
[----:B------:R-:W-:Y:S01]  /*426c0*/  HMMA.1688.F32.TF32 R32, R160, R168, R140 ;  /* 0x000000a8a020723c */ /* 0x000fe2000008108c */
[----:B------:R-:W-:Y:S04]  /*426d0*/  STL.64 [R1+0x9b0], R40 ;  /* 0x0009b02801007387 */ /* 0x000fe80000100a00 */
[----:B------:R-:W-:Y:S04]  /*426e0*/  STL.64 [R1+0x9b8], R42 ;  /* 0x0009b82a01007387 */ /* 0x000fe80000100a00 */
[----:B------:R-:W-:Y:S04]  /*426f0*/  STL.64 [R1+0x9d0], R36 ;  /* 0x0009d02401007387 */ /* 0x000fe80000100a00 */
[----:B------:R1:W-:Y:S10]  /*42700*/  STL.64 [R1+0x9d8], R38 ;  /* 0x0009d82601007387 */ /* 0x0003f40000100a00 */
[----:B------:R-:W-:Y:S01]  /*42710*/  STL.64 [R1+0xa00], R32 ;  /* 0x000a002001007387 */ /* 0x000fe20000100a00 */
[C---:B-1----:R-:W-:Y:S03]  /*42720*/  HMMA.1688.F32.TF32 R36, R232.reuse, R224, R148 ;  /* 0x000000e0e824723c */ /* 0x042fe60000081094 */
[----:B------:R1:W-:Y:S04]  /*42730*/  STL.64 [R1+0xa08], R34 ;  /* 0x000a082201007387 */ /* 0x0003e80000100a00 */
[----:B------:R-:W-:Y:S04]  /*42740*/  STL.64 [R1+0x9e0], R28 ;  /* 0x0009e01c01007387 */ /* 0x000fe80000100a00 */
[----:B------:R2:W-:Y:S01]  /*42750*/  STL.64 [R1+0x9e8], R30 ;  /* 0x0009e81e01007387 */ /* 0x0005e20000100a00 */
[C---:B-1----:R-:W-:Y:S06]  /*42760*/  HMMA.1688.F32.TF32 R32, R232.reuse, R220, R24 ;  /* 0x000000dce820723c */ /* 0x042fec0000081018 */
[C---:B------:R-:W-:Y:S01]  /*42770*/  HMMA.1688.F32.TF32 R24, R232.reuse, R212, R228 ;  /* 0x000000d4e818723c */ /* 0x040fe200000810e4 */
[----:B------:R-:W-:Y:S05]  /*42780*/  LDS R228, [R0+UR7+0x4380] ;  /* 0x0043800700e47984 */ /* 0x000fea0008000800 */
[C---:B--2---:R-:W-:Y:S01]  /*42790*/  HMMA.1688.F32.TF32 R28, R232.reuse, R216, R144 ;  /* 0x000000d8e81c723c */ /* 0x044fe20000081090 */
[----:B------:R-:W-:Y:S04]  /*427a0*/  STL.64 [R1+0xa40], R36 ;  /* 0x000a402401007387 */ /* 0x000fe80000100a00 */
[----:B------:R-:W-:Y:S04]  /*427b0*/  STL.64 [R1+0xa48], R38 ;  /* 0x000a482601007387 */ /* 0x000fe80000100a00 */
[----:B------:R-:W-:Y:S04]  /*427c0*/  LDS R230, [R0+UR7+0x5380] ;  /* 0x0053800700e67984 */ /* 0x000fe80008000800 */
[----:B------:R-:W-:Y:S04]  /*427d0*/  STL.64 [R1+0xa50], R32 ;  /* 0x000a502001007387 */ /* 0x000fe80000100a00 */
[----:B------:R-:W-:Y:S04]  /*427e0*/  STL.64 [R1+0xa58], R34 ;  /* 0x000a582201007387 */ /* 0x000fe80000100a00 */
[----:B------:R-:W-:Y:S04]  /*427f0*/  LDS R229, [R6+UR7+0x4380] ;  /* 0x0043800706e57984 */ /* 0x000fe80008000800 */
[----:B------:R-:W-:Y:S04]  /*42800*/  STL.64 [R1+0xa70], R28 ;  /* 0x000a701c01007387 */ /* 0x000fe80000100a00 */
[----:B------:R-:W-:Y:S04]  /*42810*/  STL.64 [R1+0xa78], R30 ;  /* 0x000a781e01007387 */ /* 0x000fe80000100a00 */
[----:B------:R-:W-:Y:S04]  /*42820*/  STL.64 [R1+0xa90], R24 ;  /* 0x000a901801007387 */ /* 0x000fe80000100a00 */
[----:B------:R1:W-:Y:S04]  /*42830*/  STL.64 [R1+0xa98], R26 ;  /* 0x000a981a01007387 */ /* 0x0003e80000100a00 */
[----:B------:R-:W2:Y:S01]  /*42840*/  LDS R231, [R6+UR7+0x5380] ;  /* 0x0053800706e77984 */ /* 0x000ea20008000800 */
[C---:B-1----:R-:W-:Y:S06]  /*42850*/  HMMA.1688.F32.TF32 R24, R232.reuse, R208, R20 ;  /* 0x000000d0e818723c */ /* 0x042fec0000081014 */
[----:B------:R-:W-:-:S15]  /*42860*/  HMMA.1688.F32.TF32 R20, R232, R204, R12 ;  /* 0x000000cce814723c */ /* 0x000fde000008100c */
[----:B------:R-:W-:-:S02]  /*42870*/  NOP ;  /* 0x0000000000007918 */ /* 0x000fc40000000000 */
        /* <DEDUP_REMOVED lines=78> */
[----:B--2---:R-:W-:-:S02]  /*42d60*/  IMAD.MOV.U32 R16, RZ, RZ, R5 ;  /* 0x000000ffff107224 */ /* 0x004fc400078e0005 */
[----:B------:R-:W-:Y:S02]  /*42d70*/  IMAD.MOV.U32 R17, RZ, RZ, R4 ;  /* 0x000000ffff117224 */ /* 0x000fe400078e0004 */
[----:B------:R-:W-:Y:S02]  /*42d80*/  IMAD.MOV.U32 R18, RZ, RZ, R3 ;  /* 0x000000ffff127224 */ /* 0x000fe400078e0003 */
[----:B------:R-:W-:Y:S01]  /*42d90*/  IMAD.MOV.U32 R19, RZ, RZ, R2 ;  /* 0x000000ffff137224 */ /* 0x000fe200078e0002 */
[----:B---3--:R-:W-:Y:S06]  /*42da0*/  HMMA.1688.F32.TF32 R28, R228, R212, R28 ;  /* 0x000000d4e41c723c */ /* 0x008fec000008101c */
[C---:B----4-:R-:W-:Y:S06]  /*42db0*/  HMMA.1688.F32.TF32 R60, R232.reuse, R192, R60 ;  /* 0x000000c0e83c723c */ /* 0x050fec000008103c */
[C---:B------:R-:W-:Y:S06]  /*42dc0*/  HMMA.1688.F32.TF32 R64, R232.reuse, R196, R64 ;  /* 0x000000c4e840723c */ /* 0x040fec0000081040 */
[----:B------:R-:W-:-:S15]  /*42dd0*/  HMMA.1688.F32.TF32 R40, R232, R188, R40 ;  /* 0x000000bce828723c */ /* 0x000fde0000081028 */
[----:B------:R-:W-:-:S02]  /*42de0*/  NOP ;  /* 0x0000000000007918 */ /* 0x000fc40000000000 */
[----:B------:R-:W-:Y:S04]  /*42df0*/  STL.64 [R1+0xae0], R64 ;  /* 0x000ae04001007387 */ /* 0x000fe80000100a00 */
[----:B------:R-:W-:Y:S04]  /*42e00*/  STL.64 [R1+0xae8], R66 ;  /* 0x000ae84201007387 */ /* 0x000fe80000100a00 */
[----:B------:R-:W-:Y:S01]  /*42e10*/  STL.64 [R1+0xaf0], R60 ;  /* 0x000af03c01007387 */ /* 0x000fe20000100a00 */
[C---:B------:R-:W-:Y:S03]  /*42e20*/  HMMA.1688.F32.TF32 R56, R232.reuse, R184, R56 ;  /* 0x000000b8e838723c */ /* 0x040fe60000081038 */
[----:B------:R-:W-:Y:S04]  /*42e30*/  STL.64 [R1+0xaf8], R62 ;  /* 0x000af83e01007387 */ /* 0x000fe80000100a00 */
[----:B------:R-:W-:Y:S04]  /*42e40*/  STL.64 [R1+0xb20], R40 ;  /* 0x000b202801007387 */ /* 0x000fe80000100a00 */
[----:B------:R1:W-:Y:S02]  /*42e50*/  STL.64 [R1+0xb28], R42 ;  /* 0x000b282a01007387 */ /* 0x0003e40000100a00 */
[C---:B-1----:R-:W-:Y:S06]  /*42e60*/  HMMA.1688.F32.TF32 R40, R232.reuse, R180, R32 ;  /* 0x000000b4e828723c */ /* 0x042fec0000081020 */
[C---:B------:R-:W-:Y:S04]  /*42e70*/  HMMA.1688.F32.TF32 R32, R232.reuse, R176, R52 ;  /* 0x000000b0e820723c */ /* 0x040fe80000081034 */
[----:B------:R-:W-:Y:S04]  /*42e80*/  STL.64 [R1+0xc70], R56 ;  /* 0x000c703801007387 */ /* 0x000fe80000100a00 */
[----:B------:R-:W-:Y:S01]  /*42e90*/  STL.64 [R1+0xc78], R58 ;  /* 0x000c783a01007387 */ /* 0x000fe20000100a00 */
[C---:B------:R-:W-:Y:S08]  /*42ea0*/  HMMA.1688.F32.TF32 R48, R232.reuse, R172, R48 ;  /* 0x000000ace830723c */ /* 0x040ff00000081030 */
[----:B------:R-:W-:Y:S04]  /*42eb0*/  STL.64 [R1+0xc60], R40 ;  /* 0x000c602801007387 */ /* 0x000fe80000100a00 */
[----:B------:R1:W-:Y:S04]  /*42ec0*/  STL.64 [R1+0xc68], R42 ;  /* 0x000c682a01007387 */ /* 0x0003e80000100a00 */
[----:B------:R-:W-:Y:S04]  /*42ed0*/  STL.64 [R1+0xc50], R32 ;  /* 0x000c502001007387 */ /* 0x000fe80000100a00 */
[----:B------:R2:W-:Y:S01]  /*42ee0*/  STL.64 [R1+0xc58], R34 ;  /* 0x000c582201007387 */ /* 0x0005e20000100a00 */
[C---:B-1----:R-:W-:Y:S06]  /*42ef0*/  HMMA.1688.F32.TF32 R40, R232.reuse, R168, R44 ;  /* 0x000000a8e828723c */ /* 0x042fec000008102c */
[----:B--2---:R-:W-:Y:S01]  /*42f00*/  HMMA.1688.F32.TF32 R32, R232, R164, R80 ;  /* 0x000000a4e820723c */ /* 0x004fe20000081050 */
[----:B------:R-:W-:Y:S04]  /*42f10*/  STL.64 [R1+0xc40], R48 ;  /* 0x000c403001007387 */ /* 0x000fe80000100a00 */
[----:B------:R-:W-:Y:S01]  /*42f20*/  STL.64 [R1+0xc48], R50 ;  /* 0x000c483201007387 */ /* 0x000fe20000100a00 */
[----:B------:R-:W-:-:S02]  /*42f30*/  IMAD.MOV.U32 R5, RZ, RZ, R28 ;  /* 0x000000ffff057224 */ /* 0x000fc400078e001c */
[----:B------:R-:W-:Y:S01]  /*42f40*/  IMAD.MOV.U32 R4, RZ, RZ, R29 ;  /* 0x000000ffff047224 */ /* 0x000fe200078e001d */
[-C--:B------:R-:W-:Y:S01]  /*42f50*/  HMMA.1688.F32.TF32 R132, R160, R224.reuse, R132 ;  /* 0x000000e0a084723c */ /* 0x080fe20000081084 */
[----:B------:R-:W-:Y:S01]  /*42f60*/  IMAD.MOV.U32 R3, RZ, RZ, R30 ;  /* 0x000000ffff037224 */ /* 0x000fe200078e001e */
[----:B------:R-:W-:Y:S06]  /*42f70*/  LDS R232, [R0+UR7+0x6000] ;  /* 0x0060000700e87984 */ /* 0x000fec0008000800 */
[----:B------:R-:W-:Y:S04]  /*42f80*/  STL.64 [R1+0xc30], R40 ;  /* 0x000c302801007387 */ /* 0x000fe80000100a00 */
[----:B------:R1:W-:Y:S04]  /*42f90*/  STL.64 [R1+0xc38], R42 ;  /* 0x000c382a01007387 */ /* 0x0003e80000100a00 */
[----:B------:R-:W-:Y:S04]  /*42fa0*/  STL.64 [R1+0xb10], R32 ;  /* 0x000b102001007387 */ /* 0x000fe80000100a00 */
[----:B------:R2:W-:Y:S01]  /*42fb0*/  STL.64 [R1+0xb18], R34 ;  /* 0x000b182201007387 */ /* 0x0005e20000100a00 */
[----:B-1----:R-:W-:Y:S01]  /*42fc0*/  HMMA.1688.F32.TF32 R40, R228, R224, R36 ;  /* 0x000000e0e428723c */ /* 0x002fe20000081024 */
[----:B------:R-:W-:-:S02]  /*42fd0*/  IMAD.MOV.U32 R2, RZ, RZ, R31 ;  /* 0x000000ffff027224 */ /* 0x000fc400078e001f */
[----:B------:R-:W-:Y:S03]  /*42fe0*/  LDS R234, [R0+UR7+0x7000] ;  /* 0x0070000700ea7984 */ /* 0x000fe60008000800 */
[C---:B------:R-:W-:Y:S01]  /*42ff0*/  HMMA.1688.F32.TF32 R36, R228.reuse, R220, R72 ;  /* 0x000000dce424723c */ /* 0x040fe20000081048 */
[----:B------:R-:W-:Y:S04]  /*43000*/  LDS R233, [R6+UR7+0x6000] ;  /* 0x0060000706e97984 */ /* 0x000fe80008000800 */
[----:B------:R-:W-:Y:S01]  /*43010*/  LDS R235, [R6+UR7+0x7000] ;  /* 0x0070000706eb7984 */ /* 0x000fe20008000800 */
[C---:B--2---:R-:W-:Y:S11]  /*43020*/  HMMA.1688.F32.TF32 R32, R228.reuse, R216, R140 ;  /* 0x000000d8e420723c */ /* 0x044ff6000008108c */
[----:B------:R-:W-:Y:S04]  /*43030*/  STL.64 [R1+0xc20], R40 ;  /* 0x000c202801007387 */ /* 0x000fe80000100a00 */
[----:B------:R-:W-:Y:S04]  /*43040*/  STL.64 [R1+0xc28], R42 ;  /* 0x000c282a01007387 */ /* 0x000fe80000100a00 */
[----:B------:R-:W-:Y:S04]  /*43050*/  STL.64 [R1+0xc10], R36 ;  /* 0x000c102401007387 */ /* 0x000fe80000100a00 */
[----:B------:R1:W-:Y:S04]  /*43060*/  STL.64 [R1+0xc18], R38 ;  /* 0x000c182601007387 */ /* 0x0003e80000100a00 */
[----:B------:R-:W-:Y:S01]  /*43070*/  STL.64 [R1+0xc00], R32 ;  /* 0x000c002001007387 */ /* 0x000fe20000100a00 */
[C---:B------:R-:W-:Y:S03]  /*43080*/  HMMA.1688.F32.TF32 R28, R228.reuse, R200, R144 ;  /* 0x000000c8e41c723c */ /* 0x040fe60000081090 */
[----:B------:R2:W-:Y:S03]  /*43090*/  STL.64 [R1+0xc08], R34 ;  /* 0x000c082201007387 */ /* 0x0005e60000100a00 */
[C---:B-1----:R-:W-:Y:S06]  /*430a0*/  HMMA.1688.F32.TF32 R36, R228.reuse, R208, R148 ;  /* 0x000000d0e424723c */ /* 0x042fec0000081094 */
[C---:B--2---:R-:W-:Y:S06]  /*430b0*/  HMMA.1688.F32.TF32 R32, R228.reuse, R204, R24 ;  /* 0x000000cce420723c */ /* 0x044fec0000081018 */
        /* <DEDUP_REMOVED lines=11> */
[----:B------:R-:W3:Y:S04]  /*43170*/  LDL.LU R144, [R1+0xaa0] ;  /* 0x000aa00001907983 */ /* 0x000ee80000300800 */
[----:B------:R-:W-:Y:S04]  /*43180*/  STL.64 [R1+0xba0], R20 ;  /* 0x000ba01401007387 */ /* 0x000fe80000100a00 */
[----:B------:R-:W-:Y:S04]  /*43190*/  STL.64 [R1+0xba8], R22 ;  /* 0x000ba81601007387 */ /* 0x000fe80000100a00 */
[----:B------:R4:W-:Y:S04]  /*431a0*/  STL.64 [R1+0xb90], R12 ;  /* 0x000b900c01007387 */ /* 0x0009e80000100a00 */
[----:B------:R4:W-:Y:S04]  /*431b0*/  STL.64 [R1+0xb98], R14 ;  /* 0x000b980e01007387 */ /* 0x0009e80000100a00 */
        /* <DEDUP_REMOVED lines=31> */
[----:B----4-:R-:W4:Y:S04]  /*433b0*/  LDL.LU R12, [R1+0xca0] ;  /* 0x000ca000010c7983 */ /* 0x010f280000300800 */
        /* <DEDUP_REMOVED lines=47> */
[-C--:B------:R-:W-:Y:S03]  /*436b0*/  HMMA.1688.F32.TF32 R136, R160, R220.reuse, R136 ;  /* 0x000000dca088723c */ /* 0x080fe60000081088 */
[----:B------:R-:W-:Y:S04]  /*436c0*/  LDS R160, [R7+UR7+0x4380] ;  /* 0x0043800707a07984 */ /* 0x000fe80008000800 */
[----:B------:R-:W-:Y:S04]  /*436d0*/  LDS R162, [R7+UR7+0x5380] ;  /* 0x0053800707a27984 */ /* 0x000fe80008000800 */
[----:B------:R-:W-:Y:S04]  /*436e0*/  LDS R161, [R11+UR7+0x4380] ;  /* 0x004380070ba17984 */ /* 0x000fe80008000800 */
[----:B------:R-:W2:Y:S04]  /*436f0*/  LDS R163, [R11+UR7+0x5380] ;  /* 0x005380070ba37984 */ /* 0x000ea80008000800 */
        /* <DEDUP_REMOVED lines=12> */
[----:B--2---:R-:W-:Y:S06]  /*437c0*/  HMMA.1688.F32.TF32 R56, R160, R220, R56 ;  /* 0x000000dca038723c */ /* 0x004fec0000081038 */
[C---:B---3--:R-:W-:Y:S06]  /*437d0*/  HMMA.1688.F32.TF32 R84, R228.reuse, R184, R156 ;  /* 0x000000b8e454723c */ /* 0x048fec000008109c */
[C---:B----4-:R-:W-:Y:S06]  /*437e0*/  HMMA.1688.F32.TF32 R156, R228.reuse, R180, R76 ;  /* 0x000000b4e49c723c */ /* 0x050fec000008104c */
[C---:B------:R-:W-:Y:S11]  /*437f0*/  HMMA.1688.F32.TF32 R76, R228.reuse, R172, R68 ;  /* 0x000000ace44c723c */ /* 0x040ff60000081044 */
[----:B------:R-:W-:Y:S04]  /*43800*/  STL.64 [R1+0xb80], R84 ;  /* 0x000b805401007387 */ /* 0x000fe80000100a00 */
[----:B------:R1:W-:Y:S01]  /*43810*/  STL.64 [R1+0xb88], R86 ;  /* 0x000b885601007387 */ /* 0x0003e20000100a00 */
[C---:B------:R-:W-:Y:S06]  /*43820*/  HMMA.1688.F32.TF32 R68, R228.reuse, R168, R64 ;  /* 0x000000a8e444723c */ /* 0x040fec0000081040 */
[C---:B-1----:R-:W-:Y:S06]  /*43830*/  HMMA.1688.F32.TF32 R84, R228.reuse, R176, R152 ;  /* 0x000000b0e454723c */ /* 0x042fec0000081098 */
[----:B------:R-:W-:Y:S01]  /*43840*/  HMMA.1688.F32.TF32 R64, R228, R164, R60 ;  /* 0x000000a4e440723c */ /* 0x000fe2000008103c */
[----:B------:R-:W-:Y:S04]  /*43850*/  STL.64 [R1+0xb70], R156 ;  /* 0x000b709c01007387 */ /* 0x000fe80000100a00 */
[----:B------:R-:W-:Y:S01]  /*43860*/  LDS R228, [R0+UR7+0x6080] ;  /* 0x0060800700e47984 */ /* 0x000fe20008000800 */
[C---:B------:R-:W-:Y:S03]  /*43870*/  HMMA.1688.F32.TF32 R60, R160.reuse, R224, R40 ;  /* 0x000000e0a03c723c */ /* 0x040fe60000081028 */
[----:B------:R-:W-:Y:S03]  /*43880*/  LDS R230, [R0+UR7+0x7080] ;  /* 0x0070800700e67984 */ /* 0x000fe60008000800 */
        /* <DEDUP_REMOVED lines=12> */
[----:B------:R-:W2:Y:S04]  /*43950*/  LDL.LU R12, [R1+0xa60] ;  /* 0x000a6000010c7983 */ /* 0x000ea80000300800 */
[----:B------:R-:W-:Y:S04]  /*43960*/  STL.64 [R1+0xc80], R56 ;  /* 0x000c803801007387 */ /* 0x000fe80000100a00 */
[----:B------:R-:W-:Y:S04]  /*43970*/  STL.64 [R1+0xc88], R58 ;  /* 0x000c883a01007387 */ /* 0x000fe80000100a00 */
[----:B------:R-:W-:Y:S04]  /*43980*/  STL.64 [R1+0xca0], R40 ;  /* 0x000ca02801007387 */ /* 0x000fe80000100a00 */
[----:B------:R1:W-:Y:S01]  /*43990*/  STL.64 [R1+0xca8], R42 ;  /* 0x000ca82a01007387 */ /* 0x0003e20000100a00 */
[C---:B------:R-:W-:Y:S03]  /*439a0*/  HMMA.1688.F32.TF32 R52, R160.reuse, R208, R52 ;  /* 0x000000d0a034723c */ /* 0x040fe60000081034 */
[----:B------:R-:W2:Y:S04]  /*439b0*/  LDL.LU R13, [R1+0xa64] ;  /* 0x000a6400010d7983 */ /* 0x000ea80000300800 */
[----:B------:R-:W2:Y:S01]  /*439c0*/  LDL.LU R14, [R1+0xa68] ;  /* 0x000a6800010e7983 */ /* 0x000ea20000300800 */
[C---:B-1----:R-:W-:Y:S03]  /*439d0*/  HMMA.1688.F32.TF32 R40, R160.reuse, R212, R32 ;  /* 0x000000d4a028723c */ /* 0x042fe60000081020 */
[----:B------:R-:W2:Y:S04]  /*439e0*/  LDL.LU R15, [R1+0xa6c] ;  /* 0x000a6c00010f7983 */ /* 0x000ea80000300800 */
[----:B------:R-:W-:Y:S01]  /*439f0*/  LDS R229, [R6+UR7+0x6080] ;  /* 0x0060800706e57984 */ /* 0x000fe20008000800 */
[----:B------:R-:W-:Y:S03]  /*43a00*/  HMMA.1688.F32.TF32 R32, R160, R204, R48 ;  /* 0x000000cca020723c */ /* 0x000fe60000081030 */
[----:B------:R-:W-:-:S12]  /*43a10*/  LDS R231, [R6+UR7+0x7080] ;  /* 0x0070800706e77984 */ /* 0x000fd80008000800 */
[----:B------:R-:W-:Y:S04]  /*43a20*/  STL.64 [R1+0xcb0], R40 ;  /* 0x000cb02801007387 */ /* 0x000fe80000100a00 */
[----:B------:R1:W-:Y:S04]  /*43a30*/  STL.64 [R1+0xcb8], R42 ;  /* 0x000cb82a01007387 */ /* 0x0003e80000100a00 */
[----:B------:R-:W-:Y:S04]  /*43a40*/  STL.64 [R1+0xcd0], R52 ;  /* 0x000cd03401007387 */ /* 0x000fe80000100a00 */
[----:B------:R-:W-:Y:S01]  /*43a50*/  STL.64 [R1+0xcd8], R54 ;  /* 0x000cd83601007387 */ /* 0x000fe20000100a00 */
[C---:B-1----:R-:W-:Y:S03]  /*43a60*/  HMMA.1688.F32.TF32 R40, R160.reuse, R200, R44 ;  /* 0x000000c8a028723c */ /* 0x042fe6000008102c */
[----:B------:R-:W-:Y:S04]  /*43a70*/  STL.64 [R1+0xce0], R32 ;  /* 0x000ce02001007387 */ /* 0x000fe80000100a00 */
[----:B------:R1:W-:Y:S01]  /*43a80*/  STL.64 [R1+0xce8], R34 ;  /* 0x000ce82201007387 */ /* 0x0003e20000100a00 */
[C---:B------:R-:W-:Y:S06]  /*43a90*/  HMMA.1688.F32.TF32 R44, R160.reuse, R196, R80 ;  /* 0x000000c4a02c723c */ /* 0x040fec0000081050 */
[C---:B-1----:R-:W-:Y:S09]  /*43aa0*/  HMMA.1688.F32.TF32 R32, R160.reuse, R192, R36 ;  /* 0x000000c0a020723c */ /* 0x042ff20000081024 */
[----:B------:R-:W-:Y:S04]  /*43ab0*/  STL.64 [R1+0xd00], R40 ;  /* 0x000d002801007387 */ /* 0x000fe80000100a00 */
[----:B------:R1:W-:Y:S01]  /*43ac0*/  STL.64 [R1+0xd08], R42 ;  /* 0x000d082a01007387 */ /* 0x0003e20000100a00 */
[C---:B------:R-:W-:Y:S03]  /*43ad0*/  HMMA.1688.F32.TF32 R36, R160.reuse, R184, R140 ;  /* 0x000000b8a024723c */ /* 0x040fe6000008108c */
[----:B------:R-:W-:Y:S04]  /*43ae0*/  STL.64 [R1+0xd50], R44 ;  /* 0x000d502c01007387 */ /* 0x000fe80000100a00 */
[----:B------:R-:W-:Y:S01]  /*43af0*/  STL.64 [R1+0xd58], R46 ;  /* 0x000d582e01007387 */ /* 0x000fe20000100a00 */
[C---:B-1----:R-:W-:Y:S03]  /*43b00*/  HMMA.1688.F32.TF32 R40, R160.reuse, R188, R72 ;  /* 0x000000bca028723c */ /* 0x042fe60000081048 */
[----:B------:R-:W-:Y:S04]  /*43b10*/  STL.64 [R1+0xd40], R32 ;  /* 0x000d402001007387 */ /* 0x000fe80000100a00 */
[----:B------:R1:W-:Y:S02]  /*43b20*/  STL.64 [R1+0xd48], R34 ;  /* 0x000d482201007387 */ /* 0x0003e40000100a00 */
[----:B-1----:R-:W-:-:S14]  /*43b30*/  HMMA.1688.F32.TF32 R32, R160, R180, R16 ;  /* 0x000000b4a020723c */ /* 0x002fdc0000081010 */
[----:B------:R-:W-:Y:S04]  /*43b40*/  STL.64 [R1+0xd30], R40 ;  /* 0x000d302801007387 */ /* 0x000fe80000100a00 */
[----:B------:R-:W-:Y:S04]  /*43b50*/  STL.64 [R1+0xd38], R42 ;  /* 0x000d382a01007387 */ /* 0x000fe80000100a00 */
[----:B------:R-:W3:Y:S01]  /*43b60*/  LDL.LU R16, [R1+0xa30] ;  /* 0x000a300001107983 */ /* 0x000ee20000300800 */
[----:B------:R-:W-:-:S03]  /*43b70*/  MOV R17, R226 ;  /* 0x000000e200117202 */ /* 0x000fc60000000f00 */
[----:B------:R-:W-:Y:S01]  /*43b80*/  STL.64 [R1+0xd20], R36 ;  /* 0x000d202401007387 */ /* 0x000fe20000100a00 */
[----:B------:R-:W-:-:S03]  /*43b90*/  IMAD.MOV.U32 R18, RZ, RZ, R227 ;  /* 0x000000ffff127224 */ /* 0x000fc600078e00e3 */
[----:B------:R1:W-:Y:S04]  /*43ba0*/  STL.64 [R1+0xd28], R38 ;  /* 0x000d282601007387 */ /* 0x0003e80000100a00 */
[----:B------:R-:W-:Y:S04]  /*43bb0*/  STL.64 [R1+0xd10], R32 ;  /* 0x000d102001007387 */ /* 0x000fe80000100a00 */
[----:B------:R4:W-:Y:S04]  /*43bc0*/  STL.64 [R1+0xd18], R34 ;  /* 0x000d182201007387 */ /* 0x0009e80000100a00 */
[----:B------:R-:W2:Y:S04]  /*43bd0*/  LDL.LU R226, [R1+0x3674] ;  /* 0x0036740001e27983 */ /* 0x000ea80000300800 */
[----:B------:R-:W2:Y:S01]  /*43be0*/  LDL.LU R227, [R1+0x3670] ;  /* 0x0036700001e37983 */ /* 0x000ea20000300800 */
[C---:B-1----:R-:W-:Y:S06]  /*43bf0*/  HMMA.1688.F32.TF32 R36, R160.reuse, R176, R28 ;  /* 0x000000b0a024723c */ /* 0x042fec000008101c */
[C---:B----4-:R-:W-:Y:S06]  /*43c00*/  HMMA.1688.F32.TF32 R32, R160.reuse, R172, R148 ;  /* 0x000000aca020723c */ /* 0x050fec0000081094 */
[C---:B------:R-:W-:Y:S06]  /*43c10*/  HMMA.1688.F32.TF32 R28, R160.reuse, R168, R24 ;  /* 0x000000a8a01c723c */ /* 0x040fec0000081018 */
[----:B------:R-:W-:Y:S01]  /*43c20*/  HMMA.1688.F32.TF32 R24, R160, R164, R144 ;  /* 0x000000a4a018723c */ /* 0x000fe20000081090 */
[----:B------:R-:W-:Y:S01]  /*43c30*/  IMAD.MOV.U32 R19, RZ, RZ, R222 ;  /* 0x000000ffff137224 */ /* 0x000fe200078e00de */
[----:B------:R-:W-:Y:S04]  /*43c40*/  LDS R160, [R7+UR7+0x6000] ;  /* 0x0060000707a07984 */ /* 0x000fe80008000800 */
[----:B------:R-:W4:Y:S04]  /*43c50*/  LDL.LU R222, [R1+0x366c] ;  /* 0x00366c0001de7983 */ /* 0x000f280000300800 */
        /* <DEDUP_REMOVED lines=8> */
[----:B--2---:R-:W-:Y:S01]  /*43ce0*/  HMMA.1688.F32.TF32 R20, R232, R226, R20 ;  /* 0x000000e2e814723c */ /* 0x004fe20000081014 */
[----:B-1----:R-:W-:-:S02]  /*43cf0*/  IMAD.MOV.U32 R24, RZ, RZ, R223 ;  /* 0x000000ffff187224 */ /* 0x002fc400078e00df */
[----:B------:R-:W-:Y:S04]  /*43d00*/  LDS R162, [R7+UR7+0x7000] ;  /* 0x0070000707a27984 */ /* 0x000fe80008000800 */
[----:B------:R-:W4:Y:S01]  /*43d10*/  LDL.LU R223, [R1+0x3668] ;  /* 0x0036680001df7983 */ /* 0x000f220000300800 */
[----:B------:R-:W-:-:S03]  /*43d20*/  IMAD.MOV.U32 R27, RZ, RZ, R218 ;  /* 0x000000ffff1b7224 */ /* 0x000fc600078e00da */
[----:B------:R-:W2:Y:S04]  /*43d30*/  LDL.LU R25, [R1+0xa24] ;  /* 0x000a240001197983 */ /* 0x000ea80000300800 */
[----:B------:R-:W2:Y:S04]  /*43d40*/  LDL.LU R26, [R1+0xa28] ;  /* 0x000a2800011a7983 */ /* 0x000ea80000300800 */
[----:B------:R-:W3:Y:S01]  /*43d50*/  LDL.LU R218, [R1+0x3664] ;  /* 0x0036640001da7983 */ /* 0x000ee20000300800 */
[----:B------:R-:W-:Y:S02]  /*43d60*/  IMAD.MOV.U32 R148, RZ, RZ, R190 ;  /* 0x000000ffff947224 */ /* 0x000fe400078e00be */
[----:B------:R-:W-:Y:S01]  /*43d70*/  IMAD.MOV.U32 R149, RZ, RZ, R178 ;  /* 0x000000ffff957224 */ /* 0x000fe200078e00b2 */
[----:B------:R-:W-:Y:S01]  /*43d80*/  LDS R161, [R11+UR7+0x6000] ;  /* 0x006000070ba17984 */ /* 0x000fe20008000800 */
[----:B------:R-:W-:-:S02]  /*43d90*/  IMAD.MOV.U32 R168, RZ, RZ, R23 ;  /* 0x000000ffffa87224 */ /* 0x000fc400078e0017 */
[----:B------:R-:W-:Y:S01]  /*43da0*/  IMAD.MOV.U32 R169, RZ, RZ, R22 ;  /* 0x000000ffffa97224 */ /* 0x000fe200078e0016 */
[----:B------:R-:W1:Y:S01]  /*43db0*/  LDS R163, [R11+UR7+0x7000] ;  /* 0x007000070ba37984 */ /* 0x000e620008000800 */
[----:B------:R-:W-:Y:S02]  /*43dc0*/  IMAD.MOV.U32 R172, RZ, RZ, R21 ;  /* 0x000000ffffac7224 */ /* 0x000fe400078e0015 */
[----:B------:R-:W-:Y:S01]  /*43dd0*/  IMAD.MOV.U32 R173, RZ, RZ, R20 ;  /* 0x000000ffffad7224 */ /* 0x000fe200078e0014 */
[----:B------:R-:W-:Y:S01]  /*43de0*/  STL [R1+0x32e4], R168 ;  /* 0x0032e4a801007387 */ /* 0x000fe20000100800 */
[----:B------:R-:W-:-:S03]  /*43df0*/  IMAD.MOV.U32 R144, RZ, RZ, R219 ;  /* 0x000000ffff907224 */ /* 0x000fc600078e00db */
[----:B------:R-:W-:Y:S04]  /*43e00*/  STL [R1+0x32e0], R169 ;  /* 0x0032e0a901007387 */ /* 0x000fe80000100800 */
[----:B------:R-:W-:Y:S04]  /*43e10*/  STL [R1+0x32dc], R172 ;  /* 0x0032dcac01007387 */ /* 0x000fe80000100800 */
[----:B------:R-:W-:Y:S04]  /*43e20*/  STL [R1+0x32d8], R173 ;  /* 0x0032d8ad01007387 */ /* 0x000fe80000100800 */
[----:B------:R-:W3:Y:S01]  /*43e30*/  LDL.LU R219, [R1+0x3660] ;  /* 0x0036600001db7983 */ /* 0x000ee20000300800 */
[----:B------:R-:W-:-:S03]  /*43e40*/  IMAD.MOV.U32 R147, RZ, RZ, R194 ;  /* 0x000000ffff937224 */ /* 0x000fc600078e00c2 */
[----:B------:R-:W2:Y:S04]  /*43e50*/  LDL.LU R145, [R1+0xa14] ;  /* 0x000a140001917983 */ /* 0x000ea80000300800 */
[----:B------:R-:W2:Y:S04]  /*43e60*/  LDL.LU R146, [R1+0xa18] ;  /* 0x000a180001927983 */ /* 0x000ea80000300800 */
[----:B------:R-:W2:Y:S01]  /*43e70*/  LDL.LU R194, [R1+0x365c] ;  /* 0x00365c0001c27983 */ /* 0x000ea20000300800 */
[----:B------:R-:W-:Y:S01]  /*43e80*/  IMAD.MOV.U32 R20, RZ, RZ, R195 ;  /* 0x000000ffff147224 */ /* 0x000fe200078e00c3 */
[----:B------:R-:W-:Y:S01]  /*43e90*/  MOV R21, R198 ;  /* 0x000000c600157202 */ /* 0x000fe20000000f00 */
[----:B------:R-:W-:-:S02]  /*43ea0*/  IMAD.MOV.U32 R22, RZ, RZ, R199 ;  /* 0x000000ffff167224 */ /* 0x000fc400078e00c7 */
[----:B------:R-:W-:Y:S01]  /*43eb0*/  IMAD.MOV.U32 R23, RZ, RZ, R202 ;  /* 0x000000ffff177224 */ /* 0x000fe200078e00ca */
[----:B----4-:R-:W-:-:S15]  /*43ec0*/  HMMA.1688.F32.TF32 R12, R232, R222, R12 ;  /* 0x000000dee80c723c */ /* 0x010fde000008100c */
[----:B------:R-:W-:-:S09]  /*43ed0*/  NOP ;  /* 0x0000000000007918 */ /* 0x000fd20000000000 */
[----:B------:R-:W-:Y:S02]  /*43ee0*/  IMAD.MOV.U32 R181, RZ, RZ, R12 ;  /* 0x000000ffffb57224 */ /* 0x000fe400078e000c */
[----:B------:R-:W-:Y:S02]  /*43ef0*/  IMAD.MOV.U32 R180, RZ, RZ, R13 ;  /* 0x000000ffffb47224 */ /* 0x000fe400078e000d */
[----:B------:R-:W-:Y:S02]  /*43f00*/  IMAD.MOV.U32 R177, RZ, RZ, R14 ;  /* 0x000000ffffb17224 */ /* 0x000fe400078e000e */
[----:B------:R-:W-:Y:S02]  /*43f10*/  IMAD.MOV.U32 R176, RZ, RZ, R15 ;  /* 0x000000ffffb07224 */ /* 0x000fe400078e000f */
[----:B---3--:R-:W-:Y:S03]  /*43f20*/  HMMA.1688.F32.TF32 R12, R232, R218, R16 ;  /* 0x000000dae80c723c */ /* 0x008fe60000081010 */
[----:B------:R-:W-:Y:S04]  /*43f30*/  STL [R1+0x32f4], R176 ;  /* 0x0032f4b001007387 */ /* 0x000fe80000100800 */
[----:B------:R-:W-:Y:S04]  /*43f40*/  STL [R1+0x32f0], R177 ;  /* 0x0032f0b101007387 */ /* 0x000fe80000100800 */
[----:B------:R-:W-:Y:S04]  /*43f50*/  STL [R1+0x32ec], R180 ;  /* 0x0032ecb401007387 */ /* 0x000fe80000100800 */
[----:B------:R-:W-:Y:S04]  /*43f60*/  STL [R1+0x32e8], R181 ;  /* 0x0032e8b501007387 */ /* 0x000fe80000100800 */
[----:B------:R-:W3:Y:S04]  /*43f70*/  LDL.LU R195, [R1+0x3658] ;  /* 0x0036580001c37983 */ /* 0x000ee80000300800 */
[----:B------:R-:W4:Y:S01]  /*43f80*/  LDL.LU R198, [R1+0x3654] ;  /* 0x0036540001c67983 */ /* 0x000f220000300800 */
[----:B------:R-:W-:-:S03]  /*43f90*/  IMAD.MOV.U32 R189, RZ, RZ, R12 ;  /* 0x000000ffffbd7224 */ /* 0x000fc600078e000c */
[----:B------:R-:W4:Y:S01]  /*43fa0*/  LDL.LU R199, [R1+0x3650] ;  /* 0x0036500001c77983 */ /* 0x000f220000300800 */
[----:B------:R-:W-:Y:S02]  /*43fb0*/  IMAD.MOV.U32 R188, RZ, RZ, R13 ;  /* 0x000000ffffbc7224 */ /* 0x000fe400078e000d */
[----:B------:R-:W-:Y:S01]  /*43fc0*/  IMAD.MOV.U32 R12, RZ, RZ, R203 ;  /* 0x000000ffff0c7224 */ /* 0x000fe200078e00cb */
[----:B------:R-:W2:Y:S01]  /*43fd0*/  LDL.LU R202, [R1+0x364c] ;  /* 0x00364c0001ca7983 */ /* 0x000ea20000300800 */
[----:B------:R-:W-:Y:S02]  /*43fe0*/  IMAD.MOV.U32 R185, RZ, RZ, R14 ;  /* 0x000000ffffb97224 */ /* 0x000fe400078e000e */
[----:B------:R-:W-:Y:S01]  /*43ff0*/  IMAD.MOV.U32 R13, RZ, RZ, R206 ;  /* 0x000000ffff0d7224 */ /* 0x000fe200078e00ce */
[----:B------:R-:W2:Y:S01]  /*44000*/  LDL.LU R203, [R1+0x3648] ;  /* 0x0036480001cb7983 */ /* 0x000ea20000300800 */
[----:B------:R-:W-:Y:S02]  /*44010*/  IMAD.MOV.U32 R184, RZ, RZ, R15 ;  /* 0x000000ffffb87224 */ /* 0x000fe400078e000f */
[----:B------:R-:W-:Y:S01]  /*44020*/  IMAD.MOV.U32 R14, RZ, RZ, R214 ;  /* 0x000000ffff0e7224 */ /* 0x000fe200078e00d6 */
[----:B------:R-:W3:Y:S01]  /*44030*/  LDL.LU R206, [R1+0x3644] ;  /* 0x0036440001ce7983 */ /* 0x000ee20000300800 */
[----:B------:R-:W-:-:S03]  /*44040*/  IMAD.MOV.U32 R15, RZ, RZ, R215 ;  /* 0x000000ffff0f7224 */ /* 0x000fc600078e00d7 */
[----:B------:R-:W4:Y:S04]  /*44050*/  LDL.LU R214, [R1+0x3640] ;  /* 0x0036400001d67983 */ /* 0x000f280000300800 */
[----:B------:R-:W4:Y:S01]  /*44060*/  LDL.LU R215, [R1+0x363c] ;  /* 0x00363c0001d77983 */ /* 0x000f220000300800 */
[----:B------:R-:W-:Y:S02]  /*44070*/  IMAD.MOV.U32 R16, RZ, RZ, R207 ;  /* 0x000000ffff107224 */ /* 0x000fe400078e00cf */
[----:B------:R-:W-:Y:S01]  /*44080*/  IMAD.MOV.U32 R17, RZ, RZ, R210 ;  /* 0x000000ffff117224 */ /* 0x000fe200078e00d2 */
[----:B------:R-:W3:Y:S01]  /*44090*/  LDL.LU R207, [R1+0x3638] ;  /* 0x0036380001cf7983 */ /* 0x000ee20000300800 */
[----:B------:R-:W-:-:S03]  /*440a0*/  IMAD.MOV.U32 R18, RZ, RZ, R211 ;  /* 0x000000ffff127224 */ /* 0x000fc600078e00d3 */
[----:B------:R-:W3:Y:S04]  /*440b0*/  LDL.LU R210, [R1+0x3634] ;  /* 0x0036340001d27983 */ /* 0x000ee80000300800 */
[----:B------:R-:W3:Y:S01]  /*440c0*/  LDL.LU R211, [R1+0x3630] ;  /* 0x0036300001d37983 */ /* 0x000ee20000300800 */
[----:B------:R-:W-:-:S03]  /*440d0*/  IMAD.MOV.U32 R19, RZ, RZ, R252 ;  /* 0x000000ffff137224 */ /* 0x000fc600078e00fc */
[----:B------:R1:W-:Y:S04]  /*440e0*/  STL [R1+0x3304], R184 ;  /* 0x003304b801007387 */ /* 0x0003e80000100800 */
[----:B------:R1:W-:Y:S04]  /*440f0*/  STL [R1+0x3300], R185 ;  /* 0x003300b901007387 */ /* 0x0003e80000100800 */
[----:B------:R3:W-:Y:S04]  /*44100*/  STL [R1+0x32fc], R188 ;  /* 0x0032fcbc01007387 */ /* 0x0007e80000100800 */
[----:B------:R-:W-:Y:S01]  /*44110*/  STL [R1+0x32f8], R189 ;  /* 0x0032f8bd01007387 */ /* 0x000fe20000100800 */
[C---:B--2---:R-:W-:Y:S06]  /*44120*/  HMMA.1688.F32.TF32 R12, R232.reuse, R202, R12 ;  /* 0x000000cae80c723c */ /* 0x044fec000008100c */
[----:B----4-:R-:W-:-:S15]  /*44130*/  HMMA.1688.F32.TF32 R24, R232, R214, R24 ;  /* 0x000000d6e818723c */ /* 0x010fde0000081018 */
[----:B------:R-:W-:-:S03]  /*44140*/  NOP ;  /* 0x0000000000007918 */ /* 0x000fc60000000000 */
[----:B-1----:R-:W-:Y:S02]  /*44150*/  IMAD.MOV.U32 R184, RZ, RZ, R13 ;  /* 0x000000ffffb87224 */ /* 0x002fe400078e000d */
[----:B------:R-:W-:-:S04]  /*44160*/  IMAD.MOV.U32 R185, RZ, RZ, R14 ;  /* 0x000000ffffb97224 */ /* 0x000fc800078e000e */
[----:B------:R-:W-:Y:S02]  /*44170*/  IMAD.MOV.U32 R192, RZ, RZ, R27 ;  /* 0x000000ffffc07224 */ /* 0x000fe400078e001b */
[----:B------:R-:W-:Y:S02]  /*44180*/  IMAD.MOV.U32 R193, RZ, RZ, R26 ;  /* 0x000000ffffc17224 */ /* 0x000fe400078e001a */
[----:B------:R-:W-:Y:S02]  /*44190*/  IMAD.MOV.U32 R252, RZ, RZ, R25 ;  /* 0x000000fffffc7224 */ /* 0x000fe400078e0019 */
[----:B------:R-:W-:Y:S01]  /*441a0*/  IMAD.MOV.U32 R173, RZ, RZ, R24 ;  /* 0x000000ffffad7224 */ /* 0x000fe200078e0018 */
[----:B------:R-:W-:Y:S01]  /*441b0*/  STL [R1+0x3314], R192 ;  /* 0x003314c001007387 */ /* 0x000fe20000100800 */
[----:B---3--:R-:W-:Y:S03]  /*441c0*/  HMMA.1688.F32.TF32 R24, R232, R210, R144 ;  /* 0x000000d2e818723c */ /* 0x008fe60000081090 */
[----:B------:R-:W-:Y:S01]  /*441d0*/  STL [R1+0x3310], R193 ;  /* 0x003310c101007387 */ /* 0x000fe20000100800 */
[----:B------:R-:W-:-:S03]  /*441e0*/  IMAD.MOV.U32 R188, RZ, RZ, R15 ;  /* 0x000000ffffbc7224 */ /* 0x000fc600078e000f */
[----:B------:R-:W-:Y:S04]  /*441f0*/  STL [R1+0x330c], R252 ;  /* 0x00330cfc01007387 */ /* 0x000fe80000100800 */
[----:B------:R1:W-:Y:S02]  /*44200*/  STL [R1+0x3308], R173 ;  /* 0x003308ad01007387 */ /* 0x0003e40000100800 */
[----:B-1----:R-:W-:Y:S02]  /*44210*/  IMAD.MOV.U32 R173, RZ, RZ, R12 ;  /* 0x000000ffffad7224 */ /* 0x002fe400078e000c */
[----:B------:R-:W-:Y:S09]  /*44220*/  HMMA.1688.F32.TF32 R12, R232, R198, R16 ;  /* 0x000000c6e80c723c */ /* 0x000ff20000081010 */
[----:B------:R-:W-:-:S05]  /*44230*/  IMAD.MOV.U32 R181, RZ, RZ, R24 ;  /* 0x000000ffffb57224 */ /* 0x000fca00078e0018 */
[----:B------:R1:W-:Y:S01]  /*44240*/  STL [R1+0x3318], R181 ;  /* 0x003318b501007387 */ /* 0x0003e20000100800 */
[----:B------:R-:W-:Y:S09]  /*44250*/  HMMA.1688.F32.TF32 R20, R232, R206, R20 ;  /* 0x000000cee814723c */ /* 0x000ff20000081014 */
[----:B-1----:R-:W-:-:S02]  /*44260*/  IMAD.MOV.U32 R181, RZ, RZ, R12 ;  /* 0x000000ffffb57224 */ /* 0x002fc400078e000c */
[----:B------:R-:W-:Y:S02]  /*44270*/  IMAD.MOV.U32 R192, RZ, RZ, R13 ;  /* 0x000000ffffc07224 */ /* 0x000fe400078e000d */
[----:B------:R-:W-:Y:S02]  /*44280*/  IMAD.MOV.U32 R193, RZ, RZ, R14 ;  /* 0x000000ffffc17224 */ /* 0x000fe400078e000e */
[----:B------:R-:W-:Y:S02]  /*44290*/  IMAD.MOV.U32 R252, RZ, RZ, R15 ;  /* 0x000000fffffc7224 */ /* 0x000fe400078e000f */
[----:B------:R-:W-:Y:S01]  /*442a0*/  HMMA.1688.F32.TF32 R12, R232, R194, R240 ;  /* 0x000000c2e80c723c */ /* 0x000fe200000810f0 */
[----:B------:R-:W-:Y:S02]  /*442b0*/  IMAD.MOV.U32 R16, RZ, RZ, R170 ;  /* 0x000000ffff107224 */ /* 0x000fe400078e00aa */
[----:B------:R-:W2:Y:S01]  /*442c0*/  LDL.LU R170, [R1+0x362c] ;  /* 0x00362c0001aa7983 */ /* 0x000ea20000300800 */
[----:B------:R-:W-:-:S02]  /*442d0*/  IMAD.MOV.U32 R17, RZ, RZ, R171 ;  /* 0x000000ffff117224 */ /* 0x000fc400078e00ab */
[----:B------:R-:W-:Y:S01]  /*442e0*/  IMAD.MOV.U32 R18, RZ, RZ, R183 ;  /* 0x000000ffff127224 */ /* 0x000fe200078e00b7 */
[----:B------:R-:W3:Y:S01]  /*442f0*/  LDL.LU R171, [R1+0x3628] ;  /* 0x0036280001ab7983 */ /* 0x000ee20000300800 */
[----:B------:R-:W-:-:S03]  /*44300*/  IMAD.MOV.U32 R19, RZ, RZ, R187 ;  /* 0x000000ffff137224 */ /* 0x000fc600078e00bb */
[----:B------:R-:W4:Y:S01]  /*44310*/  LDL.LU R183, [R1+0x3624] ;  /* 0x0036240001b77983 */ /* 0x000f220000300800 */
[----:B------:R-:W-:-:S03]  /*44320*/  IMAD.MOV.U32 R189, RZ, RZ, R20 ;  /* 0x000000ffffbd7224 */ /* 0x000fc600078e0014 */
[----:B------:R-:W4:Y:S01]  /*44330*/  LDL.LU R187, [R1+0x3620] ;  /* 0x0036200001bb7983 */ /* 0x000f220000300800 */
[----:B------:R-:W-:Y:S01]  /*44340*/  MOV R176, R21 ;  /* 0x0000001500b07202 */ /* 0x000fe20000000f00 */
[----:B------:R-:W-:-:S07]  /*44350*/  IMAD.MOV.U32 R20, RZ, RZ, R250 ;  /* 0x000000ffff147224 */ /* 0x000fce00078e00fa */
[----:B------:R-:W-:Y:S02]  /*44360*/  IMAD.MOV.U32 R243, RZ, RZ, R12 ;  /* 0x000000fffff37224 */ /* 0x000fe400078e000c */
[----:B------:R-:W-:Y:S01]  /*44370*/  IMAD.MOV.U32 R242, RZ, RZ, R13 ;  /* 0x000000fffff27224 */ /* 0x000fe200078e000d */
[----:B------:R-:W-:Y:S01]  /*44380*/  MOV R13, R182 ;  /* 0x000000b6000d7202 */ /* 0x000fe20000000f00 */
[----:B------:R-:W-:Y:S02]  /*44390*/  IMAD.MOV.U32 R12, RZ, RZ, R186 ;  /* 0x000000ffff0c7224 */ /* 0x000fe400078e00ba */
[----:B------:R-:W-:Y:S01]  /*443a0*/  IMAD.MOV.U32 R241, RZ, RZ, R14 ;  /* 0x000000fffff17224 */ /* 0x000fe200078e000e */
[----:B------:R-:W4:Y:S01]  /*443b0*/  LDL.LU R186, [R1+0x361c] ;  /* 0x00361c0001ba7983 */ /* 0x000f220000300800 */
[----:B------:R-:W-:Y:S02]  /*443c0*/  IMAD.MOV.U32 R240, RZ, RZ, R15 ;  /* 0x000000fffff07224 */ /* 0x000fe400078e000f */
[----:B------:R-:W-:Y:S01]  /*443d0*/  IMAD.MOV.U32 R14, RZ, RZ, R166 ;  /* 0x000000ffff0e7224 */ /* 0x000fe200078e00a6 */
[----:B------:R-:W4:Y:S01]  /*443e0*/  LDL.LU R182, [R1+0x3618] ;  /* 0x0036180001b67983 */ /* 0x000f220000300800 */
[----:B------:R-:W-:-:S03]  /*443f0*/  IMAD.MOV.U32 R15, RZ, RZ, R167 ;  /* 0x000000ffff0f7224 */ /* 0x000fc600078e00a7 */
[----:B------:R-:W4:Y:S01]  /*44400*/  LDL.LU R166, [R1+0x3614] ;  /* 0x0036140001a67983 */ /* 0x000f220000300800 */
        /* <DEDUP_REMOVED lines=8> */
[----:B------:R-:W-:-:S03]  /*44490*/  IMAD.MOV.U32 R144, RZ, RZ, R238 ;  /* 0x000000ffff907224 */ /* 0x000fc600078e00ee */
[----:B------:R-:W4:Y:S01]  /*444a0*/  LDL.LU R245, [R1+0x3604] ;  /* 0x0036040001f57983 */ /* 0x000f220000300800 */
[----:B------:R-:W-:-:S03]  /*444b0*/  IMAD.MOV.U32 R145, RZ, RZ, R239 ;  /* 0x000000ffff917224 */ /* 0x000fc600078e00ef */
[----:B------:R-:W4:Y:S04]  /*444c0*/  LDL.LU R244, [R1+0x3600] ;  /* 0x0036000001f47983 */ /* 0x000f280000300800 */
[----:B------:R-:W4:Y:S04]  /*444d0*/  LDL.LU R238, [R1+0x35fc] ;  /* 0x0035fc0001ee7983 */ /* 0x000f280000300800 */
[----:B------:R-:W4:Y:S01]  /*444e0*/  LDL.LU R239, [R1+0x35f8] ;  /* 0x0035f80001ef7983 */ /* 0x000f220000300800 */
[----:B------:R-:W-:Y:S02]  /*444f0*/  IMAD.MOV.U32 R146, RZ, RZ, R249 ;  /* 0x000000ffff927224 */ /* 0x000fe400078e00f9 */
[----:B------:R-:W-:Y:S01]  /*44500*/  IMAD.MOV.U32 R147, RZ, RZ, R248 ;  /* 0x000000ffff937224 */ /* 0x000fe200078e00f8 */
[----:B------:R-:W4:Y:S01]  /*44510*/  LDL.LU R249, [R1+0x35f4] ;  /* 0x0035f40001f97983 */ /* 0x000f220000300800 */
[----:B------:R-:W-:-:S02]  /*44520*/  IMAD.MOV.U32 R168, RZ, RZ, R25 ;  /* 0x000000ffffa87224 */ /* 0x000fc400078e0019 */
[----:B------:R-:W-:Y:S01]  /*44530*/  IMAD.MOV.U32 R24, RZ, RZ, R247 ;  /* 0x000000ffff187224 */ /* 0x000fe200078e00f7 */
[----:B------:R-:W4:Y:S01]  /*44540*/  LDL.LU R248, [R1+0x35f0] ;  /* 0x0035f00001f87983 */ /* 0x000f220000300800 */
[----:B------:R-:W-:-:S03]  /*44550*/  IMAD.MOV.U32 R25, RZ, RZ, R246 ;  /* 0x000000ffff197224 */ /* 0x000fc600078e00f6 */
[----:B------:R-:W4:Y:S04]  /*44560*/  LDL.LU R247, [R1+0x35ec] ;  /* 0x0035ec0001f77983 */ /* 0x000f280000300800 */
[----:B------:R-:W4:Y:S01]  /*44570*/  LDL.LU R246, [R1+0x35e8] ;  /* 0x0035e80001f67983 */ /* 0x000f220000300800 */
[----:B------:R-:W-:Y:S02]  /*44580*/  IMAD.MOV.U32 R169, RZ, RZ, R26 ;  /* 0x000000ffffa97224 */ /* 0x000fe400078e001a */
[----:B------:R-:W-:Y:S02]  /*44590*/  IMAD.MOV.U32 R172, RZ, RZ, R27 ;  /* 0x000000ffffac7224 */ /* 0x000fe400078e001b */
[----:B------:R-:W-:Y:S02]  /*445a0*/  IMAD.MOV.U32 R26, RZ, RZ, R179 ;  /* 0x000000ffff1a7224 */ /* 0x000fe400078e00b3 */
[----:B------:R-:W4:Y:S01]  /*445b0*/  LDL.LU R179, [R1+0x35e4] ;  /* 0x0035e40001b37983 */ /* 0x000f220000300800 */
[----:B------:R-:W-:-:S03]  /*445c0*/  IMAD.MOV.U32 R27, RZ, RZ, R191 ;  /* 0x000000ffff1b7224 */ /* 0x000fc600078e00bf */
        /* <DEDUP_REMOVED lines=9> */
[----:B--2---:R-:W-:Y:S01]  /*44660*/  MOV R29, R170 ;  /* 0x000000aa001d7202 */ /* 0x004fe20000000f00 */
[----:B---3--:R-:W-:Y:S02]  /*44670*/  IMAD.MOV.U32 R28, RZ, RZ, R171 ;  /* 0x000000ffff1c7224 */ /* 0x008fe400078e00ab */
[----:B------:R-:W2:Y:S04]  /*44680*/  LDL.LU R171, [R1+0x35cc] ;  /* 0x0035cc0001ab7983 */ /* 0x000ea80000300800 */
[----:B------:R-:W3:Y:S04]  /*44690*/  LDL.LU R170, [R1+0x35c8] ;  /* 0x0035c80001aa7983 */ /* 0x000ee80000300800 */
[----:B------:R-:W3:Y:S04]  /*446a0*/  LDL.LU R237, [R1+0x35c4] ;  /* 0x0035c40001ed7983 */ /* 0x000ee80000300800 */
[----:B------:R-:W3:Y:S01]  /*446b0*/  LDL.LU R236, [R1+0x35c0] ;  /* 0x0035c00001ec7983 */ /* 0x000ee20000300800 */
[----:B----4-:R-:W-:-:S02]  /*446c0*/  IMAD.MOV.U32 R75, RZ, RZ, R166 ;  /* 0x000000ffff4b7224 */ /* 0x010fc400078e00a6 */
[----:B------:R-:W-:Y:S02]  /*446d0*/  IMAD.MOV.U32 R74, RZ, RZ, R167 ;  /* 0x000000ffff4a7224 */ /* 0x000fe400078e00a7 */
[----:B------:R-:W-:Y:S02]  /*446e0*/  IMAD.MOV.U32 R73, RZ, RZ, R250 ;  /* 0x000000ffff497224 */ /* 0x000fe400078e00fa */
[----:B------:R-:W-:Y:S02]  /*446f0*/  IMAD.MOV.U32 R72, RZ, RZ, R251 ;  /* 0x000000ffff487224 */ /* 0x000fe400078e00fb */
[----:B------:R-:W4:Y:S04]  /*44700*/  LDL.LU R251, [R1+0x35bc] ;  /* 0x0035bc0001fb7983 */ /* 0x000f280000300800 */
[----:B------:R-:W4:Y:S04]  /*44710*/  LDL.LU R250, [R1+0x35b8] ;  /* 0x0035b80001fa7983 */ /* 0x000f280000300800 */
[----:B------:R-:W4:Y:S01]  /*44720*/  LDL.LU R167, [R1+0x35b4] ;  /* 0x0035b40001a77983 */ /* 0x000f220000300800 */
[----:B------:R-:W-:-:S03]  /*44730*/  IMAD.MOV.U32 R37, RZ, RZ, R238 ;  /* 0x000000ffff257224 */ /* 0x000fc600078e00ee */
[----:B------:R-:W4:Y:S01]  /*44740*/  LDL.LU R166, [R1+0x35b0] ;  /* 0x0035b00001a67983 */ /* 0x000f220000300800 */
[----:B------:R-:W-:-:S03]  /*44750*/  IMAD.MOV.U32 R36, RZ, RZ, R239 ;  /* 0x000000ffff247224 */ /* 0x000fc600078e00ef */
[----:B------:R-:W4:Y:S04]  /*44760*/  LDL.LU R239, [R1+0x35ac] ;  /* 0x0035ac0001ef7983 */ /* 0x000f280000300800 */
        /* <DEDUP_REMOVED lines=10> */
[----:B------:R-:W4:Y:S04]  /*44810*/  LDL.LU R247, [R1+0x3598] ;  /* 0x0035980001f77983 */ /* 0x000f280000300800 */
[----:B------:R-:W4:Y:S04]  /*44820*/  LDL.LU R248, [R1+0x3594] ;  /* 0x0035940001f87983 */ /* 0x000f280000300800 */
[----:B------:R-:W4:Y:S04]  /*44830*/  LDL.LU R249, [R1+0x3590] ;  /* 0x0035900001f97983 */ /* 0x000f280000300800 */
[----:B------:R-:W4:Y:S04]  /*44840*/  LDL.LU R56, [R1] ;  /* 0x0000000001387983 */ /* 0x000f280000300800 */
        /* <DEDUP_REMOVED lines=24> */
[----:B------:R-:W-:Y:S02]  /*449d0*/  IMAD.MOV.U32 R143, RZ, RZ, R183 ;  /* 0x000000ffff8f7224 */ /* 0x000fe400078e00b7 */
[----:B--2---:R-:W-:Y:S02]  /*449e0*/  IMAD.MOV.U32 R49, RZ, RZ, R171 ;  /* 0x000000ffff317224 */ /* 0x004fe400078e00ab */
[----:B---3--:R-:W-:Y:S02]  /*449f0*/  IMAD.MOV.U32 R55, RZ, RZ, R237 ;  /* 0x000000ffff377224 */ /* 0x008fe400078e00ed */
[----:B------:R-:W-:-:S02]  /*44a00*/  IMAD.MOV.U32 R54, RZ, RZ, R236 ;  /* 0x000000ffff367224 */ /* 0x000fc400078e00ec */
[----:B------:R-:W-:Y:S02]  /*44a10*/  IMAD.MOV.U32 R48, RZ, RZ, R170 ;  /* 0x000000ffff307224 */ /* 0x000fe400078e00aa */
[----:B----4-:R-:W-:Y:S02]  /*44a20*/  IMAD.MOV.U32 R53, RZ, RZ, R251 ;  /* 0x000000ffff357224 */ /* 0x010fe400078e00fb */
[----:B------:R-:W-:Y:S02]  /*44a30*/  IMAD.MOV.U32 R52, RZ, RZ, R250 ;  /* 0x000000ffff347224 */ /* 0x000fe400078e00fa */
[----:B------:R-:W2:Y:S04]  /*44a40*/  LDL.LU R250, [R1+0x358c] ;  /* 0x00358c0001fa7983 */ /* 0x000ea80000300800 */
[----:B------:R-:W2:Y:S04]  /*44a50*/  LDL.LU R251, [R1+0x3588] ;  /* 0x0035880001fb7983 */ /* 0x000ea80000300800 */
[----:B------:R-:W3:Y:S01]  /*44a60*/  LDL.LU R236, [R1+0x3584] ;  /* 0x0035840001ec7983 */ /* 0x000ee20000300800 */
[----:B------:R-:W-:Y:S01]  /*44a70*/  IMAD.MOV.U32 R34, RZ, RZ, R166 ;  /* 0x000000ffff227224 */ /* 0x000fe200078e00a6 */
[----:B------:R-:W-:-:S02]  /*44a80*/  MOV R33, R239 ;  /* 0x000000ef00217202 */ /* 0x000fc40000000f00 */
[----:B------:R-:W3:Y:S01]  /*44a90*/  LDL.LU R237, [R1+0x3580] ;  /* 0x0035800001ed7983 */ /* 0x000ee20000300800 */
[----:B------:R-:W-:-:S03]  /*44aa0*/  IMAD.MOV.U32 R32, RZ, RZ, R238 ;  /* 0x000000ffff207224 */ /* 0x000fc600078e00ee */
[----:B------:R-:W3:Y:S01]  /*44ab0*/  LDL.LU R238, [R1+0x357c] ;  /* 0x00357c0001ee7983 */ /* 0x000ee20000300800 */
[----:B------:R-:W-:-:S03]  /*44ac0*/  IMAD.MOV.U32 R35, RZ, RZ, R167 ;  /* 0x000000ffff237224 */ /* 0x000fc600078e00a7 */
[----:B------:R-:W3:Y:S04]  /*44ad0*/  LDL.LU R239, [R1+0x3578] ;  /* 0x0035780001ef7983 */ /* 0x000ee80000300800 */
[----:B------:R-:W4:Y:S04]  /*44ae0*/  LDL.LU R166, [R1+0x3574] ;  /* 0x0035740001a67983 */ /* 0x000f280000300800 */
[----:B------:R-:W4:Y:S04]  /*44af0*/  LDL.LU R167, [R1+0x3570] ;  /* 0x0035700001a77983 */ /* 0x000f280000300800 */
[----:B------:R-:W2:Y:S04]  /*44b00*/  LDL.LU R170, [R1+0x356c] ;  /* 0x00356c0001aa7983 */ /* 0x000ea80000300800 */
[----:B------:R-:W2:Y:S04]  /*44b10*/  LDL.LU R171, [R1+0x3568] ;  /* 0x0035680001ab7983 */ /* 0x000ea80000300800 */
[----:B------:R-:W4:Y:S04]  /*44b20*/  LDL.LU R174, [R1+0x3564] ;  /* 0x0035640001ae7983 */ /* 0x000f280000300800 */
[----:B------:R-:W4:Y:S04]  /*44b30*/  LDL.LU R175, [R1+0x3560] ;  /* 0x0035600001af7983 */ /* 0x000f280000300800 */
[----:B------:R-:W2:Y:S04]  /*44b40*/  LDL.LU R178, [R1+0x355c] ;  /* 0x00355c0001b27983 */ /* 0x000ea80000300800 */
[----:B------:R-:W3:Y:S04]  /*44b50*/  LDL.LU R190, [R1+0x3558] ;  /* 0x0035580001be7983 */ /* 0x000ee80000300800 */
[----:B------:R-:W3:Y:S04]  /*44b60*/  LDL.LU R191, [R1+0x3554] ;  /* 0x0035540001bf7983 */ /* 0x000ee80000300800 */
[----:B------:R-:W2:Y:S04]  /*44b70*/  LDL.LU R179, [R1+0x3550] ;  /* 0x0035500001b37983 */ /* 0x000ea80000300800 */
[----:B------:R-:W4:Y:S04]  /*44b80*/  LDL.LU R182, [R1+0x354c] ;  /* 0x00354c0001b67983 */ /* 0x000f280000300800 */
[----:B------:R-:W4:Y:S04]  /*44b90*/  LDL.LU R186, [R1+0x3548] ;  /* 0x0035480001ba7983 */ /* 0x000f280000300800 */
[----:B------:R-:W4:Y:S04]  /*44ba0*/  LDL.LU R187, [R1+0x3544] ;  /* 0x0035440001bb7983 */ /* 0x000f280000300800 */
[----:B------:R-:W4:Y:S01]  /*44bb0*/  LDL.LU R183, [R1+0x3540] ;  /* 0x0035400001b77983 */ /* 0x000f220000300800 */
[C---:B------:R-:W-:Y:S06]  /*44bc0*/  HMMA.1688.F32.TF32 R44, R160.reuse, R214, R44 ;  /* 0x000000d6a02c723c */ /* 0x040fec000008102c */
[----:B------:R-:W-:Y:S06]  /*44bd0*/  HMMA.1688.F32.TF32 R28, R160, R194, R28 ;  /* 0x000000c2a01c723c */ /* 0x000fec000008101c */
[C---:B---3--:R-:W-:Y:S06]  /*44be0*/  HMMA.1688.F32.TF32 R236, R232.reuse, R190, R236 ;  /* 0x000000bee8ec723c */ /* 0x048fec00000810ec */
[C---:B--2---:R-:W-:Y:S06]  /*44bf0*/  HMMA.1688.F32.TF32 R40, R232.reuse, R178, R40 ;  /* 0x000000b2e828723c */ /* 0x044fec0000081028 */
[C---:B----4-:R-:W-:Y:S06]  /*44c00*/  HMMA.1688.F32.TF32 R68, R232.reuse, R186, R64 ;  /* 0x000000bae844723c */ /* 0x050fec0000081040 */
[C---:B------:R-:W-:Y:S05]  /*44c10*/  HMMA.1688.F32.TF32 R64, R232.reuse, R182, R60 ;  /* 0x000000b6e840723c */ /* 0x040fea000008103c */
[----:B------:R-:W-:Y:S04]  /*44c20*/  STL [R1+0x32d0], R236 ;  /* 0x0032d0ec01007387 */ /* 0x000fe80000100800 */
[----:B------:R-:W-:Y:S04]  /*44c30*/  STL [R1+0x32cc], R237 ;  /* 0x0032cced01007387 */ /* 0x000fe80000100800 */
[----:B------:R-:W-:Y:S01]  /*44c40*/  STL [R1+0x32c8], R238 ;  /* 0x0032c8ee01007387 */ /* 0x000fe20000100800 */
[C---:B------:R-:W-:Y:S03]  /*44c50*/  HMMA.1688.F32.TF32 R60, R232.reuse, R174, R56 ;  /* 0x000000aee83c723c */ /* 0x040fe60000081038 */
[----:B------:R-:W-:Y:S04]  /*44c60*/  STL [R1+0x32c4], R239 ;  /* 0x0032c4ef01007387 */ /* 0x000fe80000100800 */
[----:B------:R-:W-:Y:S01]  /*44c70*/  STL.64 [R1+0x1070], R68 ;  /* 0x0010704401007387 */ /* 0x000fe20000100a00 */
[C---:B------:R-:W-:Y:S03]  /*44c80*/  HMMA.1688.F32.TF32 R56, R232.reuse, R170, R248 ;  /* 0x000000aae838723c */ /* 0x040fe600000810f8 */
[----:B------:R-:W-:Y:S04]  /*44c90*/  STL.64 [R1+0x1078], R70 ;  /* 0x0010784601007387 */ /* 0x000fe80000100a00 */
[----:B------:R-:W-:Y:S04]  /*44ca0*/  STL.64 [R1+0x1060], R64 ;  /* 0x0010604001007387 */ /* 0x000fe80000100a00 */
[----:B------:R-:W-:Y:S04]  /*44cb0*/  STL.64 [R1+0x1068], R66 ;  /* 0x0010684201007387 */ /* 0x000fe80000100a00 */
[----:B------:R-:W-:Y:S04]  /*44cc0*/  STL.64 [R1+0x1050], R40 ;  /* 0x0010502801007387 */ /* 0x000fe80000100a00 */
[----:B------:R1:W-:Y:S02]  /*44cd0*/  STL.64 [R1+0x1058], R42 ;  /* 0x0010582a01007387 */ /* 0x0003e40000100a00 */
[----:B-1----:R-:W-:Y:S02]  /*44ce0*/  HMMA.1688.F32.TF32 R40, R232, R166, R244 ;  /* 0x000000a6e828723c */ /* 0x002fe400000810f4 */
[----:B------:R-:W-:Y:S04]  /*44cf0*/  STL.64 [R1+0x1040], R60 ;  /* 0x0010403c01007387 */ /* 0x000fe80000100a00 */
[----:B------:R-:W-:Y:S04]  /*44d00*/  STL.64 [R1+0x1048], R62 ;  /* 0x0010483e01007387 */ /* 0x000fe80000100a00 */
[----:B------:R-:W-:Y:S04]  /*44d10*/  STL.64 [R1+0x1030], R56 ;  /* 0x0010303801007387 */ /* 0x000fe80000100a00 */
[----:B------:R-:W-:Y:S01]  /*44d20*/  STL.64 [R1+0x1038], R58 ;  /* 0x0010383a01007387 */ /* 0x000fe20000100a00 */
[C---:B------:R-:W-:Y:S03]  /*44d30*/  HMMA.1688.F32.TF32 R16, R160.reuse, R170, R16 ;  /* 0x000000aaa010723c */ /* 0x040fe60000081010 */
[----:B------:R-:W-:Y:S04]  /*44d40*/  LDS R232, [R7+UR7+0x6080] ;  /* 0x0060800707e87984 */ /* 0x000fe80008000800 */
[----:B------:R-:W-:Y:S04]  /*44d50*/  LDS R234, [R7+UR7+0x7080] ;  /* 0x0070800707ea7984 */ /* 0x000fe80008000800 */
[----:B------:R-:W-:Y:S04]  /*44d60*/  STL.64 [R1+0xa10], R40 ;  /* 0x000a102801007387 */ /* 0x000fe80000100a00 */
[----:B------:R1:W-:Y:S04]  /*44d70*/  STL.64 [R1+0xa18], R42 ;  /* 0x000a182a01007387 */ /* 0x0003e80000100a00 */
[----:B------:R-:W-:Y:S04]  /*44d80*/  LDS R233, [R11+UR7+0x6080] ;  /* 0x006080070be97984 */ /* 0x000fe80008000800 */
[----:B------:R-:W2:Y:S01]  /*44d90*/  LDS R235, [R11+UR7+0x7080] ;  /* 0x007080070beb7984 */ /* 0x000ea20008000800 */
[C---:B-1----:R-:W-:Y:S06]  /*44da0*/  HMMA.1688.F32.TF32 R40, R160.reuse, R226, R32 ;  /* 0x000000e2a028723c */ /* 0x042fec0000081020 */
[----:B------:R-:W-:-:S15]  /*44db0*/  HMMA.1688.F32.TF32 R32, R160, R222, R52 ;  /* 0x000000dea020723c */ /* 0x000fde0000081034 */
[----:B------:R-:W-:-:S02]  /*44dc0*/  NOP ;  /* 0x0000000000007918 */ /* 0x000fc40000000000 */
[----:B------:R-:W-:Y:S04]  /*44dd0*/  STL.64 [R1+0x9f0], R40 ;  /* 0x0009f02801007387 */ /* 0x000fe80000100a00 */
[----:B------:R1:W-:Y:S03]  /*44de0*/  STL.64 [R1+0x9f8], R42 ;  /* 0x0009f82a01007387 */ /* 0x0003e60000100a00 */
[----:B------:R-:W-:Y:S02]  /*44df0*/  IMAD.MOV.U32 R236, RZ, RZ, R32 ;  /* 0x000000ffffec7224 */ /* 0x000fe400078e0020 */
[----:B------:R-:W-:Y:S02]  /*44e00*/  IMAD.MOV.U32 R237, RZ, RZ, R33 ;  /* 0x000000ffffed7224 */ /* 0x000fe400078e0021 */
[----:B------:R-:W-:-:S02]  /*44e10*/  IMAD.MOV.U32 R238, RZ, RZ, R34 ;  /* 0x000000ffffee7224 */ /* 0x000fc400078e0022 */
[----:B------:R-:W-:Y:S01]  /*44e20*/  IMAD.MOV.U32 R239, RZ, RZ, R35 ;  /* 0x000000ffffef7224 */ /* 0x000fe200078e0023 */
[C---:B-1----:R-:W-:Y:S06]  /*44e30*/  HMMA.1688.F32.TF32 R40, R160.reuse, R218, R48 ;  /* 0x000000daa028723c */ /* 0x042fec0000081030 */
[----:B------:R-:W-:-:S15]  /*44e40*/  HMMA.1688.F32.TF32 R32, R160, R210, R80 ;  /* 0x000000d2a020723c */ /* 0x000fde0000081050 */
[----:B------:R-:W-:-:S02]  /*44e50*/  NOP ;  /* 0x0000000000007918 */ /* 0x000fc40000000000 */
        /* <DEDUP_REMOVED lines=10> */
[----:B------:R-:W-:Y:S04]  /*44f00*/  STL.64 [R1+0x228], R42 ;  /* 0x0002282a01007387 */ /* 0x000fe80000100a00 */
[----:B------:R-:W-:Y:S04]  /*44f10*/  STL.64 [R1+0x210], R36 ;  /* 0x0002102401007387 */ /* 0x000fe80000100a00 */
[----:B------:R1:W-:Y:S04]  /*44f20*/  STL.64 [R1+0x218], R38 ;  /* 0x0002182601007387 */ /* 0x0003e80000100a00 */
[----:B------:R-:W-:Y:S04]  /*44f30*/  STL.64 [R1+0x200], R32 ;  /* 0x0002002001007387 */ /* 0x000fe80000100a00 */
[----:B------:R3:W-:Y:S01]  /*44f40*/  STL.64 [R1+0x208], R34 ;  /* 0x0002082201007387 */ /* 0x0007e20000100a00 */
[C---:B-1----:R-:W-:Y:S03]  /*44f50*/  HMMA.1688.F32.TF32 R36, R160.reuse, R190, R148 ;  /* 0x000000bea024723c */ /* 0x042fe60000081094 */
[----:B------:R-:W-:Y:S04]  /*44f60*/  STL.64 [R1+0x1f0], R28 ;  /* 0x0001f01c01007387 */ /* 0x000fe80000100a00 */
[----:B------:R1:W-:Y:S01]  /*44f70*/  STL.64 [R1+0x1f8], R30 ;  /* 0x0001f81e01007387 */ /* 0x0003e20000100a00 */
[C---:B---3--:R-:W-:Y:S06]  /*44f80*/  HMMA.1688.F32.TF32 R32, R160.reuse, R186, R24 ;  /* 0x000000baa020723c */ /* 0x048fec0000081018 */
[C---:B------:R-:W-:Y:S06]  /*44f90*/  HMMA.1688.F32.TF32 R24, R160.reuse, R178, R20 ;  /* 0x000000b2a018723c */ /* 0x040fec0000081014 */
[C---:B-1----:R-:W-:Y:S06]  /*44fa0*/  HMMA.1688.F32.TF32 R28, R160.reuse, R182, R144 ;  /* 0x000000b6a01c723c */ /* 0x042fec0000081090 */
        /* <DEDUP_REMOVED lines=116> */
[----:B------:R-:W2:Y:S01]  /*456f0*/  LDL.LU R19, [R1+0x5fc] ;  /* 0x0005fc0001137983 */ /* 0x000ea20000300800 */
[----:B---3--:R-:W-:Y:S03]  /*45700*/  HMMA.1688.F32.TF32 R160, R160, R166, R84 ;  /* 0x000000a6a0a0723c */ /* 0x008fe60000081054 */
[----:B------:R-:W3:Y:S04]  /*45710*/  LDL.LU.64 R86, [R1+0x3538] ;  /* 0x0035380001567983 */ /* 0x000ee80000300a00 */
[----:B------:R-:W3:-:S15]  /*45720*/  LDL.LU.64 R84, [R1+0x3530] ;  /* 0x0035300001547983 */ /* 0x000ede0000300a00 */
[----:B------:R-:W-:-:S01]  /*45730*/  NOP ;  /* 0x0000000000007918 */ /* 0x000fc20000000000 */
[----:B------:R1:W-:Y:S04]  /*45740*/  STL.64 [R1+0x180], R160 ;  /* 0x000180a001007387 */ /* 0x0003e80000100a00 */
[----:B------:R1:W-:Y:S04]  /*45750*/  STL.64 [R1+0x188], R162 ;  /* 0x000188a201007387 */ /* 0x0003e80000100a00 */
[----:B-1----:R-:W2:Y:S04]  /*45760*/  LDL.LU R160, [R1+0x170] ;  /* 0x0001700001a07983 */ /* 0x002ea80000300800 */
[----:B------:R-:W2:Y:S04]  /*45770*/  LDL.LU R161, [R1+0x174] ;  /* 0x0001740001a17983 */ /* 0x000ea80000300800 */
[----:B------:R-:W2:Y:S04]  /*45780*/  LDL.LU R162, [R1+0x178] ;  /* 0x0001780001a27983 */ /* 0x000ea80000300800 */
[----:B------:R-:W2:Y:S01]  /*45790*/  LDL.LU R163, [R1+0x17c] ;  /* 0x00017c0001a37983 */ /* 0x000ea20000300800 */
[C---:B----4-:R-:W-:Y:S06]  /*457a0*/  HMMA.1688.F32.TF32 R152, R228.reuse, R206, R152 ;  /* 0x000000cee498723c */ /* 0x050fec0000081098 */
[----:B------:R-:W-:Y:S06]  /*457b0*/  HMMA.1688.F32.TF32 R44, R228, R170, R44 ;  /* 0x000000aae42c723c */ /* 0x000fec000008102c */
[----:B------:R-:W-:Y:S06]  /*457c0*/  HMMA.1688.F32.TF32 R28, R232, R214, R28 ;  /* 0x000000d6e81c723c */ /* 0x000fec000008101c */
[----:B--2---:R-:W-:-:S15]  /*457d0*/  HMMA.1688.F32.TF32 R160, R228, R226, R160 ;  /* 0x000000e2e4a0723c */ /* 0x004fde00000810a0 */
[----:B------:R-:W-:-:S08]  /*457e0*/  NOP ;  /* 0x0000000000007918 */ /* 0x000fd00000000000 */
        /* <DEDUP_REMOVED lines=38> */
[----:B------:R1:W-:Y:S04]  /*45a50*/  STL.64 [R1+0x168], R34 ;  /* 0x0001682201007387 */ /* 0x0003e80000100a00 */
[----:B------:R-:W-:Y:S04]  /*45a60*/  LDS R160, [R7+UR7+0x6100] ;  /* 0x0061000707a07984 */ /* 0x000fe80008000800 */
[----:B------:R-:W-:Y:S01]  /*45a70*/  LDS R162, [R7+UR7+0x7100] ;  /* 0x0071000707a27984 */ /* 0x000fe20008000800 */
[----:B-1----:R-:W-:Y:S03]  /*45a80*/  HMMA.1688.F32.TF32 R32, R228, R166, R80 ;  /* 0x000000a6e420723c */ /* 0x002fe60000081050 */
[----:B------:R-:W-:Y:S04]  /*45a90*/  LDS R228, [R0+UR7+0x6100] ;  /* 0x0061000700e47984 */ /* 0x000fe80008000800 */
[----:B------:R-:W-:Y:S04]  /*45aa0*/  LDS R230, [R0+UR7+0x7100] ;  /* 0x0071000700e67984 */ /* 0x000fe80008000800 */
[----:B------:R-:W-:Y:S04]  /*45ab0*/  STL.64 [R1+0x150], R40 ;  /* 0x0001502801007387 */ /* 0x000fe80000100a00 */
[----:B------:R1:W-:Y:S04]  /*45ac0*/  STL.64 [R1+0x158], R42 ;  /* 0x0001582a01007387 */ /* 0x0003e80000100a00 */
[----:B------:R-:W-:Y:S04]  /*45ad0*/  STL.64 [R1+0x140], R44 ;  /* 0x0001402c01007387 */ /* 0x000fe80000100a00 */
[----:B------:R-:W-:Y:S01]  /*45ae0*/  STL.64 [R1+0x148], R46 ;  /* 0x0001482e01007387 */ /* 0x000fe20000100a00 */
[C---:B-1----:R-:W-:Y:S03]  /*45af0*/  HMMA.1688.F32.TF32 R40, R232.reuse, R226, R36 ;  /* 0x000000e2e828723c */ /* 0x042fe60000081024 */
[----:B------:R-:W-:Y:S04]  /*45b00*/  STL.64 [R1+0x130], R32 ;  /* 0x0001302001007387 */ /* 0x000fe80000100a00 */
[----:B------:R1:W-:Y:S01]  /*45b10*/  STL.64 [R1+0x138], R34 ;  /* 0x0001382201007387 */ /* 0x0003e20000100a00 */
[C---:B------:R-:W-:Y:S03]  /*45b20*/  HMMA.1688.F32.TF32 R36, R232.reuse, R222, R72 ;  /* 0x000000dee824723c */ /* 0x040fe60000081048 */
[----:B------:R-:W-:Y:S04]  /*45b30*/  LDS R229, [R6+UR7+0x6100] ;  /* 0x0061000706e57984 */ /* 0x000fe80008000800 */
[----:B------:R-:W2:Y:S01]  /*45b40*/  LDS R231, [R6+UR7+0x7100] ;  /* 0x0071000706e77984 */ /* 0x000ea20008000800 */
[C---:B-1----:R-:W-:Y:S03]  /*45b50*/  HMMA.1688.F32.TF32 R32, R232.reuse, R218, R140 ;  /* 0x000000dae820723c */ /* 0x042fe6000008108c */
[----:B------:R-:W-:Y:S04]  /*45b60*/  LDS R161, [R11+UR7+0x6100] ;  /* 0x006100070ba17984 */ /* 0x000fe80008000800 */
[----:B------:R-:W1:Y:S04]  /*45b70*/  LDS R163, [R11+UR7+0x7100] ;  /* 0x007100070ba37984 */ /* 0x000e680008000800 */
[----:B------:R-:W-:Y:S04]  /*45b80*/  STL.64 [R1+0x120], R40 ;  /* 0x0001202801007387 */ /* 0x000fe80000100a00 */
[----:B------:R-:W-:Y:S04]  /*45b90*/  STL.64 [R1+0x128], R42 ;  /* 0x0001282a01007387 */ /* 0x000fe80000100a00 */
[----:B------:R-:W-:Y:S04]  /*45ba0*/  STL.64 [R1+0x110], R36 ;  /* 0x0001102401007387 */ /* 0x000fe80000100a00 */
[----:B------:R4:W-:Y:S04]  /*45bb0*/  STL.64 [R1+0x118], R38 ;  /* 0x0001182601007387 */ /* 0x0009e80000100a00 */
[----:B------:R-:W-:Y:S04]  /*45bc0*/  STL.64 [R1+0x100], R32 ;  /* 0x0001002001007387 */ /* 0x000fe80000100a00 */
[----:B------:R3:W-:Y:S01]  /*45bd0*/  STL.64 [R1+0x108], R34 ;  /* 0x0001082201007387 */ /* 0x0007e20000100a00 */
[C---:B----4-:R-:W-:Y:S03]  /*45be0*/  HMMA.1688.F32.TF32 R36, R232.reuse, R210, R148 ;  /* 0x000000d2e824723c */ /* 0x050fe60000081094 */
[----:B------:R-:W-:Y:S04]  /*45bf0*/  STL.64 [R1+0xf0], R28 ;  /* 0x0000f01c01007387 */ /* 0x000fe80000100a00 */
[----:B------:R4:W-:Y:S01]  /*45c00*/  STL.64 [R1+0xf8], R30 ;  /* 0x0000f81e01007387 */ /* 0x0009e20000100a00 */
[C---:B---3--:R-:W-:Y:S06]  /*45c10*/  HMMA.1688.F32.TF32 R32, R232.reuse, R206, R24 ;  /* 0x000000cee820723c */ /* 0x048fec0000081018 */
[C---:B------:R-:W-:Y:S06]  /*45c20*/  HMMA.1688.F32.TF32 R24, R232.reuse, R198, R20 ;  /* 0x000000c6e818723c */ /* 0x040fec0000081014 */
[C---:B----4-:R-:W-:Y:S06]  /*45c30*/  HMMA.1688.F32.TF32 R28, R232.reuse, R202, R144 ;  /* 0x000000cae81c723c */ /* 0x050fec0000081090 */
[C---:B------:R-:W-:Y:S06]  /*45c40*/  HMMA.1688.F32.TF32 R20, R232.reuse, R194, R12 ;  /* 0x000000c2e814723c */ /* 0x040fec000008100c */
[-C--:B------:R-:W-:Y:S01]  /*45c50*/  HMMA.1688.F32.TF32 R12, R232, R190.reuse, R16 ;  /* 0x000000bee80c723c */ /* 0x080fe20000081010 */
        /* <DEDUP_REMOVED lines=108> */
[----:B------:R-:W1:Y:S04]  /*46320*/  LDL.LU R20, [R1+0x5c0] ;  /* 0x0005c00001147983 */ /* 0x000e680000300800 */
[----:B------:R-:W1:Y:S04]  /*46330*/  LDL.LU R21, [R1+0x5c4] ;  /* 0x0005c40001157983 */ /* 0x000e680000300800 */
[----:B------:R-:W1:Y:S04]  /*46340*/  LDL.LU R22, [R1+0x5c8] ;  /* 0x0005c80001167983 */ /* 0x000e680000300800 */
[----:B------:R-:W1:Y:S01]  /*46350*/  LDL.LU R23, [R1+0x5cc] ;  /* 0x0005cc0001177983 */ /* 0x000e620000300800 */
[C---:B----4-:R-:W-:Y:S06]  /*46360*/  HMMA.1688.F32.TF32 R36, R228.reuse, R190, R36 ;  /* 0x000000bee424723c */ /* 0x050fec0000081024 */
[C---:B---3--:R-:W-:Y:S06]  /*46370*/  HMMA.1688.F32.TF32 R48, R228.reuse, R202, R48 ;  /* 0x000000cae430723c */ /* 0x048fec0000081030 */
[----:B--2---:R-:W-:Y:S06]  /*46380*/  HMMA.1688.F32.TF32 R56, R228, R214, R56 ;  /* 0x000000d6e438723c */ /* 0x004fec0000081038 */
[C---:B------:R-:W-:Y:S06]  /*46390*/  HMMA.1688.F32.TF32 R244, R232.reuse, R166, R244 ;  /* 0x000000a6e8f4723c */ /* 0x040fec00000810f4 */
[C---:B------:R-:W-:Y:S06]  /*463a0*/  HMMA.1688.F32.TF32 R64, R232.reuse, R170, R64 ;  /* 0x000000aae840723c */ /* 0x040fec0000081040 */
[C---:B------:R-:W-:Y:S06]  /*463b0*/  HMMA.1688.F32.TF32 R68, R232.reuse, R174, R68 ;  /* 0x000000aee844723c */ /* 0x040fec0000081044 */
[C---:B------:R-:W-:Y:S06]  /*463c0*/  HMMA.1688.F32.TF32 R76, R232.reuse, R182, R76 ;  /* 0x000000b6e84c723c */ /* 0x040fec000008104c */
[C---:B------:R-:W-:Y:S06]  /*463d0*/  HMMA.1688.F32.TF32 R156, R232.reuse, R186, R156 ;  /* 0x000000bae89c723c */ /* 0x040fec000008109c */
[----:B------:R-:W-:Y:S01]  /*463e0*/  HMMA.1688.F32.TF32 R152, R232, R178, R152 ;  /* 0x000000b2e898723c */ /* 0x000fe20000081098 */
[----:B------:R-:W-:Y:S04]  /*463f0*/  LDS R232, [R0+UR7+0x6180] ;  /* 0x0061800700e87984 */ /* 0x000fe80008000800 */
[----:B------:R-:W-:-:S12]  /*46400*/  LDS R234, [R0+UR7+0x7180] ;  /* 0x0071800700ea7984 */ /* 0x000fd80008000800 */
[----:B------:R-:W-:Y:S04]  /*46410*/  STL.64 [R1+0xfc0], R156 ;  /* 0x000fc09c01007387 */ /* 0x000fe80000100a00 */
[----:B------:R2:W-:Y:S01]  /*46420*/  STL.64 [R1+0xfc8], R158 ;  /* 0x000fc89e01007387 */ /* 0x0005e20000100a00 */
[C---:B------:R-:W-:Y:S03]  /*46430*/  HMMA.1688.F32.TF32 R40, R228.reuse, R218, R40 ;  /* 0x000000dae428723c */ /* 0x040fe60000081028 */
[----:B------:R-:W-:Y:S03]  /*46440*/  LDS R233, [R6+UR7+0x6180] ;  /* 0x0061800706e97984 */ /* 0x000fe60008000800 */
[C---:B------:R-:W-:Y:S01]  /*46450*/  HMMA.1688.F32.TF32 R60, R228.reuse, R222, R60 ;  /* 0x000000dee43c723c */ /* 0x040fe2000008103c */
[----:B------:R-:W3:Y:S04]  /*46460*/  LDS R235, [R6+UR7+0x7180] ;  /* 0x0071800706eb7984 */ /* 0x000ee80008000800 */
[----:B--2---:R-:W2:Y:S04]  /*46470*/  LDL.LU.64 R158, [R1+0x3528] ;  /* 0x00352800019e7983 */ /* 0x004ea80000300a00 */
[----:B------:R-:W2:Y:S04]  /*46480*/  LDL.LU.64 R156, [R1+0x3520] ;  /* 0x00352000019c7983 */ /* 0x000ea80000300a00 */
[----:B------:R-:W-:Y:S04]  /*46490*/  STL.64 [R1+0xfb0], R76 ;  /* 0x000fb04c01007387 */ /* 0x000fe80000100a00 */
[----:B------:R4:W-:Y:S04]  /*464a0*/  STL.64 [R1+0xfb8], R78 ;  /* 0x000fb84e01007387 */ /* 0x0009e80000100a00 */
[----:B----4-:R-:W4:Y:S04]  /*464b0*/  LDL.LU.64 R78, [R1+0x3518] ;  /* 0x00351800014e7983 */ /* 0x010f280000300a00 */
[----:B------:R-:W4:Y:S04]  /*464c0*/  LDL.LU.64 R76, [R1+0x3510] ;  /* 0x00351000014c7983 */ /* 0x000f280000300a00 */
[----:B------:R-:W-:Y:S04]  /*464d0*/  STL.64 [R1+0xfa0], R152 ;  /* 0x000fa09801007387 */ /* 0x000fe80000100a00 */
[----:B------:R3:W-:Y:S04]  /*464e0*/  STL.64 [R1+0xfa8], R154 ;  /* 0x000fa89a01007387 */ /* 0x0007e80000100a00 */
[----:B---3--:R-:W3:Y:S04]  /*464f0*/  LDL.LU.64 R154, [R1+0x3508] ;  /* 0x00350800019a7983 */ /* 0x008ee80000300a00 */
[----:B------:R-:W3:Y:S04]  /*46500*/  LDL.LU.64 R152, [R1+0x3500] ;  /* 0x0035000001987983 */ /* 0x000ee80000300a00 */
        /* <DEDUP_REMOVED lines=9> */
[----:B------:R1:W-:Y:S01]  /*465a0*/  STL.64 [R1+0x8d8], R246 ;  /* 0x0008d8f601007387 */ /* 0x0003e20000100a00 */
[C---:B------:R-:W-:Y:S06]  /*465b0*/  HMMA.1688.F32.TF32 R32, R228.reuse, R210, R32 ;  /* 0x000000d2e420723c */ /* 0x040fec0000081020 */
[----:B-1----:R-:W-:-:S15]  /*465c0*/  HMMA.1688.F32.TF32 R244, R228, R226, R248 ;  /* 0x000000e2e4f4723c */ /* 0x002fde00000810f8 */
[----:B------:R-:W-:-:S08]  /*465d0*/  NOP ;  /* 0x0000000000007918 */ /* 0x000fd00000000000 */
        /* <DEDUP_REMOVED lines=23> */
[----:B------:R1:W-:Y:S02]  /*46750*/  STL.64 [R1+0xf28], R38 ;  /* 0x000f282601007387 */ /* 0x0003e40000100a00 */
[C---:B-1----:R-:W-:Y:S02]  /*46760*/  HMMA.1688.F32.TF32 R40, R228.reuse, R182, R140 ;  /* 0x000000b6e428723c */ /* 0x042fe4000008108c */
[----:B------:R-:W-:Y:S04]  /*46770*/  STL.64 [R1+0x15a0], R32 ;  /* 0x0015a02001007387 */ /* 0x000fe80000100a00 */
[----:B------:R1:W-:Y:S01]  /*46780*/  STL.64 [R1+0x15a8], R34 ;  /* 0x0015a82201007387 */ /* 0x0003e20000100a00 */
[C---:B------:R-:W-:Y:S06]  /*46790*/  HMMA.1688.F32.TF32 R36, R228.reuse, R178, R28 ;  /* 0x000000b2e424723c */ /* 0x040fec000008101c */
[C---:B------:R-:W-:Y:S06]  /*467a0*/  HMMA.1688.F32.TF32 R28, R228.reuse, R170, R24 ;  /* 0x000000aae41c723c */ /* 0x040fec0000081018 */
[C---:B-1----:R-:W-:Y:S06]  /*467b0*/  HMMA.1688.F32.TF32 R32, R228.reuse, R174, R148 ;  /* 0x000000aee420723c */ /* 0x042fec0000081094 */
        /* <DEDUP_REMOVED lines=8> */
[----:B------:R-:W-:Y:S01]  /*46840*/  IMAD.MOV.U32 R205, RZ, RZ, R26 ;  /* 0x000000ffffcd7224 */ /* 0x000fe200078e001a */
[----:B------:R-:W-:-:S02]  /*46850*/  MOV R204, R27 ;  /* 0x0000001b00cc7202 */ /* 0x000fc40000000f00 */
[----:B------:R-:W-:Y:S04]  /*46860*/  STL.64 [R1+0x1568], R30 ;  /* 0x0015681e01007387 */ /* 0x000fe80000100a00 */
[----:B------:R1:W-:Y:S04]  /*46870*/  STL.64 [R1+0xf10], R24 ;  /* 0x000f101801007387 */ /* 0x0003e80000100a00 */
[----:B------:R-:W-:Y:S04]  /*46880*/  LDS R229, [R11+UR7+0x6180] ;  /* 0x006180070be57984 */ /* 0x000fe80008000800 */
[----:B------:R-:W-:Y:S01]  /*46890*/  LDS R231, [R11+UR7+0x7180] ;  /* 0x007180070be77984 */ /* 0x000fe20008000800 */
[C---:B-1----:R-:W-:Y:S03]  /*468a0*/  HMMA.1688.F32.TF32 R24, R160.reuse, R226, R20 ;  /* 0x000000e2a018723c */ /* 0x042fe60000081014 */
[----:B------:R-:W-:Y:S04]  /*468b0*/  LDS R228, [R7+UR7+0x6180] ;  /* 0x0061800707e47984 */ /* 0x000fe80008000800 */
[----:B------:R-:W-:Y:S01]  /*468c0*/  LDS R230, [R7+UR7+0x7180] ;  /* 0x0071800707e67984 */ /* 0x000fe20008000800 */
[C---:B------:R-:W-:Y:S06]  /*468d0*/  HMMA.1688.F32.TF32 R20, R160.reuse, R222, R12 ;  /* 0x000000dea014723c */ /* 0x040fec000008100c */
[C---:B------:R-:W-:Y:S09]  /*468e0*/  HMMA.1688.F32.TF32 R12, R160.reuse, R218, R16 ;  /* 0x000000daa00c723c */ /* 0x040ff20000081010 */
[----:B------:R1:W-:Y:S04]  /*468f0*/  STL.64 [R1+0x1550], R24 ;  /* 0x0015501801007387 */ /* 0x0003e80000100a00 */
[----:B------:R3:W-:Y:S04]  /*46900*/  STL.64 [R1+0x1558], R26 ;  /* 0x0015581a01007387 */ /* 0x0007e80000100a00 */
[----:B-1----:R-:W2:Y:S04]  /*46910*/  LDL.LU R24, [R1+0x2a0] ;  /* 0x0002a00001187983 */ /* 0x002ea80000300800 */
[----:B------:R-:W-:Y:S04]  /*46920*/  STL.64 [R1+0x1540], R20 ;  /* 0x0015401401007387 */ /* 0x000fe80000100a00 */
[----:B------:R-:W-:Y:S04]  /*46930*/  STL.64 [R1+0x1548], R22 ;  /* 0x0015481601007387 */ /* 0x000fe80000100a00 */
[----:B------:R1:W-:Y:S04]  /*46940*/  STL.64 [R1+0x1530], R12 ;  /* 0x0015300c01007387 */ /* 0x0003e80000100a00 */
[----:B------:R1:W-:Y:S04]  /*46950*/  STL.64 [R1+0x1538], R14 ;  /* 0x0015380e01007387 */ /* 0x0003e80000100a00 */
[----:B------:R-:W2:Y:S04]  /*46960*/  LDL.LU R25, [R1+0x2a4] ;  /* 0x0002a40001197983 */ /* 0x000ea80000300800 */
[----:B---3--:R-:W2:Y:S04]  /*46970*/  LDL.LU R26, [R1+0x2a8] ;  /* 0x0002a800011a7983 */ /* 0x008ea80000300800 */
        /* <DEDUP_REMOVED lines=29> */
[----:B-1----:R-:W4:Y:S04]  /*46b50*/  LDL.LU R12, [R1+0x590] ;  /* 0x00059000010c7983 */ /* 0x002f280000300800 */
        /* <DEDUP_REMOVED lines=35> */
[----:B----4-:R-:W-:Y:S03]  /*46d90*/  HMMA.1688.F32.TF32 R60, R160, R214, R12 ;  /* 0x000000d6a03c723c */ /* 0x010fe6000008100c */
[----:B------:R-:W4:-:S15]  /*46da0*/  LDL.LU R12, [R1+0x4d0] ;  /* 0x0004d000010c7983 */ /* 0x000f1e0000300800 */
[----:B------:R-:W-:-:S05]  /*46db0*/  NOP ;  /* 0x0000000000007918 */ /* 0x000fca0000000000 */
[----:B------:R-:W-:Y:S04]  /*46dc0*/  STL.64 [R1+0x1520], R60 ;  /* 0x0015203c01007387 */ /* 0x000fe80000100a00 */
[----:B------:R2:W-:Y:S04]  /*46dd0*/  STL.64 [R1+0x1528], R62 ;  /* 0x0015283e01007387 */ /* 0x0005e80000100a00 */
[----:B------:R-:W4:Y:S01]  /*46de0*/  LDL.LU R13, [R1+0x4d4] ;  /* 0x0004d400010d7983 */ /* 0x000f220000300800 */
[C---:B---3--:R-:W-:Y:S03]  /*46df0*/  HMMA.1688.F32.TF32 R56, R160.reuse, R206, R56 ;  /* 0x000000cea038723c */ /* 0x048fe60000081038 */
[----:B------:R-:W4:Y:S03]  /*46e00*/  LDL.LU R14, [R1+0x4d8] ;  /* 0x0004d800010e7983 */ /* 0x000f260000300800 */
[C---:B--2---:R-:W-:Y:S01]  /*46e10*/  HMMA.1688.F32.TF32 R60, R160.reuse, R210, R40 ;  /* 0x000000d2a03c723c */ /* 0x044fe20000081028 */
[----:B------:R-:W4:Y:S05]  /*46e20*/  LDL.LU R15, [R1+0x4dc] ;  /* 0x0004dc00010f7983 */ /* 0x000f2a0000300800 */
[----:B------:R-:W-:-:S15]  /*46e30*/  HMMA.1688.F32.TF32 R40, R160, R202, R16 ;  /* 0x000000caa028723c */ /* 0x000fde0000081010 */
        /* <DEDUP_REMOVED lines=13> */
[C---:B------:R-:W-:Y:S06]  /*46f10*/  HMMA.1688.F32.TF32 R56, R160.reuse, R194, R32 ;  /* 0x000000c2a038723c */ /* 0x040fec0000081020 */
[C---:B------:R-:W-:Y:S11]  /*46f20*/  HMMA.1688.F32.TF32 R32, R160.reuse, R186, R48 ;  /* 0x000000baa020723c */ /* 0x040ff60000081030 */
[----:B------:R-:W-:Y:S04]  /*46f30*/  STL.64 [R1+0x14e0], R40 ;  /* 0x0014e02801007387 */ /* 0x000fe80000100a00 */
[----:B------:R1:W-:Y:S04]  /*46f40*/  STL.64 [R1+0x14e8], R42 ;  /* 0x0014e82a01007387 */ /* 0x0003e80000100a00 */
[----:B------:R-:W3:Y:S04]  /*46f50*/  LDL.LU R21, [R1+0x4b4] ;  /* 0x0004b40001157983 */ /* 0x000ee80000300800 */
[----:B------:R-:W3:Y:S01]  /*46f60*/  LDL.LU R22, [R1+0x4b8] ;  /* 0x0004b80001167983 */ /* 0x000ee20000300800 */
[----:B-1----:R-:W-:Y:S03]  /*46f70*/  HMMA.1688.F32.TF32 R40, R160, R190, R52 ;  /* 0x000000bea028723c */ /* 0x002fe60000081034 */
[----:B------:R-:W3:Y:S04]  /*46f80*/  LDL.LU R23, [R1+0x4bc] ;  /* 0x0004bc0001177983 */ /* 0x000ee80000300800 */
[----:B------:R-:W-:Y:S01]  /*46f90*/  STL.64 [R1+0x14d0], R56 ;  /* 0x0014d03801007387 */ /* 0x000fe20000100a00 */
[----:B------:R-:W-:-:S03]  /*46fa0*/  IMAD.MOV.U32 R217, RZ, RZ, R34 ;  /* 0x000000ffffd97224 */ /* 0x000fc600078e0022 */
[----:B------:R-:W-:Y:S01]  /*46fb0*/  STL.64 [R1+0x14d8], R58 ;  /* 0x0014d83a01007387 */ /* 0x000fe20000100a00 */
[----:B------:R-:W-:-:S11]  /*46fc0*/  IMAD.MOV.U32 R216, RZ, RZ, R35 ;  /* 0x000000ffffd87224 */ /* 0x000fd600078e0023 */
[----:B------:R-:W-:Y:S04]  /*46fd0*/  STL.64 [R1+0x14c0], R40 ;  /* 0x0014c02801007387 */ /* 0x000fe80000100a00 */
[----:B------:R-:W-:Y:S04]  /*46fe0*/  STL.64 [R1+0x14c8], R42 ;  /* 0x0014c82a01007387 */ /* 0x000fe80000100a00 */
[----:B------:R1:W-:Y:S02]  /*46ff0*/  STL.64 [R1+0x14b0], R32 ;  /* 0x0014b02001007387 */ /* 0x0003e40000100a00 */
[C---:B-1----:R-:W-:Y:S06]  /*47000*/  HMMA.1688.F32.TF32 R32, R160.reuse, R182, R44 ;  /* 0x000000b6a020723c */ /* 0x042fec000008102c */
[C---:B------:R-:W-:Y:S06]  /*47010*/  HMMA.1688.F32.TF32 R40, R160.reuse, R178, R80 ;  /* 0x000000b2a028723c */ /* 0x040fec0000081050 */
[C---:B------:R-:W-:Y:S11]  /*47020*/  HMMA.1688.F32.TF32 R36, R160.reuse, R174, R36 ;  /* 0x000000aea024723c */ /* 0x040ff60000081024 */
[----:B------:R-:W-:Y:S04]  /*47030*/  STL.64 [R1+0x14a0], R32 ;  /* 0x0014a02001007387 */ /* 0x000fe80000100a00 */
[----:B------:R1:W-:Y:S02]  /*47040*/  STL.64 [R1+0x14a8], R34 ;  /* 0x0014a82201007387 */ /* 0x0003e40000100a00 */
[C---:B-1----:R-:W-:Y:S02]  /*47050*/  HMMA.1688.F32.TF32 R32, R160.reuse, R170, R72 ;  /* 0x000000aaa020723c */ /* 0x042fe40000081048 */
[----:B------:R-:W-:Y:S04]  /*47060*/  STL.64 [R1+0x1490], R40 ;  /* 0x0014902801007387 */ /* 0x000fe80000100a00 */
[----:B------:R1:W-:Y:S04]  /*47070*/  STL.64 [R1+0x1498], R42 ;  /* 0x0014982a01007387 */ /* 0x0003e80000100a00 */
[----:B------:R-:W-:Y:S04]  /*47080*/  STL.64 [R1+0x1480], R36 ;  /* 0x0014802401007387 */ /* 0x000fe80000100a00 */
[----:B------:R1:W-:Y:S02]  /*47090*/  STL.64 [R1+0x1488], R38 ;  /* 0x0014882601007387 */ /* 0x0003e40000100a00 */
[----:B-1----:R-:W-:Y:S02]  /*470a0*/  HMMA.1688.F32.TF32 R40, R160, R166, R140 ;  /* 0x000000a6a028723c */ /* 0x002fe4000008108c */
[----:B------:R-:W-:Y:S04]  /*470b0*/  LDS R160, [R0+UR7+0x6200] ;  /* 0x0062000700a07984 */ /* 0x000fe80008000800 */
[----:B------:R-:W-:Y:S01]  /*470c0*/  LDS R162, [R0+UR7+0x7200] ;  /* 0x0072000700a27984 */ /* 0x000fe20008000800 */
[C---:B------:R-:W-:Y:S03]  /*470d0*/  HMMA.1688.F32.TF32 R36, R232.reuse, R226, R28 ;  /* 0x000000e2e824723c */ /* 0x040fe6000008101c */
[----:B------:R-:W-:Y:S04]  /*470e0*/  STL.64 [R1+0x1470], R32 ;  /* 0x0014702001007387 */ /* 0x000fe80000100a00 */
[----:B------:R1:W-:Y:S01]  /*470f0*/  STL.64 [R1+0x1478], R34 ;  /* 0x0014782201007387 */ /* 0x0003e20000100a00 */
[C---:B------:R-:W-:Y:S03]  /*47100*/  HMMA.1688.F32.TF32 R28, R232.reuse, R218, R24 ;  /* 0x000000dae81c723c */ /* 0x040fe60000081018 */
[----:B------:R-:W-:Y:S03]  /*47110*/  LDS R161, [R6+UR7+0x6200] ;  /* 0x0062000706a17984 */ /* 0x000fe60008000800 */
[C---:B------:R-:W-:Y:S01]  /*47120*/  HMMA.1688.F32.TF32 R24, R232.reuse, R214, R144 ;  /* 0x000000d6e818723c */ /* 0x040fe20000081090 */
[----:B------:R-:W3:Y:S05]  /*47130*/  LDS R163, [R6+UR7+0x7200] ;  /* 0x0072000706a37984 */ /* 0x000eea0008000800 */
[C---:B-1----:R-:W-:Y:S01]  /*47140*/  HMMA.1688.F32.TF32 R32, R232.reuse, R222, R148 ;  /* 0x000000dee820723c */ /* 0x042fe20000081094 */
[----:B------:R-:W-:Y:S04]  /*47150*/  STL.64 [R1+0xf00], R40 ;  /* 0x000f002801007387 */ /* 0x000fe80000100a00 */
[----:B------:R-:W-:Y:S04]  /*47160*/  STL.64 [R1+0xf08], R42 ;  /* 0x000f082a01007387 */ /* 0x000fe80000100a00 */
[----:B------:R-:W-:Y:S04]  /*47170*/  STL.64 [R1+0xef0], R36 ;  /* 0x000ef02401007387 */ /* 0x000fe80000100a00 */
[----:B------:R-:W-:Y:S10]  /*47180*/  STL.64 [R1+0xef8], R38 ;  /* 0x000ef82601007387 */ /* 0x000ff40000100a00 */
[----:B------:R-:W-:Y:S04]  /*47190*/  STL.64 [R1+0xee0], R32 ;  /* 0x000ee02001007387 */ /* 0x000fe80000100a00 */
[----:B------:R-:W-:Y:S04]  /*471a0*/  STL.64 [R1+0xee8], R34 ;  /* 0x000ee82201007387 */ /* 0x000fe80000100a00 */
[----:B------:R-:W-:Y:S04]  /*471b0*/  STL.64 [R1+0xed0], R28 ;  /* 0x000ed01c01007387 */ /* 0x000fe80000100a00 */
[----:B------:R-:W-:Y:S04]  /*471c0*/  STL.64 [R1+0xed8], R30 ;  /* 0x000ed81e01007387 */ /* 0x000fe80000100a00 */
[----:B------:R-:W-:Y:S04]  /*471d0*/  STL.64 [R1+0xec0], R24 ;  /* 0x000ec01801007387 */ /* 0x000fe80000100a00 */
[----:B------:R-:W-:Y:S01]  /*471e0*/  STL.64 [R1+0xec8], R26 ;  /* 0x000ec81a01007387 */ /* 0x000fe20000100a00 */
[----:B----4-:R-:W-:-:S15]  /*471f0*/  HMMA.1688.F32.TF32 R12, R232, R210, R12 ;  /* 0x000000d2e80c723c */ /* 0x010fde000008100c */
[----:B------:R-:W-:-:S08]  /*47200*/  NOP ;  /* 0x0000000000007918 */ /* 0x000fd00000000000 */
[----:B------:R1:W-:Y:S01]  /*47210*/  STL.64 [R1+0xeb0], R12 ;  /* 0x000eb00c01007387 */ /* 0x0003e20000100a00 */
[----:B------:R-:W-:Y:S02]  /*47220*/  IMAD.MOV.U32 R209, RZ, RZ, R14 ;  /* 0x000000ffffd17224 */ /* 0x000fe400078e000e */
[----:B------:R-:W-:Y:S01]  /*47230*/  IMAD.MOV.U32 R208, RZ, RZ, R15 ;  /* 0x000000ffffd07224 */ /* 0x000fe200078e000f */
[----:B-1----:R-:W4:Y:S04]  /*47240*/  LDL.LU R12, [R1+0x4a0] ;  /* 0x0004a000010c7983 */ /* 0x002f280000300800 */
[----:B------:R-:W4:Y:S04]  /*47250*/  LDL.LU R13, [R1+0x4a4] ;  /* 0x0004a400010d7983 */ /* 0x000f280000300800 */
[----:B------:R-:W4:Y:S04]  /*47260*/  LDL.LU R14, [R1+0x4a8] ;  /* 0x0004a800010e7983 */ /* 0x000f280000300800 */
[----:B------:R-:W4:Y:S01]  /*47270*/  LDL.LU R15, [R1+0x4ac] ;  /* 0x0004ac00010f7983 */ /* 0x000f220000300800 */
[----:B--2---:R-:W-:Y:S03]  /*47280*/  HMMA.1688.F32.TF32 R24, R232, R206, R16 ;  /* 0x000000cee818723c */ /* 0x004fe60000081010 */
[----:B------:R-:W2:-:S15]  /*47290*/  LDL.LU R16, [R1+0x490] ;  /* 0x0004900001107983 */ /* 0x000e9e0000300800 */
[----:B------:R-:W-:-:S05]  /*472a0*/  NOP ;  /* 0x0000000000007918 */ /* 0x000fca0000000000 */
[----:B------:R1:W-:Y:S04]  /*472b0*/  STL.64 [R1+0xea0], R24 ;  /* 0x000ea01801007387 */ /* 0x0003e80000100a00 */
[----:B------:R1:W-:Y:S04]  /*472c0*/  STL.64 [R1+0xea8], R26 ;  /* 0x000ea81a01007387 */ /* 0x0003e80000100a00 */
[----:B------:R-:W2:Y:S04]  /*472d0*/  LDL.LU R17, [R1+0x494] ;  /* 0x0004940001117983 */ /* 0x000ea80000300800 */
[----:B------:R-:W2:Y:S04]  /*472e0*/  LDL.LU R18, [R1+0x498] ;  /* 0x0004980001127983 */ /* 0x000ea80000300800 */
[----:B------:R-:W2:Y:S01]  /*472f0*/  LDL.LU R19, [R1+0x49c] ;  /* 0x00049c0001137983 */ /* 0x000ea20000300800 */
[----:B---3--:R-:W-:-:S15]  /*47300*/  HMMA.1688.F32.TF32 R20, R232, R202, R20 ;  /* 0x000000cae814723c */ /* 0x008fde0000081014 */
[----:B------:R-:W-:-:S08]  /*47310*/  NOP ;  /* 0x0000000000007918 */ /* 0x000fd00000000000 */
        /* <DEDUP_REMOVED lines=11> */
[----:B------:R-:W2:Y:S04]  /*473d0*/  LDL.LU R26, [R1+0x7a8] ;  /* 0x0007a800011a7983 */ /* 0x000ea80000300800 */
[----:B------:R-:W2:Y:S01]  /*473e0*/  LDL.LU R27, [R1+0x7ac] ;  /* 0x0007ac00011b7983 */ /* 0x000ea20000300800 */
[----:B------:R-:W-:-:S03]  /*473f0*/  IMAD.MOV.U32 R212, RZ, RZ, R20 ;  /* 0x000000ffffd47224 */ /* 0x000fc600078e0014 */
[----:B------:R-:W2:Y:S01]  /*47400*/  LDL.LU R144, [R1+0x790] ;  /* 0x0007900001907983 */ /* 0x000ea20000300800 */
[----:B------:R-:W-:-:S03]  /*47410*/  IMAD.MOV.U32 R213, RZ, RZ, R21 ;  /* 0x000000ffffd57224 */ /* 0x000fc600078e0015 */
[----:B------:R-:W2:Y:S04]  /*47420*/  LDL.LU R145, [R1+0x794] ;  /* 0x0007940001917983 */ /* 0x000ea80000300800 */
[----:B------:R-:W2:Y:S04]  /*47430*/  LDL.LU R146, [R1+0x798] ;  /* 0x0007980001927983 */ /* 0x000ea80000300800 */
[----:B------:R-:W2:Y:S04]  /*47440*/  LDL.LU R147, [R1+0x79c] ;  /* 0x00079c0001937983 */ /* 0x000ea80000300800 */
[----:B------:R-:W2:Y:S04]  /*47450*/  LDL.LU R20, [R1+0x780] ;  /* 0x0007800001147983 */ /* 0x000ea80000300800 */
[----:B------:R-:W2:Y:S04]  /*47460*/  LDL.LU R21, [R1+0x784] ;  /* 0x0007840001157983 */ /* 0x000ea80000300800 */
[----:B---3--:R-:W3:Y:S04]  /*47470*/  LDL.LU R22, [R1+0x788] ;  /* 0x0007880001167983 */ /* 0x008ee80000300800 */
[----:B------:R-:W3:Y:S04]  /*47480*/  LDL.LU R23, [R1+0x78c] ;  /* 0x00078c0001177983 */ /* 0x000ee80000300800 */
[----:B------:R1:W-:Y:S04]  /*47490*/  STL [R1+0x328c], R213 ;  /* 0x00328cd501007387 */ /* 0x0003e80000100800 */
[----:B------:R1:W-:Y:S01]  /*474a0*/  STL [R1+0x3288], R212 ;  /* 0x003288d401007387 */ /* 0x0003e20000100800 */
[----:B----4-:R-:W-:Y:S03]  /*474b0*/  HMMA.1688.F32.TF32 R32, R232, R198, R12 ;  /* 0x000000c6e820723c */ /* 0x010fe6000008100c */
[----:B------:R-:W4:-:S15]  /*474c0*/  LDL.LU R12, [R1+0x770] ;  /* 0x00077000010c7983 */ /* 0x000f1e0000300800 */
[----:B------:R-:W-:-:S05]  /*474d0*/  NOP ;  /* 0x0000000000007918 */ /* 0x000fca0000000000 */
[----:B------:R-:W-:Y:S04]  /*474e0*/  STL.64 [R1+0x8e0], R32 ;  /* 0x0008e02001007387 */ /* 0x000fe80000100a00 */
[----:B------:R-:W-:Y:S04]  /*474f0*/  STL.64 [R1+0x8e8], R34 ;  /* 0x0008e82201007387 */ /* 0x000fe80000100a00 */
[----:B------:R-:W4:Y:S04]  /*47500*/  LDL.LU R13, [R1+0x774] ;  /* 0x00077400010d7983 */ /* 0x000f280000300800 */
[----:B------:R-:W4:Y:S04]  /*47510*/  LDL.LU R14, [R1+0x778] ;  /* 0x00077800010e7983 */ /* 0x000f280000300800 */
[----:B------:R-:W4:Y:S01]  /*47520*/  LDL.LU R15, [R1+0x77c] ;  /* 0x00077c00010f7983 */ /* 0x000f220000300800 */
[----:B--2---:R-:W-:-:S15]  /*47530*/  HMMA.1688.F32.TF32 R16, R232, R194, R16 ;  /* 0x000000c2e810723c */ /* 0x004fde0000081010 */
[----:B------:R-:W-:-:S08]  /*47540*/  NOP ;  /* 0x0000000000007918 */ /* 0x000fd00000000000 */
[----:B------:R2:W-:Y:S01]  /*47550*/  STL [R1+0x860], R16 ;  /* 0x0008601001007387 */ /* 0x0005e20000100800 */
[----:B-1----:R-:W-:-:S03]  /*47560*/  IMAD.MOV.U32 R213, RZ, RZ, R17 ;  /* 0x000000ffffd57224 */ /* 0x002fc600078e0011 */
[----:B------:R1:W-:Y:S01]  /*47570*/  STL [R1+0x86c], R19 ;  /* 0x00086c1301007387 */ /* 0x0003e20000100800 */
[----:B------:R-:W-:-:S03]  /*47580*/  IMAD.MOV.U32 R212, RZ, RZ, R18 ;  /* 0x000000ffffd47224 */ /* 0x000fc600078e0012 */
[----:B--2---:R-:W2:Y:S04]  /*47590*/  LDL.LU R16, [R1+0x470] ;  /* 0x0004700001107983 */ /* 0x004ea80000300800 */
[----:B------:R-:W2:Y:S04]  /*475a0*/  LDL.LU R17, [R1+0x474] ;  /* 0x0004740001117983 */ /* 0x000ea80000300800 */
[----:B------:R-:W2:Y:S04]  /*475b0*/  LDL.LU R18, [R1+0x478] ;  /* 0x0004780001127983 */ /* 0x000ea80000300800 */
[----:B-1----:R-:W2:Y:S01]  /*475c0*/  LDL.LU R19, [R1+0x47c] ;  /* 0x00047c0001137983 */ /* 0x002ea20000300800 */
[----:B------:R-:W-:Y:S03]  /*475d0*/  HMMA.1688.F32.TF32 R28, R232, R190, R28 ;  /* 0x000000bee81c723c */ /* 0x000fe6000008101c */
[----:B------:R-:W-:Y:S04]  /*475e0*/  STL [R1+0x3294], R213 ;  /* 0x003294d501007387 */ /* 0x000fe80000100800 */
[----:B------:R-:W-:-:S15]  /*475f0*/  STL [R1+0x3290], R212 ;  /* 0x003290d401007387 */ /* 0x000fde0000100800 */
[----:B------:R-:W-:-:S01]  /*47600*/  NOP ;  /* 0x0000000000007918 */ /* 0x000fc20000000000 */
[----:B------:R-:W-:Y:S04]  /*47610*/  STL.64 [R1+0x850], R28 ;  /* 0x0008501c01007387 */ /* 0x000fe80000100a00 */
[----:B------:R1:W-:Y:S01]  /*47620*/  STL.64 [R1+0x858], R30 ;  /* 0x0008581e01007387 */ /* 0x0003e20000100a00 */
[C---:B------:R-:W-:Y:S06]  /*47630*/  HMMA.1688.F32.TF32 R24, R232.reuse, R182, R24 ;  /* 0x000000b6e818723c */ /* 0x040fec0000081018 */
[----:B-1----:R-:W-:-:S15]  /*47640*/  HMMA.1688.F32.TF32 R28, R232, R186, R148 ;  /* 0x000000bae81c723c */ /* 0x002fde0000081094 */
[----:B------:R-:W-:-:S03]  /*47650*/  NOP ;  /* 0x0000000000007918 */ /* 0x000fc60000000000 */
[----:B------:R-:W-:Y:S02]  /*47660*/  IMAD.MOV.U32 R164, RZ, RZ, R24 ;  /* 0x000000ffffa47224 */ /* 0x000fe400078e0018 */
[----:B------:R-:W-:-:S03]  /*47670*/  IMAD.MOV.U32 R165, RZ, RZ, R25 ;  /* 0x000000ffffa57224 */ /* 0x000fc600078e0019 */
[----:B------:R-:W-:Y:S04]  /*47680*/  STL.64 [R1+0x840], R28 ;  /* 0x0008401c01007387 */ /* 0x000fe80000100a00 */
[----:B------:R-:W-:Y:S04]  /*47690*/  STL.64 [R1+0x848], R30 ;  /* 0x0008481e01007387 */ /* 0x000fe80000100a00 */
[----:B------:R1:W-:Y:S01]  /*476a0*/  STL.64 [R1+0x838], R26 ;  /* 0x0008381a01007387 */ /* 0x0003e20000100a00 */
[C---:B---3--:R-:W-:Y:S06]  /*476b0*/  HMMA.1688.F32.TF32 R20, R232.reuse, R174, R20 ;  /* 0x000000aee814723c */ /* 0x048fec0000081014 */
[----:B-1----:R-:W-:Y:S01]  /*476c0*/  HMMA.1688.F32.TF32 R24, R232, R178, R144 ;  /* 0x000000b2e818723c */ /* 0x002fe20000081090 */
[----:B------:R-:W-:Y:S04]  /*476d0*/  STL [R1+0x329c], R165 ;  /* 0x00329ca501007387 */ /* 0x000fe80000100800 */
[----:B------:R1:W-:-:S13]  /*476e0*/  STL [R1+0x3298], R164 ;  /* 0x003298a401007387 */ /* 0x0003da0000100800 */
[----:B------:R-:W-:Y:S02]  /*476f0*/  IMAD.MOV.U32 R197, RZ, RZ, R21 ;  /* 0x000000ffffc57224 */ /* 0x000fe400078e0015 */
[----:B------:R-:W-:-:S04]  /*47700*/  IMAD.MOV.U32 R196, RZ, RZ, R20 ;  /* 0x000000ffffc47224 */ /* 0x000fc800078e0014 */
[----:B------:R-:W-:Y:S02]  /*47710*/  IMAD.MOV.U32 R212, RZ, RZ, R27 ;  /* 0x000000ffffd47224 */ /* 0x000fe400078e001b */
[----:B------:R-:W-:Y:S01]  /*47720*/  IMAD.MOV.U32 R213, RZ, RZ, R26 ;  /* 0x000000ffffd57224 */ /* 0x000fe200078e001a */
[----:B------:R-:W-:Y:S04]  /*47730*/  STL.64 [R1+0x820], R24 ;  /* 0x0008201801007387 */ /* 0x000fe80000100a00 */
[----:B------:R-:W-:Y:S04]  /*47740*/  STL [R1+0x32a4], R212 ;  /* 0x0032a4d401007387 */ /* 0x000fe80000100800 */
[----:B------:R-:W-:Y:S04]  /*47750*/  STL [R1+0x32a0], R213 ;  /* 0x0032a0d501007387 */ /* 0x000fe80000100800 */
[----:B------:R-:W-:Y:S04]  /*47760*/  STL.64 [R1+0x808], R22 ;  /* 0x0008081601007387 */ /* 0x000fe80000100a00 */
[----:B------:R-:W-:Y:S04]  /*47770*/  STL [R1+0x32ac], R197 ;  /* 0x0032acc501007387 */ /* 0x000fe80000100800 */
[----:B------:R-:W-:Y:S01]  /*47780*/  STL [R1+0x32a8], R196 ;  /* 0x0032a8c401007387 */ /* 0x000fe20000100800 */
[----:B----4-:R-:W-:-:S15]  /*47790*/  HMMA.1688.F32.TF32 R12, R232, R170, R12 ;  /* 0x000000aae80c723c */ /* 0x010fde000008100c */
[----:B------:R-:W-:-:S08]  /*477a0*/  NOP ;  /* 0x0000000000007918 */ /* 0x000fd00000000000 */
[----:B------:R2:W-:Y:S01]  /*477b0*/  STL [R1+0x7fc], R15 ;  /* 0x0007fc0f01007387 */ /* 0x0005e20000100800 */
[----:B------:R-:W-:Y:S02]  /*477c0*/  IMAD.MOV.U32 R200, RZ, RZ, R12 ;  /* 0x000000ffffc87224 */ /* 0x000fe400078e000c */
[----:B------:R-:W-:Y:S02]  /*477d0*/  IMAD.MOV.U32 R201, RZ, RZ, R13 ;  /* 0x000000ffffc97224 */ /* 0x000fe400078e000d */
[----:B-1----:R-:W-:Y:S02]  /*477e0*/  IMAD.MOV.U32 R164, RZ, RZ, R14 ;  /* 0x000000ffffa47224 */ /* 0x002fe400078e000e */
[----:B--2---:R-:W-:Y:S03]  /*477f0*/  HMMA.1688.F32.TF32 R12, R232, R166, R16 ;  /* 0x000000a6e80c723c */ /* 0x004fe60000081010 */
[----:B------:R-:W-:Y:S04]  /*47800*/  STL [R1+0x32b8], R164 ;  /* 0x0032b8a401007387 */ /* 0x000fe80000100800 */
[----:B------:R-:W-:Y:S04]  /*47810*/  STL [R1+0x32b4], R201 ;  /* 0x0032b4c901007387 */ /* 0x000fe80000100800 */
[----:B------:R-:W-:Y:S04]  /*47820*/  STL [R1+0x32b0], R200 ;  /* 0x0032b0c801007387 */ /* 0x000fe80000100800 */
[----:B------:R-:W-:Y:S04]  /*47830*/  LDS R233, [R11+UR7+0x6200] ;  /* 0x006200070be97984 */ /* 0x000fe80008000800 */
[----:B------:R1:W-:Y:S04]  /*47840*/  LDS R235, [R11+UR7+0x7200] ;  /* 0x007200070beb7984 */ /* 0x0003e80008000800 */
[----:B------:R-:W-:Y:S01]  /*47850*/  LDS R232, [R7+UR7+0x6200] ;  /* 0x0062000707e87984 */ /* 0x000fe20008000800 */
[----:B------:R-:W-:-:S03]  /*47860*/  IMAD.MOV.U32 R212, RZ, RZ, R13 ;  /* 0x000000ffffd47224 */ /* 0x000fc600078e000d */
[----:B------:R-:W2:Y:S01]  /*47870*/  LDS R234, [R7+UR7+0x7200] ;  /* 0x0072000707ea7984 */ /* 0x000ea20008000800 */
[----:B------:R-:W-:-:S03]  /*47880*/  IMAD.MOV.U32 R196, RZ, RZ, R12 ;  /* 0x000000ffffc47224 */ /* 0x000fc600078e000c */
[----:B------:R-:W-:Y:S04]  /*47890*/  STL [R1+0x32c0], R212 ;  /* 0x0032c0d401007387 */ /* 0x000fe80000100800 */
[----:B------:R-:W-:Y:S04]  /*478a0*/  STL [R1+0x32bc], R196 ;  /* 0x0032bcc401007387 */ /* 0x000fe80000100800 */
[----:B------:R-:W3:Y:S04]  /*478b0*/  LDL.LU R8, [R1+0x410] ;  /* 0x0004100001087983 */ /* 0x000ee80000300800 */
[----:B------:R-:W3:Y:S04]  /*478c0*/  LDL.LU R9, [R1+0x414] ;  /* 0x0004140001097983 */ /* 0x000ee80000300800 */
[----:B------:R-:W3:Y:S04]  /*478d0*/  LDL.LU R10, [R1+0x418] ;  /* 0x00041800010a7983 */ /* 0x000ee80000300800 */
[----:B-1----:R-:W3:Y:S04]  /*478e0*/  LDL.LU R11, [R1+0x41c] ;  /* 0x00041c00010b7983 */ /* 0x002ee80000300800 */
        /* <DEDUP_REMOVED lines=74> */
[----:B------:R-:W-:-:S03]  /*47d90*/  MOV R213, R14 ;  /* 0x0000000e00d57202 */ /* 0x000fc60000000f00 */
[----:B------:R-:W3:Y:S01]  /*47da0*/  LDL.LU R18, [R1+0x428] ;  /* 0x0004280001127983 */ /* 0x000ee20000300800 */
[----:B------:R-:W-:-:S03]  /*47db0*/  IMAD.MOV.U32 R165, RZ, RZ, R15 ;  /* 0x000000ffffa57224 */ /* 0x000fc600078e000f */
[----:B------:R-:W3:Y:S04]  /*47dc0*/  LDL.LU R19, [R1+0x42c] ;  /* 0x00042c0001137983 */ /* 0x000ee80000300800 */
[----:B------:R-:W3:Y:S04]  /*47dd0*/  LDL.LU R12, [R1+0x430] ;  /* 0x00043000010c7983 */ /* 0x000ee80000300800 */
[----:B------:R-:W3:Y:S04]  /*47de0*/  LDL.LU R13, [R1+0x434] ;  /* 0x00043400010d7983 */ /* 0x000ee80000300800 */
[----:B------:R-:W3:Y:S04]  /*47df0*/  LDL.LU R14, [R1+0x438] ;  /* 0x00043800010e7983 */ /* 0x000ee80000300800 */
[----:B------:R-:W3:Y:S01]  /*47e00*/  LDL.LU R15, [R1+0x43c] ;  /* 0x00043c00010f7983 */ /* 0x000ee20000300800 */
[----:B----4-:R-:W-:-:S15]  /*47e10*/  HMMA.1688.F32.TF32 R20, R160, R222, R20 ;  /* 0x000000dea014723c */ /* 0x010fde0000081014 */
[----:B------:R-:W-:-:S09]  /*47e20*/  NOP ;  /* 0x0000000000007918 */ /* 0x000fd20000000000 */
[----:B------:R-:W-:Y:S02]  /*47e30*/  IMAD.MOV.U32 R225, RZ, RZ, R22 ;  /* 0x000000ffffe17224 */ /* 0x000fe400078e0016 */
[----:B------:R-:W-:Y:S01]  /*47e40*/  IMAD.MOV.U32 R224, RZ, RZ, R23 ;  /* 0x000000ffffe07224 */ /* 0x000fe200078e0017 */
[C---:B--2---:R-:W-:Y:S06]  /*47e50*/  HMMA.1688.F32.TF32 R32, R228.reuse, R206, R32 ;  /* 0x000000cee420723c */ /* 0x044fec0000081020 */
[C---:B---3--:R-:W-:Y:S06]  /*47e60*/  HMMA.1688.F32.TF32 R244, R228.reuse, R226, R244 ;  /* 0x000000e2e4f4723c */ /* 0x048fec00000810f4 */
[----:B------:R-:W-:-:S15]  /*47e70*/  HMMA.1688.F32.TF32 R56, R228, R210, R56 ;  /* 0x000000d2e438723c */ /* 0x000fde0000081038 */
[----:B------:R-:W-:-:S03]  /*47e80*/  NOP ;  /* 0x0000000000007918 */ /* 0x000fc60000000000 */
[----:B------:R-:W-:Y:S02]  /*47e90*/  IMAD.MOV.U32 R220, RZ, RZ, R244 ;  /* 0x000000ffffdc7224 */ /* 0x000fe400078e00f4 */
[----:B------:R-:W-:Y:S02]  /*47ea0*/  IMAD.MOV.U32 R221, RZ, RZ, R245 ;  /* 0x000000ffffdd7224 */ /* 0x000fe400078e00f5 */
[----:B------:R-:W-:Y:S02]  /*47eb0*/  IMAD.MOV.U32 R200, RZ, RZ, R246 ;  /* 0x000000ffffc87224 */ /* 0x000fe400078e00f6 */
[----:B------:R-:W-:Y:S02]  /*47ec0*/  IMAD.MOV.U32 R197, RZ, RZ, R247 ;  /* 0x000000ffffc57224 */ /* 0x000fe400078e00f7 */
[C---:B------:R-:W-:Y:S06]  /*47ed0*/  HMMA.1688.F32.TF32 R244, R228.reuse, R222, R248 ;  /* 0x000000dee4f4723c */ /* 0x040fec00000810f8 */
[----:B------:R-:W-:-:S15]  /*47ee0*/  HMMA.1688.F32.TF32 R40, R228, R214, R40 ;  /* 0x000000d6e428723c */ /* 0x000fde0000081028 */
[----:B------:R-:W-:-:S02]  /*47ef0*/  NOP ;  /* 0x0000000000007918 */ /* 0x000fc40000000000 */
[----:B------:R-:W-:Y:S04]  /*47f00*/  STL.64 [R1+0x4c0], R244 ;  /* 0x0004c0f401007387 */ /* 0x000fe80000100a00 */
[----:B------:R-:W-:Y:S01]  /*47f10*/  STL.64 [R1+0x4c8], R246 ;  /* 0x0004c8f601007387 */ /* 0x000fe20000100a00 */
[C---:B------:R-:W-:Y:S03]  /*47f20*/  HMMA.1688.F32.TF32 R48, R228.reuse, R198, R48 ;  /* 0x000000c6e430723c */ /* 0x040fe60000081030 */
        /* <DEDUP_REMOVED lines=25> */
[C---:B------:R-:W-:Y:S06]  /*480c0*/  HMMA.1688.F32.TF32 R28, R228.reuse, R166, R24 ;  /* 0x000000a6e41c723c */ /* 0x040fec0000081018 */
[----:B-1----:R-:W-:Y:S06]  /*480d0*/  HMMA.1688.F32.TF32 R32, R228, R170, R148 ;  /* 0x000000aae420723c */ /* 0x002fec0000081094 */
        /* <DEDUP_REMOVED lines=11> */
[----:B------:R1:W-:Y:S02]  /*48190*/  STL.64 [R1+0x1400], R20 ;  /* 0x0014001401007387 */ /* 0x0003e40000100a00 */
[C---:B-1----:R-:W-:Y:S06]  /*481a0*/  HMMA.1688.F32.TF32 R20, R160.reuse, R218, R12 ;  /* 0x000000daa014723c */ /* 0x042fec000008100c */
[----:B------:R-:W-:Y:S01]  /*481b0*/  HMMA.1688.F32.TF32 R12, R160, R214, R16 ;  /* 0x000000d6a00c723c */ /* 0x000fe20000081010 */
[----:B------:R1:W-:Y:S04]  /*481c0*/  STL [R1+0x3284], R224 ;  /* 0x003284e001007387 */ /* 0x0003e80000100800 */
[----:B------:R2:W-:-:S12]  /*481d0*/  STL [R1+0x3280], R225 ;  /* 0x003280e101007387 */ /* 0x0005d80000100800 */
[----:B------:R-:W-:Y:S04]  /*481e0*/  STL.64 [R1+0x13f0], R20 ;  /* 0x0013f01401007387 */ /* 0x000fe80000100a00 */
[----:B------:R-:W-:Y:S03]  /*481f0*/  STL.64 [R1+0x13f8], R22 ;  /* 0x0013f81601007387 */ /* 0x000fe60000100a00 */
[----:B-1----:R-:W-:Y:S01]  /*48200*/  IMAD.MOV.U32 R224, RZ, RZ, R14 ;  /* 0x000000ffffe07224 */ /* 0x002fe200078e000e */
[----:B------:R1:W-:Y:S01]  /*48210*/  STL.64 [R1+0x13e0], R12 ;  /* 0x0013e00c01007387 */ /* 0x0003e20000100a00 */
[----:B--2---:R-:W-:Y:S02]  /*48220*/  IMAD.MOV.U32 R225, RZ, RZ, R15 ;  /* 0x000000ffffe17224 */ /* 0x004fe400078e000f */
[----:B-1----:R-:W-:Y:S01]  /*48230*/  HMMA.1688.F32.TF32 R12, R160, R210, R8 ;  /* 0x000000d2a00c723c */ /* 0x002fe20000081008 */
[----:B------:R-:W2:Y:S05]  /*48240*/  LDL.LU R8, [R1+0x230] ;  /* 0x0002300001087983 */ /* 0x000eaa0000300800 */
[----:B------:R-:W-:-:S15]  /*48250*/  HMMA.1688.F32.TF32 R60, R228, R218, R60 ;  /* 0x000000dae43c723c */ /* 0x000fde000008103c */
[----:B------:R-:W-:-:S02]  /*48260*/  NOP ;  /* 0x0000000000007918 */ /* 0x000fc40000000000 */
[----:B------:R1:W-:Y:S04]  /*48270*/  STL.64 [R1+0x13d0], R12 ;  /* 0x0013d00c01007387 */ /* 0x0003e80000100a00 */
[----:B------:R3:W-:Y:S04]  /*48280*/  STL.64 [R1+0x13d8], R14 ;  /* 0x0013d80e01007387 */ /* 0x0007e80000100a00 */
[----:B------:R-:W2:Y:S04]  /*48290*/  LDL.LU R9, [R1+0x234] ;  /* 0x0002340001097983 */ /* 0x000ea80000300800 */
[----:B------:R-:W2:Y:S04]  /*482a0*/  LDL.LU R10, [R1+0x238] ;  /* 0x00023800010a7983 */ /* 0x000ea80000300800 */
[----:B------:R-:W2:Y:S04]  /*482b0*/  LDL.LU R11, [R1+0x23c] ;  /* 0x00023c00010b7983 */ /* 0x000ea80000300800 */
[----:B------:R-:W4:Y:S04]  /*482c0*/  LDL.LU R228, [R1+0x320] ;  /* 0x0003200001e47983 */ /* 0x000f280000300800 */
[----:B------:R-:W4:Y:S04]  /*482d0*/  LDL.LU R229, [R1+0x324] ;  /* 0x0003240001e57983 */ /* 0x000f280000300800 */
[----:B------:R-:W4:Y:S04]  /*482e0*/  LDL.LU R230, [R1+0x328] ;  /* 0x0003280001e67983 */ /* 0x000f280000300800 */
[----:B------:R-:W4:Y:S04]  /*482f0*/  LDL.LU R231, [R1+0x32c] ;  /* 0x00032c0001e77983 */ /* 0x000f280000300800 */
        /* <DEDUP_REMOVED lines=40> */
[----:B------:R-:W-:-:S03]  /*48580*/  IMAD.MOV.U32 R212, RZ, RZ, R60 ;  /* 0x000000ffffd47224 */ /* 0x000fc600078e003c */
[----:B------:R-:W2:Y:S01]  /*48590*/  LDL.LU R40, [R1+0x3f0] ;  /* 0x0003f00001287983 */ /* 0x000ea20000300800 */
[----:B------:R-:W-:-:S03]  /*485a0*/  IMAD.MOV.U32 R196, RZ, RZ, R61 ;  /* 0x000000ffffc47224 */ /* 0x000fc600078e003d */
        /* <DEDUP_REMOVED lines=42> */
[C---:B----4-:R-:W-:Y:S06]  /*48850*/  HMMA.1688.F32.TF32 R36, R160.reuse, R174, R36 ;  /* 0x000000aea024723c */ /* 0x050fec0000081024 */
[C---:B--2---:R-:W-:Y:S06]  /*48860*/  HMMA.1688.F32.TF32 R80, R160.reuse, R178, R80 ;  /* 0x000000b2a050723c */ /* 0x044fec0000081050 */
        /* <DEDUP_REMOVED lines=10> */
[----:B-1----:R-:W2:Y:S04]  /*48910*/  LDL.LU.64 R62, [R1+0x34d8] ;  /* 0x0034d800013e7983 */ /* 0x002ea80000300a00 */
[----:B------:R-:W2:Y:S04]  /*48920*/  LDL.LU.64 R60, [R1+0x34d0] ;  /* 0x0034d000013c7983 */ /* 0x000ea80000300a00 */
[----:B------:R-:W-:Y:S04]  /*48930*/  STL.64 [R1+0x13b0], R40 ;  /* 0x0013b02801007387 */ /* 0x000fe80000100a00 */
[----:B------:R1:W-:Y:S04]  /*48940*/  STL.64 [R1+0x13b8], R42 ;  /* 0x0013b82a01007387 */ /* 0x0003e80000100a00 */
[----:B-1----:R-:W3:Y:S04]  /*48950*/  LDL.LU.64 R42, [R1+0x34c8] ;  /* 0x0034c800012a7983 */ /* 0x002ee80000300a00 */
[----:B------:R-:W3:Y:S04]  /*48960*/  LDL.LU.64 R40, [R1+0x34c0] ;  /* 0x0034c00001287983 */ /* 0x000ee80000300a00 */
[----:B------:R-:W-:Y:S04]  /*48970*/  STL.64 [R1+0x13a0], R56 ;  /* 0x0013a03801007387 */ /* 0x000fe80000100a00 */
[----:B------:R1:W-:Y:S01]  /*48980*/  STL.64 [R1+0x13a8], R58 ;  /* 0x0013a83a01007387 */ /* 0x0003e20000100a00 */
[----:B------:R-:W-:Y:S03]  /*48990*/  HMMA.1688.F32.TF32 R160, R160, R166, R140 ;  /* 0x000000a6a0a0723c */ /* 0x000fe6000008108c */
        /* <DEDUP_REMOVED lines=32> */
[----:B------:R1:W-:Y:S04]  /*48ba0*/  STL.64 [R1+0xe90], R160 ;  /* 0x000e90a001007387 */ /* 0x0003e80000100a00 */
[----:B------:R1:W-:Y:S04]  /*48bb0*/  STL.64 [R1+0xe98], R162 ;  /* 0x000e98a201007387 */ /* 0x0003e80000100a00 */
[----:B-1----:R-:W4:Y:S04]  /*48bc0*/  LDL.LU R160, [R1+0x240] ;  /* 0x0002400001a07983 */ /* 0x002f280000300800 */
[----:B------:R-:W4:Y:S04]  /*48bd0*/  LDL.LU R161, [R1+0x244] ;  /* 0x0002440001a17983 */ /* 0x000f280000300800 */
[----:B------:R-:W4:Y:S04]  /*48be0*/  LDL.LU R162, [R1+0x248] ;  /* 0x0002480001a27983 */ /* 0x000f280000300800 */
[----:B------:R-:W4:Y:S01]  /*48bf0*/  LDL.LU R163, [R1+0x24c] ;  /* 0x00024c0001a37983 */ /* 0x000f220000300800 */
[C---:B------:R-:W-:Y:S06]  /*48c00*/  HMMA.1688.F32.TF32 R28, R232.reuse, R226, R28 ;  /* 0x000000e2e81c723c */ /* 0x040fec000008101c */
[C---:B------:R-:W-:Y:S06]  /*48c10*/  HMMA.1688.F32.TF32 R148, R232.reuse, R222, R148 ;  /* 0x000000dee894723c */ /* 0x040fec0000081094 */
[C---:B------:R-:W-:Y:S06]  /*48c20*/  HMMA.1688.F32.TF32 R24, R232.reuse, R218, R24 ;  /* 0x000000dae818723c */ /* 0x040fec0000081018 */
[C---:B------:R-:W-:Y:S06]  /*48c30*/  HMMA.1688.F32.TF32 R144, R232.reuse, R210, R144 ;  /* 0x000000d2e890723c */ /* 0x040fec0000081090 */
[C---:B------:R-:W-:Y:S01]  /*48c40*/  HMMA.1688.F32.TF32 R20, R232.reuse, R206, R20 ;  /* 0x000000cee814723c */ /* 0x040fe20000081014 */
[----:B------:R-:W-:Y:S05]  /*48c50*/  STL.64 [R1+0xe80], R28 ;  /* 0x000e801c01007387 */ /* 0x000fea0000100a00 */
[C---:B------:R-:W-:Y:S01]  /*48c60*/  HMMA.1688.F32.TF32 R12, R232.reuse, R202, R12 ;  /* 0x000000cae80c723c */ /* 0x040fe2000008100c */
[----:B------:R1:W-:Y:S05]  /*48c70*/  STL.64 [R1+0xe88], R30 ;  /* 0x000e881e01007387 */ /* 0x0003ea0000100a00 */
[C---:B------:R-:W-:Y:S01]  /*48c80*/  HMMA.1688.F32.TF32 R16, R232.reuse, R198, R16 ;  /* 0x000000c6e810723c */ /* 0x040fe20000081010 */
[----:B-1----:R-:W2:Y:S04]  /*48c90*/  LDL.LU.64 R30, [R1+0x3428] ;  /* 0x00342800011e7983 */ /* 0x002ea80000300a00 */
[----:B------:R-:W2:Y:S01]  /*48ca0*/  LDL.LU.64 R28, [R1+0x3420] ;  /* 0x00342000011c7983 */ /* 0x000ea20000300a00 */
[C---:B------:R-:W-:Y:S03]  /*48cb0*/  HMMA.1688.F32.TF32 R228, R232.reuse, R194, R228 ;  /* 0x000000c2e8e4723c */ /* 0x040fe600000810e4 */
[----:B------:R-:W-:Y:S04]  /*48cc0*/  STL.64 [R1+0xe70], R148 ;  /* 0x000e709401007387 */ /* 0x000fe80000100a00 */
[----:B------:R1:W-:Y:S01]  /*48cd0*/  STL.64 [R1+0xe78], R150 ;  /* 0x000e789601007387 */ /* 0x0003e20000100a00 */
[C---:B------:R-:W-:Y:S03]  /*48ce0*/  HMMA.1688.F32.TF32 R8, R232.reuse, R190, R8 ;  /* 0x000000bee808723c */ /* 0x040fe60000081008 */
[----:B-1----:R-:W3:Y:S04]  /*48cf0*/  LDL.LU.64 R150, [R1+0x3418] ;  /* 0x0034180001967983 */ /* 0x002ee80000300a00 */
[----:B------:R-:W3:Y:S04]  /*48d00*/  LDL.LU.64 R148, [R1+0x3410] ;  /* 0x0034100001947983 */ /* 0x000ee80000300a00 */
[----:B------:R-:W-:Y:S04]  /*48d10*/  STL.64 [R1+0xe60], R24 ;  /* 0x000e601801007387 */ /* 0x000fe80000100a00 */
[----:B------:R1:W-:Y:S04]  /*48d20*/  STL.64 [R1+0xe68], R26 ;  /* 0x000e681a01007387 */ /* 0x0003e80000100a00 */
[----:B-1----:R-:W2:Y:S04]  /*48d30*/  LDL.LU.64 R26, [R1+0x3408] ;  /* 0x00340800011a7983 */ /* 0x002ea80000300a00 */
[----:B------:R-:W2:Y:S01]  /*48d40*/  LDL.LU.64 R24, [R1+0x3400] ;  /* 0x0034000001187983 */ /* 0x000ea20000300a00 */
[----:B----4-:R-:W-:-:S15]  /*48d50*/  HMMA.1688.F32.TF32 R160, R232, R214, R160 ;  /* 0x000000d6e8a0723c */ /* 0x010fde00000810a0 */
[----:B------:R-:W-:-:S08]  /*48d60*/  NOP ;  /* 0x0000000000007918 */ /* 0x000fd00000000000 */
        /* <DEDUP_REMOVED lines=12> */
[----:B------:R-:W3:Y:S04]  /*48e30*/  LDS R163, [R6+UR7+0x7280] ;  /* 0x0072800706a37984 */ /* 0x000ee80008000800 */
        /* <DEDUP_REMOVED lines=11> */
[----:B------:R-:W-:Y:S04]  /*48ef0*/  STL.64 [R1+0xe18], R230 ;  /* 0x000e18e601007387 */ /* 0x000fe80000100a00 */
[----:B------:R-:W-:Y:S04]  /*48f00*/  STL.64 [R1+0xa60], R8 ;  /* 0x000a600801007387 */ /* 0x000fe80000100a00 */
[----:B------:R1:W-:Y:S01]  /*48f10*/  STL.64 [R1+0xa68], R10 ;  /* 0x000a680a01007387 */ /* 0x0003e20000100a00 */
[----:B------:R-:W-:Y:S03]  /*48f20*/  HMMA.1688.F32.TF32 R248, R232, R182, R248 ;  /* 0x000000b6e8f8723c */ /* 0x000fe600000810f8 */
[----:B------:R-:W-:Y:S04]  /*48f30*/  LDS R228, [R7+UR7+0x6280] ;  /* 0x0062800707e47984 */ /* 0x000fe80008000800 */
[----:B------:R-:W-:Y:S04]  /*48f40*/  LDS R230, [R7+UR7+0x7280] ;  /* 0x0072800707e67984 */ /* 0x000fe80008000800 */
[----:B-1----:R-:W2:Y:S04]  /*48f50*/  LDL.LU.64 R10, [R1+0x33b8] ;  /* 0x0033b800010a7983 */ /* 0x002ea80000300a00 */
[----:B------:R-:W2:Y:S04]  /*48f60*/  LDL.LU.64 R8, [R1+0x33b0] ;  /* 0x0033b00001087983 */ /* 0x000ea80000300a00 */
[----:B------:R-:W-:Y:S04]  /*48f70*/  STL.64 [R1+0xa80], R244 ;  /* 0x000a80f401007387 */ /* 0x000fe80000100a00 */
[----:B------:R2:W-:Y:S04]  /*48f80*/  STL.64 [R1+0xa88], R246 ;  /* 0x000a88f601007387 */ /* 0x0005e80000100a00 */
[----:B------:R-:W-:Y:S04]  /*48f90*/  STL.64 [R1+0xe00], R248 ;  /* 0x000e00f801007387 */ /* 0x000fe80000100a00 */
[----:B------:R-:W-:Y:S01]  /*48fa0*/  STL.64 [R1+0xe08], R250 ;  /* 0x000e08fa01007387 */ /* 0x000fe20000100a00 */
[----:B------:R-:W-:-:S05]  /*48fb0*/  LOP3.LUT R231, R0, 0x60, RZ, 0x3c, !PT ;  /* 0x0000006000e77812 */ /* 0x000fca00078e3cff */
[----:B------:R-:W-:Y:S04]  /*48fc0*/  LDS R229, [R231+UR7+0x6280] ;  /* 0x00628007e7e57984 */ /* 0x000fe80008000800 */
[----:B------:R-:W1:Y:S01]  /*48fd0*/  LDS R231, [R231+UR7+0x7280] ;  /* 0x00728007e7e77984 */ /* 0x000e620008000800 */
[C---:B--2---:R-:W-:Y:S06]  /*48fe0*/  HMMA.1688.F32.TF32 R244, R232.reuse, R178, R8 ;  /* 0x000000b2e8f4723c */ /* 0x044fec0000081008 */
[C---:B----4-:R-:W-:Y:S06]  /*48ff0*/  HMMA.1688.F32.TF32 R8, R232.reuse, R174, R16 ;  /* 0x000000aee808723c */ /* 0x050fec0000081010 */
[C---:B---3--:R-:W-:Y:S06]  /*49000*/  HMMA.1688.F32.TF32 R16, R232.reuse, R170, R12 ;  /* 0x000000aae810723c */ /* 0x048fec000008100c */
[----:B------:R-:W-:Y:S05]  /*49010*/  HMMA.1688.F32.TF32 R12, R232, R166, R20 ;  /* 0x000000a6e80c723c */ /* 0x000fea0000081014 */
[----:B------:R2:W-:Y:S04]  /*49020*/  STL.64 [R1+0xdf0], R244 ;  /* 0x000df0f401007387 */ /* 0x0005e80000100a00 */
[----:B------:R3:W-:Y:S04]  /*49030*/  STL.64 [R1+0xdf8], R246 ;  /* 0x000df8f601007387 */ /* 0x0007e80000100a00 */
[----:B------:R-:W-:Y:S04]  /*49040*/  STL.64 [R1+0xde0], R8 ;  /* 0x000de00801007387 */ /* 0x000fe80000100a00 */
[----:B------:R-:W-:Y:S04]  /*49050*/  STL.64 [R1+0xde8], R10 ;  /* 0x000de80a01007387 */ /* 0x000fe80000100a00 */
[----:B------:R-:W-:Y:S04]  /*49060*/  STL.64 [R1+0xdd0], R16 ;  /* 0x000dd01001007387 */ /* 0x000fe80000100a00 */
[----:B------:R-:W-:Y:S04]  /*49070*/  STL.64 [R1+0xdd8], R18 ;  /* 0x000dd81201007387 */ /* 0x000fe80000100a00 */
[----:B------:R-:W-:Y:S04]  /*49080*/  STL.64 [R1+0xa20], R12 ;  /* 0x000a200c01007387 */ /* 0x000fe80000100a00 */
[----:B------:R4:W-:Y:S01]  /*49090*/  STL.64 [R1+0xa28], R14 ;  /* 0x000a280e01007387 */ /* 0x0009e20000100a00 */
[----:B------:R-:W-:Y:S01]  /*490a0*/  HMMA.1688.F32.TF32 R20, R160, R218, R148 ;  /* 0x000000daa014723c */ /* 0x000fe20000081094 */
[----:B--2---:R-:W-:-:S02]  /*490b0*/  IMAD.MOV.U32 R244, RZ, RZ, R93 ;  /* 0x000000fffff47224 */ /* 0x004fc400078e005d */
[----:B------:R-:W-:Y:S01]  /*490c0*/  IMAD.MOV.U32 R245, RZ, RZ, R94 ;  /* 0x000000fffff57224 */ /* 0x000fe200078e005e */
[----:B------:R-:W-:Y:S01]  /*490d0*/  LDS R8, [R0+UR7+0x6300] ;  /* 0x0063000700087984 */ /* 0x000fe20008000800 */
[----:B---3--:R-:W-:Y:S02]  /*490e0*/  IMAD.MOV.U32 R246, RZ, RZ, R95 ;  /* 0x000000fffff67224 */ /* 0x008fe400078e005f */
[----:B------:R-:W-:Y:S01]  /*490f0*/  IMAD.MOV.U32 R247, RZ, RZ, R103 ;  /* 0x000000fffff77224 */ /* 0x000fe200078e0067 */
[----:B------:R-:W-:Y:S01]  /*49100*/  LDS R10, [R0+UR7+0x7300] ;  /* 0x00730007000a7984 */ /* 0x000fe20008000800 */
[C---:B----4-:R-:W-:Y:S01]  /*49110*/  HMMA.1688.F32.TF32 R12, R160.reuse, R226, R144 ;  /* 0x000000e2a00c723c */ /* 0x050fe20000081090 */
[----:B------:R-:W-:Y:S02]  /*49120*/  IMAD.MOV.U32 R248, RZ, RZ, R107 ;  /* 0x000000fffff87224 */ /* 0x000fe400078e006b */
[----:B------:R-:W-:Y:S03]  /*49130*/  LDS R9, [R6+UR7+0x6300] ;  /* 0x0063000706097984 */ /* 0x000fe60008000800 */
[----:B------:R-:W-:Y:S01]  /*49140*/  HMMA.1688.F32.TF32 R16, R160, R222, R24 ;  /* 0x000000dea010723c */ /* 0x000fe20000081018 */
[----:B------:R-:W-:Y:S01]  /*49150*/  IMAD.MOV.U32 R249, RZ, RZ, R110 ;  /* 0x000000fffff97224 */ /* 0x000fe200078e006e */
[----:B------:R-:W2:-:S15]  /*49160*/  LDS R11, [R6+UR7+0x7300] ;  /* 0x00730007060b7984 */ /* 0x000e9e0008000800 */
[----:B------:R-:W-:Y:S04]  /*49170*/  STL.64 [R1+0x9c0], R12 ;  /* 0x0009c00c01007387 */ /* 0x000fe80000100a00 */
[----:B------:R3:W-:Y:S02]  /*49180*/  STL.64 [R1+0x9c8], R14 ;  /* 0x0009c80e01007387 */ /* 0x0007e40000100a00 */
[C---:B---3--:R-:W-:Y:S02]  /*49190*/  HMMA.1688.F32.TF32 R12, R160.reuse, R214, R28 ;  /* 0x000000d6a00c723c */ /* 0x048fe4000008101c */
[----:B------:R-:W-:Y:S04]  /*491a0*/  STL.64 [R1+0x9a0], R16 ;  /* 0x0009a01001007387 */ /* 0x000fe80000100a00 */
[----:B------:R3:W-:Y:S04]  /*491b0*/  STL.64 [R1+0x9a8], R18 ;  /* 0x0009a81201007387 */ /* 0x0007e80000100a00 */
[----:B------:R-:W-:Y:S04]  /*491c0*/  STL.64 [R1+0x8c0], R20 ;  /* 0x0008c01401007387 */ /* 0x000fe80000100a00 */
[----:B------:R4:W-:Y:S01]  /*491d0*/  STL.64 [R1+0x8c8], R22 ;  /* 0x0008c81601007387 */ /* 0x0009e20000100a00 */
[C---:B---3--:R-:W-:Y:S08]  /*491e0*/  HMMA.1688.F32.TF32 R16, R160.reuse, R210, R140 ;  /* 0x000000d2a010723c */ /* 0x048ff0000008108c */
[----:B------:R-:W-:Y:S01]  /*491f0*/  STL.64 [R1+0x890], R12 ;  /* 0x0008900c01007387 */ /* 0x000fe20000100a00 */
[C---:B----4-:R-:W-:Y:S03]  /*49200*/  HMMA.1688.F32.TF32 R20, R160.reuse, R206, R72 ;  /* 0x000000cea014723c */ /* 0x050fe60000081048 */
[----:B------:R3:W-:Y:S03]  /*49210*/  STL.64 [R1+0x898], R14 ;  /* 0x0008980e01007387 */ /* 0x0007e60000100a00 */
[C---:B---3--:R-:W-:Y:S08]  /*49220*/  HMMA.1688.F32.TF32 R12, R160.reuse, R202, R36 ;  /* 0x000000caa00c723c */ /* 0x048ff00000081024 */
[----:B------:R-:W-:Y:S04]  /*49230*/  STL.64 [R1+0xdc0], R16 ;  /* 0x000dc01001007387 */ /* 0x000fe80000100a00 */
[----:B------:R3:W-:Y:S05]  /*49240*/  STL.64 [R1+0xdc8], R18 ;  /* 0x000dc81201007387 */ /* 0x0007ea0000100a00 */
[----:B------:R-:W-:Y:S04]  /*49250*/  STL.64 [R1+0xdb0], R20 ;  /* 0x000db01401007387 */ /* 0x000fe80000100a00 */
[----:B------:R4:W-:Y:S01]  /*49260*/  STL.64 [R1+0xdb8], R22 ;  /* 0x000db81601007387 */ /* 0x0009e20000100a00 */
[C---:B---3--:R-:W-:Y:S03]  /*49270*/  HMMA.1688.F32.TF32 R16, R160.reuse, R198, R80 ;  /* 0x000000c6a010723c */ /* 0x048fe60000081050 */
[----:B------:R-:W-:Y:S03]  /*49280*/  STL.64 [R1+0xda0], R12 ;  /* 0x000da00c01007387 */ /* 0x000fe60000100a00 */
[C---:B----4-:R-:W-:Y:S01]  /*49290*/  HMMA.1688.F32.TF32 R20, R160.reuse, R194, R44 ;  /* 0x000000c2a014723c */ /* 0x050fe2000008102c */
[----:B------:R3:W-:Y:S05]  /*492a0*/  STL.64 [R1+0xda8], R14 ;  /* 0x000da80e01007387 */ /* 0x0007ea0000100a00 */
[C---:B---3--:R-:W-:Y:S11]  /*492b0*/  HMMA.1688.F32.TF32 R12, R160.reuse, R190, R48 ;  /* 0x000000bea00c723c */ /* 0x048ff60000081030 */
[----:B------:R-:W-:Y:S04]  /*492c0*/  STL.64 [R1+0xd90], R16 ;  /* 0x000d901001007387 */ /* 0x000fe80000100a00 */
[----:B------:R3:W-:Y:S04]  /*492d0*/  STL.64 [R1+0xd98], R18 ;  /* 0x000d981201007387 */ /* 0x0007e80000100a00 */
        /* <DEDUP_REMOVED lines=15> */
[----:B---3--:R-:W-:Y:S11]  /*493d0*/  HMMA.1688.F32.TF32 R12, R160, R166, R64 ;  /* 0x000000a6a00c723c */ /* 0x008ff60000081040 */
[----:B------:R-:W-:Y:S04]  /*493e0*/  STL.64 [R1+0x12f0], R16 ;  /* 0x0012f01001007387 */ /* 0x000fe80000100a00 */
[----:B------:R1:W-:Y:S04]  /*493f0*/  STL.64 [R1+0x12f8], R18 ;  /* 0x0012f81201007387 */ /* 0x0003e80000100a00 */
[----:B------:R-:W-:Y:S04]  /*49400*/  STL.64 [R1+0x12e0], R20 ;  /* 0x0012e01401007387 */ /* 0x000fe80000100a00 */
[----:B------:R3:W-:Y:S01]  /*49410*/  STL.64 [R1+0x12e8], R22 ;  /* 0x0012e81601007387 */ /* 0x0007e20000100a00 */
[C---:B-1----:R-:W-:Y:S03]  /*49420*/  HMMA.1688.F32.TF32 R16, R228.reuse, R226, R68 ;  /* 0x000000e2e410723c */ /* 0x042fe60000081044 */
[----:B------:R-:W-:Y:S03]  /*49430*/  STL.64 [R1+0xd60], R12 ;  /* 0x000d600c01007387 */ /* 0x000fe60000100a00 */
[C---:B---3--:R-:W-:Y:S01]  /*49440*/  HMMA.1688.F32.TF32 R20, R228.reuse, R222, R152 ;  /* 0x000000dee414723c */ /* 0x048fe20000081098 */
[----:B------:R1:W-:Y:S05]  /*49450*/  STL.64 [R1+0xd68], R14 ;  /* 0x000d680e01007387 */ /* 0x0003ea0000100a00 */
[C---:B-1----:R-:W-:Y:S11]  /*49460*/  HMMA.1688.F32.TF32 R12, R228.reuse, R218, R76 ;  /* 0x000000dae40c723c */ /* 0x042ff6000008104c */
        /* <DEDUP_REMOVED lines=8> */
[----:B-1----:R-:W-:Y:S11]  /*494f0*/  HMMA.1688.F32.TF32 R12, R228, R206, R88 ;  /* 0x000000cee40c723c */ /* 0x002ff60000081058 */
[----:B------:R1:W-:Y:S04]  /*49500*/  STL.64 [R1+0x12a0], R16 ;  /* 0x0012a01001007387 */ /* 0x0003e80000100a00 */
[----:B------:R3:W-:Y:S04]  /*49510*/  STL.64 [R1+0x12a8], R18 ;  /* 0x0012a81201007387 */ /* 0x0007e80000100a00 */
[----:B------:R4:W-:Y:S01]  /*49520*/  STL.64 [R1+0x1290], R20 ;  /* 0x0012901401007387 */ /* 0x0009e20000100a00 */
[----:B-1----:R-:W-:-:S03]  /*49530*/  IMAD.MOV.U32 R16, RZ, RZ, R124 ;  /* 0x000000ffff107224 */ /* 0x002fc600078e007c */
[----:B------:R1:W-:Y:S01]  /*49540*/  STL.64 [R1+0x1298], R22 ;  /* 0x0012981601007387 */ /* 0x0003e20000100a00 */
[----:B------:R-:W-:-:S03]  /*49550*/  IMAD.MOV.U32 R17, RZ, RZ, R125 ;  /* 0x000000ffff117224 */ /* 0x000fc600078e007d */
[----:B------:R-:W2:Y:S01]  /*49560*/  LDL.LU R124, [R1+0x33a8] ;  /* 0x0033a800017c7983 */ /* 0x000ea20000300800 */
[----:B---3--:R-:W-:-:S03]  /*49570*/  IMAD.MOV.U32 R18, RZ, RZ, R126 ;  /* 0x000000ffff127224 */ /* 0x008fc600078e007e */
[----:B------:R3:W-:Y:S01]  /*49580*/  STL.64 [R1+0x1280], R12 ;  /* 0x0012800c01007387 */ /* 0x0007e20000100a00 */
[----:B------:R-:W-:-:S03]  /*49590*/  IMAD.MOV.U32 R19, RZ, RZ, R127 ;  /* 0x000000ffff137224 */ /* 0x000fc600078e007f */
[----:B------:R3:W-:Y:S01]  /*495a0*/  STL.64 [R1+0x1288], R14 ;  /* 0x0012880e01007387 */ /* 0x0007e20000100a00 */
[----:B----4-:R-:W-:-:S03]  /*495b0*/  IMAD.MOV.U32 R20, RZ, RZ, R120 ;  /* 0x000000ffff147224 */ /* 0x010fc600078e0078 */
[----:B------:R-:W4:Y:S01]  /*495c0*/  LDL.LU R125, [R1+0x33a4] ;  /* 0x0033a400017d7983 */ /* 0x000f220000300800 */
[----:B------:R-:W-:-:S03]  /*495d0*/  IMAD.MOV.U32 R21, RZ, RZ, R121 ;  /* 0x000000ffff157224 */ /* 0x000fc600078e0079 */
[----:B------:R-:W4:Y:S01]  /*495e0*/  LDL.LU R126, [R1+0x33a0] ;  /* 0x0033a000017e7983 */ /* 0x000f220000300800 */
[----:B-1----:R-:W-:-:S03]  /*495f0*/  MOV R22, R122 ;  /* 0x0000007a00167202 */ /* 0x002fc60000000f00 */
        /* <DEDUP_REMOVED lines=20> */
[----:B------:R-:W4:Y:S04]  /*49740*/  LDL.LU R114, [R1+0x3370] ;  /* 0x0033700001727983 */ /* 0x000f280000300800 */
[----:B------:R-:W4:Y:S01]  /*49750*/  LDL.LU R108, [R1+0x336c] ;  /* 0x00336c00016c7983 */ /* 0x000f220000300800 */
[----:B---3--:R-:W-:-:S03]  /*49760*/  IMAD.MOV.U32 R12, RZ, RZ, R109 ;  /* 0x000000ffff0c7224 */ /* 0x008fc600078e006d */
        /* <DEDUP_REMOVED lines=8> */
[----:B------:R-:W4:Y:S01]  /*497f0*/  LDL.LU R109, [R1+0x3368] ;  /* 0x00336800016d7983 */ /* 0x000f220000300800 */
        /* <DEDUP_REMOVED lines=9> */
[----:B------:R-:W4:Y:S01]  /*49890*/  LDL.LU R101, [R1+0x3354] ;  /* 0x0033540001657983 */ /* 0x000f220000300800 */
[----:B------:R-:W-:-:S03]  /*498a0*/  MOV R146, R99 ;  /* 0x0000006300927202 */ /* 0x000fc60000000f00 */
[----:B------:R-:W4:Y:S01]  /*498b0*/  LDL.LU R102, [R1+0x3350] ;  /* 0x0033500001667983 */ /* 0x000f220000300800 */
[----:B------:R-:W-:-:S03]  /*498c0*/  IMAD.MOV.U32 R147, RZ, RZ, R92 ;  /* 0x000000ffff937224 */ /* 0x000fc600078e005c */
        /* <DEDUP_REMOVED lines=8> */
[----:B------:R-:W4:Y:S01]  /*49950*/  LDL.LU R103, [R1+0x332c] ;  /* 0x00332c0001677983 */ /* 0x000f220000300800 */
[----:B------:R-:W-:-:S03]  /*49960*/  IMAD.MOV.U32 R250, RZ, RZ, R111 ;  /* 0x000000fffffa7224 */ /* 0x000fc600078e006f */
[----:B------:R-:W4:Y:S01]  /*49970*/  LDL.LU R107, [R1+0x3328] ;  /* 0x00332800016b7983 */ /* 0x000f220000300800 */
[----:B------:R-:W-:-:S03]  /*49980*/  IMAD.MOV.U32 R251, RZ, RZ, R115 ;  /* 0x000000fffffb7224 */ /* 0x000fc600078e0073 */
[----:B------:R-:W4:Y:S04]  /*49990*/  LDL.LU R110, [R1+0x3324] ;  /* 0x00332400016e7983 */ /* 0x000f280000300800 */
[----:B------:R-:W4:Y:S04]  /*499a0*/  LDL.LU R111, [R1+0x3320] ;  /* 0x00332000016f7983 */ /* 0x000f280000300800 */
[----:B------:R-:W4:Y:S01]  /*499b0*/  LDL.LU R115, [R1+0x331c] ;  /* 0x00331c0001737983 */ /* 0x000f220000300800 */
[----:B--2---:R-:W-:Y:S06]  /*499c0*/  HMMA.1688.F32.TF32 R28, R8, R210, R28 ;  /* 0x000000d2081c723c */ /* 0x004fec000008101c */
[C---:B---3--:R-:W-:Y:S06]  /*499d0*/  HMMA.1688.F32.TF32 R40, R228.reuse, R198, R96 ;  /* 0x000000c6e428723c */ /* 0x048fec0000081060 */
[C---:B----4-:R-:W-:Y:S06]  /*499e0*/  HMMA.1688.F32.TF32 R36, R228.reuse, R202, R92 ;  /* 0x000000cae424723c */ /* 0x050fec000008105c */
[----:B------:R-:W-:-:S15]  /*499f0*/  HMMA.1688.F32.TF32 R32, R228, R194, R100 ;  /* 0x000000c2e420723c */ /* 0x000fde0000081064 */
[----:B------:R-:W-:-:S02]  /*49a00*/  NOP ;  /* 0x0000000000007918 */ /* 0x000fc40000000000 */
        /* <DEDUP_REMOVED lines=22> */
[----:B-1----:R-:W-:Y:S03]  /*49b70*/  HMMA.1688.F32.TF32 R36, R228, R166, R128 ;  /* 0x000000a6e424723c */ /* 0x002fe60000081080 */
[----:B------:R-:W-:Y:S04]  /*49b80*/  STL.64 [R1+0x11f0], R32 ;  /* 0x0011f02001007387 */ /* 0x000fe80000100a00 */
[----:B------:R1:W-:Y:S01]  /*49b90*/  STL.64 [R1+0x11f8], R34 ;  /* 0x0011f82201007387 */ /* 0x0003e20000100a00 */
[C---:B--2---:R-:W-:Y:S06]  /*49ba0*/  HMMA.1688.F32.TF32 R40, R8.reuse, R226, R132 ;  /* 0x000000e20828723c */ /* 0x044fec0000081084 */
[C---:B-1----:R-:W-:Y:S09]  /*49bb0*/  HMMA.1688.F32.TF32 R32, R8.reuse, R222, R136 ;  /* 0x000000de0820723c */ /* 0x042ff20000081088 */
        /* <DEDUP_REMOVED lines=9> */
[----:B-1----:R-:W-:Y:S01]  /*49c50*/  HMMA.1688.F32.TF32 R32, R8, R214, R12 ;  /* 0x000000d60820723c */ /* 0x002fe2000008100c */
[----:B------:R-:W-:-:S02]  /*49c60*/  LOP3.LUT R235, R0, 0x60, RZ, 0x3c, !PT ;  /* 0x0000006000eb7812 */ /* 0x000fc400078e3cff */
[----:B------:R-:W-:Y:S04]  /*49c70*/  LDS R12, [R7+UR7+0x6300] ;  /* 0x00630007070c7984 */ /* 0x000fe80008000800 */
[----:B------:R-:W-:Y:S04]  /*49c80*/  STL.64 [R1+0x720], R36 ;  /* 0x0007202401007387 */ /* 0x000fe80000100a00 */
[----:B------:R1:W-:Y:S04]  /*49c90*/  STL.64 [R1+0x728], R38 ;  /* 0x0007282601007387 */ /* 0x0003e80000100a00 */
[----:B------:R-:W-:Y:S04]  /*49ca0*/  LDS R14, [R7+UR7+0x7300] ;  /* 0x00730007070e7984 */ /* 0x000fe80008000800 */
[----:B------:R-:W-:Y:S01]  /*49cb0*/  LDS R13, [R235+UR7+0x6300] ;  /* 0x00630007eb0d7984 */ /* 0x000fe20008000800 */
[C---:B-1----:R-:W-:Y:S03]  /*49cc0*/  HMMA.1688.F32.TF32 R36, R8.reuse, R206, R148 ;  /* 0x000000ce0824723c */ /* 0x042fe60000081094 */
[----:B------:R-:W-:Y:S04]  /*49cd0*/  STL.64 [R1+0x710], R32 ;  /* 0x0007102001007387 */ /* 0x000fe80000100a00 */
[----:B------:R1:W-:Y:S04]  /*49ce0*/  STL.64 [R1+0x718], R34 ;  /* 0x0007182201007387 */ /* 0x0003e80000100a00 */
[----:B------:R-:W-:Y:S04]  /*49cf0*/  STL.64 [R1+0x700], R28 ;  /* 0x0007001c01007387 */ /* 0x000fe80000100a00 */
[----:B------:R2:W-:Y:S01]  /*49d00*/  STL.64 [R1+0x708], R30 ;  /* 0x0007081e01007387 */ /* 0x0005e20000100a00 */
[C---:B-1----:R-:W-:Y:S03]  /*49d10*/  HMMA.1688.F32.TF32 R32, R8.reuse, R202, R24 ;  /* 0x000000ca0820723c */ /* 0x042fe60000081018 */
[----:B------:R-:W-:Y:S04]  /*49d20*/  LDS R15, [R235+UR7+0x7300] ;  /* 0x00730007eb0f7984 */ /* 0x000fe80008000800 */
[----:B------:R-:W-:Y:S01]  /*49d30*/  LDS R233, [R235+UR7+0x8180] ;  /* 0x00818007ebe97984 */ /* 0x000fe20008000800 */
[C---:B------:R-:W-:Y:S06]  /*49d40*/  HMMA.1688.F32.TF32 R24, R8.reuse, R194, R20 ;  /* 0x000000c20818723c */ /* 0x040fec0000081014 */
[C---:B--2---:R-:W-:Y:S01]  /*49d50*/  HMMA.1688.F32.TF32 R28, R8.reuse, R198, R144 ;  /* 0x000000c6081c723c */ /* 0x044fe20000081090 */
[----:B------:R-:W-:Y:S04]  /*49d60*/  STL.64 [R1+0x6f0], R36 ;  /* 0x0006f02401007387 */ /* 0x000fe80000100a00 */
[----:B------:R-:W-:Y:S01]  /*49d70*/  STL.64 [R1+0x6f8], R38 ;  /* 0x0006f82601007387 */ /* 0x000fe20000100a00 */
[C---:B------:R-:W-:Y:S03]  /*49d80*/  HMMA.1688.F32.TF32 R20, R8.reuse, R190, R16 ;  /* 0x000000be0814723c */ /* 0x040fe60000081010 */
[----:B------:R-:W-:Y:S04]  /*49d90*/  LDS R16, [R0+UR7+0x6380] ;  /* 0x0063800700107984 */ /* 0x000fe80008000800 */
[----:B------:R-:W-:Y:S04]  /*49da0*/  STL.64 [R1+0x6e0], R32 ;  /* 0x0006e02001007387 */ /* 0x000fe80000100a00 */
[----:B------:R-:W-:Y:S04]  /*49db0*/  STL.64 [R1+0x6e8], R34 ;  /* 0x0006e82201007387 */ /* 0x000fe80000100a00 */
[----:B------:R-:W-:Y:S04]  /*49dc0*/  LDS R18, [R0+UR7+0x7380] ;  /* 0x0073800700127984 */ /* 0x000fe80008000800 */
[----:B------:R-:W-:Y:S04]  /*49dd0*/  STL.64 [R1+0x6d0], R28 ;  /* 0x0006d01c01007387 */ /* 0x000fe80000100a00 */
[----:B------:R1:W-:Y:S04]  /*49de0*/  STL.64 [R1+0x6d8], R30 ;  /* 0x0006d81e01007387 */ /* 0x0003e80000100a00 */
[----:B------:R-:W-:Y:S04]  /*49df0*/  STL.64 [R1+0x6c0], R24 ;  /* 0x0006c01801007387 */ /* 0x000fe80000100a00 */
[----:B------:R2:W-:Y:S01]  /*49e00*/  STL.64 [R1+0x6c8], R26 ;  /* 0x0006c81a01007387 */ /* 0x0005e20000100a00 */
[C---:B-1----:R-:W-:Y:S03]  /*49e10*/  HMMA.1688.F32.TF32 R28, R8.reuse, R186, R244 ;  /* 0x000000ba081c723c */ /* 0x042fe600000810f4 */
[----:B------:R-:W-:Y:S04]  /*49e20*/  LDS R17, [R6+UR7+0x6380] ;  /* 0x0063800706117984 */ /* 0x000fe80008000800 */
[----:B------:R-:W1:Y:S01]  /*49e30*/  LDS R19, [R6+UR7+0x7380] ;  /* 0x0073800706137984 */ /* 0x000e620008000800 */
[----:B--2---:R-:W-:Y:S03]  /*49e40*/  HMMA.1688.F32.TF32 R24, R8, R182, R248 ;  /* 0x000000b60818723c */ /* 0x004fe600000810f8 */
[----:B------:R2:W-:Y:S04]  /*49e50*/  STL.64 [R1+0x6b0], R20 ;  /* 0x0006b01401007387 */ /* 0x0005e80000100a00 */
[----:B------:R3:W-:Y:S04]  /*49e60*/  STL.64 [R1+0x6b8], R22 ;  /* 0x0006b81601007387 */ /* 0x0007e80000100a00 */
[----:B--2---:R-:W1:Y:S04]  /*49e70*/  LDL.LU R20, [R1+0xc10] ;  /* 0x000c100001147983 */ /* 0x004e680000300800 */
[----:B------:R-:W-:Y:S04]  /*49e80*/  STL.64 [R1+0x6a0], R28 ;  /* 0x0006a01c01007387 */ /* 0x000fe80000100a00 */
[----:B------:R-:W-:Y:S04]  /*49e90*/  STL.64 [R1+0x6a8], R30 ;  /* 0x0006a81e01007387 */ /* 0x000fe80000100a00 */
[----:B------:R2:W-:Y:S04]  /*49ea0*/  STL.64 [R1+0x600], R24 ;  /* 0x0006001801007387 */ /* 0x0005e80000100a00 */
[----:B------:R4:W-:Y:S04]  /*49eb0*/  STL.64 [R1+0x608], R26 ;  /* 0x0006081a01007387 */ /* 0x0009e80000100a00 */
[----:B------:R-:W1:Y:S04]  /*49ec0*/  LDL.LU R21, [R1+0xc14] ;  /* 0x000c140001157983 */ /* 0x000e680000300800 */
[----:B---3--:R-:W1:Y:S04]  /*49ed0*/  LDL.LU R22, [R1+0xc18] ;  /* 0x000c180001167983 */ /* 0x008e680000300800 */
[----:B------:R-:W1:Y:S04]  /*49ee0*/  LDL.LU R23, [R1+0xc1c] ;  /* 0x000c1c0001177983 */ /* 0x000e680000300800 */
[----:B------:R-:W3:Y:S04]  /*49ef0*/  LDL.LU R144, [R1+0xc20] ;  /* 0x000c200001907983 */ /* 0x000ee80000300800 */
[----:B------:R-:W3:Y:S04]  /*49f00*/  LDL.LU R145, [R1+0xc24] ;  /* 0x000c240001917983 */ /* 0x000ee80000300800 */
[----:B------:R-:W3:Y:S04]  /*49f10*/  LDL.LU R146, [R1+0xc28] ;  /* 0x000c280001927983 */ /* 0x000ee80000300800 */
[----:B------:R-:W3:Y:S04]  /*49f20*/  LDL.LU R147, [R1+0xc2c] ;  /* 0x000c2c0001937983 */ /* 0x000ee80000300800 */
[----:B--2---:R-:W2:Y:S04]  /*49f30*/  LDL.LU R24, [R1+0xb10] ;  /* 0x000b100001187983 */ /* 0x004ea80000300800 */
[----:B------:R-:W2:Y:S04]  /*49f40*/  LDL.LU R25, [R1+0xb14] ;  /* 0x000b140001197983 */ /* 0x000ea80000300800 */
[----:B----4-:R-:W2:Y:S04]  /*49f50*/  LDL.LU R26, [R1+0xb18] ;  /* 0x000b1800011a7983 */ /* 0x010ea80000300800 */
        /* <DEDUP_REMOVED lines=81> */
[----:B-1----:R-:W-:Y:S06]  /*4a470*/  HMMA.1688.F32.TF32 R20, R16, R222, R20 ;  /* 0x000000de1014723c */ /* 0x002fec0000081014 */
[----:B---3--:R-:W-:Y:S06]  /*4a480*/  HMMA.1688.F32.TF32 R56, R12, R210, R56 ;  /* 0x000000d20c38723c */ /* 0x008fec0000081038 */
[C---:B----4-:R-:W-:Y:S06]  /*4a490*/  HMMA.1688.F32.TF32 R84, R8.reuse, R178, R76 ;  /* 0x000000b20854723c */ /* 0x050fec000008104c */
[C---:B--2---:R-:W-:Y:S06]  /*4a4a0*/  HMMA.1688.F32.TF32 R76, R8.reuse, R174, R152 ;  /* 0x000000ae084c723c */ /* 0x044fec0000081098 */
[C---:B------:R-:W-:Y:S11]  /*4a4b0*/  HMMA.1688.F32.TF32 R68, R8.reuse, R170, R68 ;  /* 0x000000aa0844723c */ /* 0x040ff60000081044 */
[----:B------:R-:W-:Y:S01]  /*4a4c0*/  STL.64 [R1+0x5f0], R84 ;  /* 0x0005f05401007387 */ /* 0x000fe20000100a00 */
[----:B------:R-:W-:Y:S03]  /*4a4d0*/  HMMA.1688.F32.TF32 R8, R8, R166, R248 ;  /* 0x000000a60808723c */ /* 0x000fe600000810f8 */
[----:B------:R-:W-:Y:S04]  /*4a4e0*/  STL.64 [R1+0x5f8], R86 ;  /* 0x0005f85601007387 */ /* 0x000fe80000100a00 */
[----:B------:R-:W-:Y:S04]  /*4a4f0*/  STL.64 [R1+0x5e0], R76 ;  /* 0x0005e04c01007387 */ /* 0x000fe80000100a00 */
[----:B------:R1:W-:Y:S04]  /*4a500*/  STL.64 [R1+0x5e8], R78 ;  /* 0x0005e84e01007387 */ /* 0x0003e80000100a00 */
[----:B------:R-:W-:Y:S04]  /*4a510*/  STL.64 [R1+0x5d0], R68 ;  /* 0x0005d04401007387 */ /* 0x000fe80000100a00 */
[----:B------:R2:W-:Y:S01]  /*4a520*/  STL.64 [R1+0x5d8], R70 ;  /* 0x0005d84601007387 */ /* 0x0005e20000100a00 */
[C---:B-1----:R-:W-:Y:S06]  /*4a530*/  HMMA.1688.F32.TF32 R76, R12.reuse, R226, R160 ;  /* 0x000000e20c4c723c */ /* 0x042fec00000810a0 */
[C---:B--2---:R-:W-:Y:S06]  /*4a540*/  HMMA.1688.F32.TF32 R68, R12.reuse, R222, R64 ;  /* 0x000000de0c44723c */ /* 0x044fec0000081040 */
[C---:B------:R-:W-:Y:S06]  /*4a550*/  HMMA.1688.F32.TF32 R64, R12.reuse, R218, R60 ;  /* 0x000000da0c40723c */ /* 0x040fec000008103c */
        /* <DEDUP_REMOVED lines=29> */
[----:B------:R-:W-:Y:S01]  /*4a730*/  LDS R10, [R7+UR7+0x7380] ;  /* 0x00738007070a7984 */ /* 0x000fe20008000800 */
[C---:B-1----:R-:W-:Y:S03]  /*4a740*/  HMMA.1688.F32.TF32 R32, R12.reuse, R186, R36 ;  /* 0x000000ba0c20723c */ /* 0x042fe60000081024 */
[----:B------:R-:W-:Y:S04]  /*4a750*/  LDS R9, [R235+UR7+0x6380] ;  /* 0x00638007eb097984 */ /* 0x000fe80008000800 */
[----:B------:R-:W1:Y:S04]  /*4a760*/  LDS R11, [R235+UR7+0x7380] ;  /* 0x00738007eb0b7984 */ /* 0x000e680008000800 */
[----:B------:R-:W-:Y:S01]  /*4a770*/  STL.64 [R1+0x650], R40 ;  /* 0x0006502801007387 */ /* 0x000fe20000100a00 */
[C---:B------:R-:W-:Y:S03]  /*4a780*/  HMMA.1688.F32.TF32 R36, R12.reuse, R178, R140 ;  /* 0x000000b20c24723c */ /* 0x040fe6000008108c */
[----:B------:R2:W-:Y:S04]  /*4a790*/  STL.64 [R1+0x658], R42 ;  /* 0x0006582a01007387 */ /* 0x0005e80000100a00 */
[----:B------:R-:W-:Y:S04]  /*4a7a0*/  STL.64 [R1+0x640], R44 ;  /* 0x0006402c01007387 */ /* 0x000fe80000100a00 */
[----:B------:R-:W-:Y:S01]  /*4a7b0*/  STL.64 [R1+0x648], R46 ;  /* 0x0006482e01007387 */ /* 0x000fe20000100a00 */
[C---:B--2---:R-:W-:Y:S03]  /*4a7c0*/  HMMA.1688.F32.TF32 R40, R12.reuse, R182, R72 ;  /* 0x000000b60c28723c */ /* 0x044fe60000081048 */
[----:B------:R-:W-:Y:S04]  /*4a7d0*/  STL.64 [R1+0x11e0], R32 ;  /* 0x0011e02001007387 */ /* 0x000fe80000100a00 */
[----:B------:R2:W-:Y:S02]  /*4a7e0*/  STL.64 [R1+0x11e8], R34 ;  /* 0x0011e82201007387 */ /* 0x0005e40000100a00 */
[C---:B--2---:R-:W-:Y:S06]  /*4a7f0*/  HMMA.1688.F32.TF32 R32, R12.reuse, R174, R28 ;  /* 0x000000ae0c20723c */ /* 0x044fec000008101c */
[C---:B------:R-:W-:Y:S06]  /*4a800*/  HMMA.1688.F32.TF32 R28, R12.reuse, R170, R148 ;  /* 0x000000aa0c1c723c */ /* 0x040fec0000081094 */
[----:B------:R-:W-:Y:S02]  /*4a810*/  HMMA.1688.F32.TF32 R12, R12, R166, R24 ;  /* 0x000000a60c0c723c */ /* 0x000fe40000081018 */
        /* <DEDUP_REMOVED lines=12> */
[----:B------:R-:W-:-:S03]  /*4a8e0*/  NOP ;  /* 0x0000000000007918 */ /* 0x000fc60000000000 */
[----:B------:R-:W-:Y:S02]  /*4a8f0*/  IMAD.MOV.U32 R5, RZ, RZ, R12 ;  /* 0x000000ffff057224 */ /* 0x000fe400078e000c */
[----:B------:R-:W-:Y:S02]  /*4a900*/  IMAD.MOV.U32 R4, RZ, RZ, R13 ;  /* 0x000000ffff047224 */ /* 0x000fe400078e000d */
[----:B------:R-:W-:Y:S02]  /*4a910*/  IMAD.MOV.U32 R3, RZ, RZ, R14 ;  /* 0x000000ffff037224 */ /* 0x000fe400078e000e */
[----:B------:R-:W-:Y:S02]  /*4a920*/  IMAD.MOV.U32 R2, RZ, RZ, R15 ;  /* 0x000000ffff027224 */ /* 0x000fe400078e000f */
[C---:B------:R-:W-:Y:S01]  /*4a930*/  HMMA.1688.F32.TF32 R12, R16.reuse, R214, R248 ;  /* 0x000000d6100c723c */ /* 0x040fe200000810f8 */
[----:B------:R-:W-:Y:S04]  /*4a940*/  STL.64 [R1+0x1190], R24 ;  /* 0x0011901801007387 */ /* 0x000fe80000100a00 */
[----:B------:R-:W-:Y:S04]  /*4a950*/  STL.64 [R1+0x1198], R26 ;  /* 0x0011981a01007387 */ /* 0x000fe80000100a00 */
[----:B------:R2:W-:Y:S04]  /*4a960*/  STL.64 [R1+0x1180], R20 ;  /* 0x0011801401007387 */ /* 0x0005e80000100a00 */
[----:B------:R3:W-:Y:S04]  /*4a970*/  STL.64 [R1+0x1188], R22 ;  /* 0x0011881601007387 */ /* 0x0007e80000100a00 */
[----:B------:R-:W-:Y:S04]  /*4a980*/  STL [R1+0x31fc], R2 ;  /* 0x0031fc0201007387 */ /* 0x000fe80000100800 */
[----:B------:R-:W-:Y:S04]  /*4a990*/  STL [R1+0x31f8], R3 ;  /* 0x0031f80301007387 */ /* 0x000fe80000100800 */
[----:B------:R-:W-:Y:S04]  /*4a9a0*/  STL [R1+0x31f4], R4 ;  /* 0x0031f40401007387 */ /* 0x000fe80000100800 */
[----:B------:R-:W-:Y:S04]  /*4a9b0*/  STL [R1+0x31f0], R5 ;  /* 0x0031f00501007387 */ /* 0x000fe80000100800 */
[----:B------:R-:W4:Y:S04]  /*4a9c0*/  LDL.LU R248, [R1+0xaa0] ;  /* 0x000aa00001f87983 */ /* 0x000f280000300800 */
[----:B------:R-:W-:Y:S04]  /*4a9d0*/  STL.64 [R1+0x1160], R12 ;  /* 0x0011600c01007387 */ /* 0x000fe80000100a00 */
[----:B------:R1:W-:Y:S04]  /*4a9e0*/  STL.64 [R1+0x1168], R14 ;  /* 0x0011680e01007387 */ /* 0x0003e80000100a00 */
[----:B------:R-:W4:Y:S04]  /*4a9f0*/  LDL.LU R249, [R1+0xaa4] ;  /* 0x000aa40001f97983 */ /* 0x000f280000300800 */
[----:B------:R-:W4:Y:S04]  /*4aa00*/  LDL.LU R250, [R1+0xaa8] ;  /* 0x000aa80001fa7983 */ /* 0x000f280000300800 */
[----:B------:R-:W4:Y:S04]  /*4aa10*/  LDL.LU R251, [R1+0xaac] ;  /* 0x000aac0001fb7983 */ /* 0x000f280000300800 */
[----:B--2---:R-:W2:Y:S04]  /*4aa20*/  LDL.LU R20, [R1+0xcc0] ;  /* 0x000cc00001147983 */ /* 0x004ea80000300800 */
        /* <DEDUP_REMOVED lines=108> */
[C---:B-1----:R-:W-:Y:S06]  /*4b0f0*/  HMMA.1688.F32.TF32 R12, R16.reuse, R210, R96 ;  /* 0x000000d2100c723c */ /* 0x042fec0000081060 */
[----:B---3--:R-:W-:-:S15]  /*4b100*/  HMMA.1688.F32.TF32 R92, R16, R206, R92 ;  /* 0x000000ce105c723c */ /* 0x008fde000008105c */
[----:B------:R-:W-:-:S03]  /*4b110*/  NOP ;  /* 0x0000000000007918 */ /* 0x000fc60000000000 */
[----:B------:R-:W-:Y:S01]  /*4b120*/  IMAD.MOV.U32 R2, RZ, RZ, R12 ;  /* 0x000000ffff027224 */ /* 0x000fe200078e000c */
[----:B------:R-:W-:Y:S01]  /*4b130*/  MOV R4, R14 ;  /* 0x0000000e00047202 */ /* 0x000fe20000000f00 */
[----:B------:R-:W-:Y:S02]  /*4b140*/  IMAD.MOV.U32 R3, RZ, RZ, R13 ;  /* 0x000000ffff037224 */ /* 0x000fe400078e000d */
[----:B------:R-:W-:Y:S02]  /*4b150*/  IMAD.MOV.U32 R5, RZ, RZ, R15 ;  /* 0x000000ffff057224 */ /* 0x000fe400078e000f */
[C---:B----4-:R-:W-:Y:S06]  /*4b160*/  HMMA.1688.F32.TF32 R12, R16.reuse, R202, R88 ;  /* 0x000000ca100c723c */ /* 0x050fec0000081058 */
[C---:B------:R-:W-:Y:S01]  /*4b170*/  HMMA.1688.F32.TF32 R88, R16.reuse, R198, R84 ;  /* 0x000000c61058723c */ /* 0x040fe20000081054 */
[----:B------:R-:W-:Y:S04]  /*4b180*/  STL.64 [R1+0x1140], R92 ;  /* 0x0011405c01007387 */ /* 0x000fe80000100a00 */
[----:B------:R-:W-:Y:S01]  /*4b190*/  STL.64 [R1+0x1148], R94 ;  /* 0x0011485e01007387 */ /* 0x000fe20000100a00 */
[C---:B------:R-:W-:Y:S11]  /*4b1a0*/  HMMA.1688.F32.TF32 R84, R16.reuse, R194, R156 ;  /* 0x000000c21054723c */ /* 0x040ff6000008109c */
[----:B------:R-:W-:Y:S04]  /*4b1b0*/  STL.64 [R1+0x1130], R12 ;  /* 0x0011300c01007387 */ /* 0x000fe80000100a00 */
[----:B------:R1:W-:Y:S02]  /*4b1c0*/  STL.64 [R1+0x1138], R14 ;  /* 0x0011380e01007387 */ /* 0x0003e40000100a00 */
[C---:B-1----:R-:W-:Y:S02]  /*4b1d0*/  HMMA.1688.F32.TF32 R12, R16.reuse, R190, R76 ;  /* 0x000000be100c723c */ /* 0x042fe4000008104c */
[----:B------:R-:W-:Y:S04]  /*4b1e0*/  STL.64 [R1+0x1120], R88 ;  /* 0x0011205801007387 */ /* 0x000fe80000100a00 */
[----:B------:R-:W-:Y:S01]  /*4b1f0*/  STL.64 [R1+0x1128], R90 ;  /* 0x0011285a01007387 */ /* 0x000fe20000100a00 */
[C---:B------:R-:W-:Y:S03]  /*4b200*/  HMMA.1688.F32.TF32 R76, R16.reuse, R186, R152 ;  /* 0x000000ba104c723c */ /* 0x040fe60000081098 */
[----:B------:R-:W-:Y:S03]  /*4b210*/  STL.64 [R1+0x1110], R84 ;  /* 0x0011105401007387 */ /* 0x000fe60000100a00 */
[C---:B------:R-:W-:Y:S01]  /*4b220*/  HMMA.1688.F32.TF32 R68, R16.reuse, R182, R68 ;  /* 0x000000b61044723c */ /* 0x040fe20000081044 */
[----:B------:R-:W-:Y:S09]  /*4b230*/  STL.64 [R1+0x1118], R86 ;  /* 0x0011185601007387 */ /* 0x000ff20000100a00 */
[----:B------:R-:W-:Y:S04]  /*4b240*/  STL.64 [R1+0xa70], R12 ;  /* 0x000a700c01007387 */ /* 0x000fe80000100a00 */
[----:B------:R1:W-:Y:S02]  /*4b250*/  STL.64 [R1+0xa78], R14 ;  /* 0x000a780e01007387 */ /* 0x0003e40000100a00 */
[C---:B-1----:R-:W-:Y:S02]  /*4b260*/  HMMA.1688.F32.TF32 R12, R16.reuse, R178, R160 ;  /* 0x000000b2100c723c */ /* 0x042fe400000810a0 */
[----:B------:R-:W-:Y:S04]  /*4b270*/  STL.64 [R1+0xa00], R76 ;  /* 0x000a004c01007387 */ /* 0x000fe80000100a00 */
[----:B------:R-:W-:Y:S01]  /*4b280*/  STL.64 [R1+0xa08], R78 ;  /* 0x000a084e01007387 */ /* 0x000fe20000100a00 */
[C---:B------:R-:W-:Y:S03]  /*4b290*/  HMMA.1688.F32.TF32 R60, R16.reuse, R170, R60 ;  /* 0x000000aa103c723c */ /* 0x040fe6000008103c */
[----:B------:R-:W-:Y:S04]  /*4b2a0*/  STL.64 [R1+0x9e0], R68 ;  /* 0x0009e04401007387 */ /* 0x000fe80000100a00 */
[----:B------:R-:W-:Y:S09]  /*4b2b0*/  STL.64 [R1+0x9e8], R70 ;  /* 0x0009e84601007387 */ /* 0x000ff20000100a00 */
[----:B------:R-:W-:Y:S04]  /*4b2c0*/  STL.64 [R1+0x970], R12 ;  /* 0x0009700c01007387 */ /* 0x000fe80000100a00 */
[----:B------:R1:W-:Y:S02]  /*4b2d0*/  STL.64 [R1+0x978], R14 ;  /* 0x0009780e01007387 */ /* 0x0003e40000100a00 */
[----:B-1----:R-:W-:Y:S02]  /*4b2e0*/  HMMA.1688.F32.TF32 R12, R16, R166, R40 ;  /* 0x000000a6100c723c */ /* 0x002fe40000081028 */
[----:B------:R-:W-:Y:S04]  /*4b2f0*/  STL.64 [R1+0x930], R64 ;  /* 0x0009304001007387 */ /* 0x000fe80000100a00 */
[----:B------:R-:W-:Y:S01]  /*4b300*/  STL.64 [R1+0x938], R66 ;  /* 0x0009384201007387 */ /* 0x000fe20000100a00 */
[C---:B------:R-:W-:Y:S03]  /*4b310*/  HMMA.1688.F32.TF32 R40, R8.reuse, R226, R56 ;  /* 0x000000e20828723c */ /* 0x040fe60000081038 */
[----:B------:R-:W-:Y:S03]  /*4b320*/  STL.64 [R1+0x910], R60 ;  /* 0x0009103c01007387 */ /* 0x000fe60000100a00 */
[C---:B------:R-:W-:Y:S01]  /*4b330*/  HMMA.1688.F32.TF32 R16, R8.reuse, R222, R32 ;  /* 0x000000de0810723c */ /* 0x040fe20000081020 */
[----:B------:R-:W-:Y:S04]  /*4b340*/  STL.64 [R1+0x918], R62 ;  /* 0x0009183e01007387 */ /* 0x000fe80000100a00 */
[----:B------:R-:W-:Y:S01]  /*4b350*/  LDS R226, [R0+UR7+0x9200] ;  /* 0x0092000700e27984 */ /* 0x000fe20008000800 */
[C---:B------:R-:W-:Y:S03]  /*4b360*/  HMMA.1688.F32.TF32 R28, R8.reuse, R190, R28 ;  /* 0x000000be081c723c */ /* 0x040fe6000008101c */
[----:B------:R-:W-:Y:S04]  /*4b370*/  LDS R227, [R6+UR7+0x9200] ;  /* 0x0092000706e37984 */ /* 0x000fe80008000800 */
[----:B------:R-:W-:Y:S04]  /*4b380*/  STL.64 [R1+0x7a0], R12 ;  /* 0x0007a00c01007387 */ /* 0x000fe80000100a00 */
[----:B------:R1:W-:Y:S02]  /*4b390*/  STL.64 [R1+0x7a8], R14 ;  /* 0x0007a80e01007387 */ /* 0x0003e40000100a00 */
[C---:B-1----:R-:W-:Y:S02]  /*4b3a0*/  HMMA.1688.F32.TF32 R12, R8.reuse, R218, R52 ;  /* 0x000000da080c723c */ /* 0x042fe40000081034 */
[----:B------:R-:W-:Y:S04]  /*4b3b0*/  STL.64 [R1+0x750], R40 ;  /* 0x0007502801007387 */ /* 0x000fe80000100a00 */
[----:B------:R-:W-:Y:S01]  /*4b3c0*/  STL.64 [R1+0x758], R42 ;  /* 0x0007582a01007387 */ /* 0x000fe20000100a00 */
[C---:B------:R-:W-:Y:S03]  /*4b3d0*/  HMMA.1688.F32.TF32 R32, R8.reuse, R214, R48 ;  /* 0x000000d60820723c */ /* 0x040fe60000081030 */
[----:B------:R-:W-:Y:S04]  /*4b3e0*/  STL.64 [R1+0x620], R16 ;  /* 0x0006201001007387 */ /* 0x000fe80000100a00 */
[----:B------:R1:W-:Y:S04]  /*4b3f0*/  STL.64 [R1+0x628], R18 ;  /* 0x0006281201007387 */ /* 0x0003e80000100a00 */
[----:B------:R-:W-:Y:S04]  /*4b400*/  LDS R52, [R7+UR7+0x8000] ;  /* 0x0080000707347984 */ /* 0x000fe80008000800 */
[----:B------:R-:W-:Y:S01]  /*4b410*/  LDS R54, [R7+UR7+0x9000] ;  /* 0x0090000707367984 */ /* 0x000fe20008000800 */
[C---:B-1----:R-:W-:Y:S03]  /*4b420*/  HMMA.1688.F32.TF32 R16, R8.reuse, R210, R44 ;  /* 0x000000d20810723c */ /* 0x042fe6000008102c */
        /* <DEDUP_REMOVED lines=12> */
[C---:B--2---:R-:W-:Y:S03]  /*4b4f0*/  HMMA.1688.F32.TF32 R16, R8.reuse, R198, R72 ;  /* 0x000000c60810723c */ /* 0x044fe60000081048 */
[----:B------:R-:W-:Y:S04]  /*4b500*/  STL.64 [R1+0x540], R12 ;  /* 0x0005400c01007387 */ /* 0x000fe80000100a00 */
[----:B------:R1:W-:Y:S04]  /*4b510*/  STL.64 [R1+0x548], R14 ;  /* 0x0005480e01007387 */ /* 0x0003e80000100a00 */
[----:B------:R-:W-:Y:S04]  /*4b520*/  LDS R53, [R235+UR7+0x8000] ;  /* 0x00800007eb357984 */ /* 0x000fe80008000800 */
[----:B------:R-:W-:Y:S01]  /*4b530*/  LDS R55, [R235+UR7+0x9000] ;  /* 0x00900007eb377984 */ /* 0x000fe20008000800 */
[C---:B-1----:R-:W-:Y:S03]  /*4b540*/  HMMA.1688.F32.TF32 R12, R8.reuse, R194, R140 ;  /* 0x000000c2080c723c */ /* 0x042fe6000008108c */
[----:B------:R-:W-:Y:S04]  /*4b550*/  STL.64 [R1+0x530], R32 ;  /* 0x0005302001007387 */ /* 0x000fe80000100a00 */
[----:B------:R-:W-:Y:S04]  /*4b560*/  STL.64 [R1+0x538], R34 ;  /* 0x0005382201007387 */ /* 0x000fe80000100a00 */
[----:B------:R-:W-:Y:S04]  /*4b570*/  STL.64 [R1+0x520], R16 ;  /* 0x0005201001007387 */ /* 0x000fe80000100a00 */
[----:B------:R1:W-:Y:S04]  /*4b580*/  STL.64 [R1+0x528], R18 ;  /* 0x0005281201007387 */ /* 0x0003e80000100a00 */
[----:B------:R-:W-:Y:S04]  /*4b590*/  LDS R206, [R0+UR7+0x9180] ;  /* 0x0091800700ce7984 */ /* 0x000fe80008000800 */
[----:B------:R-:W-:Y:S01]  /*4b5a0*/  LDS R207, [R6+UR7+0x9180] ;  /* 0x0091800706cf7984 */ /* 0x000fe20008000800 */
[C---:B-1----:R-:W-:Y:S03]  /*4b5b0*/  HMMA.1688.F32.TF32 R16, R8.reuse, R186, R148 ;  /* 0x000000ba0810723c */ /* 0x042fe60000081094 */
[----:B------:R-:W-:Y:S04]  /*4b5c0*/  STL.64 [R1+0x510], R12 ;  /* 0x0005100c01007387 */ /* 0x000fe80000100a00 */
[----:B------:R1:W-:Y:S02]  /*4b5d0*/  STL.64 [R1+0x518], R14 ;  /* 0x0005180e01007387 */ /* 0x0003e40000100a00 */
[C---:B-1----:R-:W-:Y:S02]  /*4b5e0*/  HMMA.1688.F32.TF32 R12, R8.reuse, R182, R24 ;  /* 0x000000b6080c723c */ /* 0x042fe40000081018 */
[----:B------:R-:W-:Y:S04]  /*4b5f0*/  STL.64 [R1+0x4f0], R28 ;  /* 0x0004f01c01007387 */ /* 0x000fe80000100a00 */
[----:B------:R-:W-:Y:S01]  /*4b600*/  STL.64 [R1+0x4f8], R30 ;  /* 0x0004f81e01007387 */ /* 0x000fe20000100a00 */
[C---:B------:R-:W-:Y:S07]  /*4b610*/  HMMA.1688.F32.TF32 R24, R8.reuse, R178, R144 ;  /* 0x000000b20818723c */ /* 0x040fee0000081090 */
[----:B------:R-:W-:Y:S04]  /*4b620*/  STL.64 [R1+0x4d0], R16 ;  /* 0x0004d01001007387 */ /* 0x000fe80000100a00 */
[----:B------:R1:W-:Y:S05]  /*4b630*/  STL.64 [R1+0x4d8], R18 ;  /* 0x0004d81201007387 */ /* 0x0003ea0000100a00 */
[----:B------:R-:W-:Y:S01]  /*4b640*/  STL.64 [R1+0x4b0], R12 ;  /* 0x0004b00c01007387 */ /* 0x000fe20000100a00 */
[C---:B-1----:R-:W-:Y:S03]  /*4b650*/  HMMA.1688.F32.TF32 R16, R8.reuse, R174, R20 ;  /* 0x000000ae0810723c */ /* 0x042fe60000081014 */
[----:B------:R1:W-:Y:S03]  /*4b660*/  STL.64 [R1+0x4b8], R14 ;  /* 0x0004b80e01007387 */ /* 0x0003e60000100a00 */
[C---:B-1----:R-:W-:Y:S06]  /*4b670*/  HMMA.1688.F32.TF32 R12, R8.reuse, R170, R244 ;  /* 0x000000aa080c723c */ /* 0x042fec00000810f4 */
[----:B------:R-:W-:Y:S01]  /*4b680*/  HMMA.1688.F32.TF32 R8, R8, R166, R248 ;  /* 0x000000a60808723c */ /* 0x000fe200000810f8 */
[----:B------:R-:W-:Y:S04]  /*4b690*/  STL.64 [R1+0x3a0], R24 ;  /* 0x0003a01801007387 */ /* 0x000fe80000100a00 */
[----:B------:R-:W-:Y:S06]  /*4b6a0*/  STL.64 [R1+0x3a8], R26 ;  /* 0x0003a81a01007387 */ /* 0x000fec0000100a00 */
[----:B------:R-:W-:Y:S04]  /*4b6b0*/  STL.64 [R1+0xe0], R16 ;  /* 0x0000e01001007387 */ /* 0x000fe80000100a00 */
[----:B------:R-:W-:Y:S01]  /*4b6c0*/  STL.64 [R1+0xe8], R18 ;  /* 0x0000e81201007387 */ /* 0x000fe20000100a00 */
[----:B------:R-:W-:-:S03]  /*4b6d0*/  IMAD.MOV.U32 R148, RZ, RZ, R181 ;  /* 0x000000ffff947224 */ /* 0x000fc600078e00b5 */
        /* <DEDUP_REMOVED lines=8> */
[----:B------:R-:W2:Y:S04]  /*4b760*/  LDL.LU R181, [R1+0x3318] ;  /* 0x0033180001b57983 */ /* 0x000ea80000300800 */
[----:B------:R-:W3:Y:S04]  /*4b770*/  LDL.LU R192, [R1+0x3314] ;  /* 0x0033140001c07983 */ /* 0x000ee80000300800 */
[----:B------:R-:W4:Y:S04]  /*4b780*/  LDL.LU R193, [R1+0x3310] ;  /* 0x0033100001c17983 */ /* 0x000f280000300800 */
[----:B------:R-:W3:Y:S04]  /*4b790*/  LDL.LU R252, [R1+0x330c] ;  /* 0x00330c0001fc7983 */ /* 0x000ee80000300800 */
[----:B------:R-:W4:Y:S01]  /*4b7a0*/  LDL.LU R173, [R1+0x3308] ;  /* 0x0033080001ad7983 */ /* 0x000f220000300800 */
[----:B------:R-:W-:-:S02]  /*4b7b0*/  IMAD.MOV.U32 R141, RZ, RZ, R184 ;  /* 0x000000ffff8d7224 */ /* 0x000fc400078e00b8 */
        /* <DEDUP_REMOVED lines=13> */
[----:B------:R-:W-:-:S03]  /*4b890*/  MOV R82, R169 ;  /* 0x000000a900527202 */ /* 0x000fc60000000f00 */
[----:B------:R-:W4:Y:S01]  /*4b8a0*/  LDL.LU R180, [R1+0x32ec] ;  /* 0x0032ec0001b47983 */ /* 0x000f220000300800 */
[----:B------:R-:W-:Y:S02]  /*4b8b0*/  IMAD.MOV.U32 R147, RZ, RZ, R240 ;  /* 0x000000ffff937224 */ /* 0x000fe400078e00f0 */
[----:B------:R-:W-:Y:S02]  /*4b8c0*/  IMAD.MOV.U32 R83, RZ, RZ, R172 ;  /* 0x000000ffff537224 */ /* 0x000fe400078e00ac */
[----:B------:R-:W-:Y:S02]  /*4b8d0*/  IMAD.MOV.U32 R146, RZ, RZ, R241 ;  /* 0x000000ffff927224 */ /* 0x000fe400078e00f1 */
[----:B--2---:R-:W-:Y:S02]  /*4b8e0*/  IMAD.MOV.U32 R80, RZ, RZ, R181 ;  /* 0x000000ffff507224 */ /* 0x004fe400078e00b5 */
[----:B------:R-:W2:Y:S04]  /*4b8f0*/  LDL.LU R181, [R1+0x32e8] ;  /* 0x0032e80001b57983 */ /* 0x000ea80000300800 */
[----:B------:R-:W2:Y:S04]  /*4b900*/  LDL.LU R168, [R1+0x32e4] ;  /* 0x0032e40001a87983 */ /* 0x000ea80000300800 */
[----:B------:R-:W2:Y:S01]  /*4b910*/  LDL.LU R169, [R1+0x32e0] ;  /* 0x0032e00001a97983 */ /* 0x000ea20000300800 */
[----:B---3--:R-:W-:-:S03]  /*4b920*/  IMAD.MOV.U32 R241, RZ, RZ, R252 ;  /* 0x000000fffff17224 */ /* 0x008fc600078e00fc */
[----:B------:R-:W3:Y:S01]  /*4b930*/  LDL.LU R172, [R1+0x32dc] ;  /* 0x0032dc0001ac7983 */ /* 0x000ee20000300800 */
[----:B----4-:R-:W-:-:S03]  /*4b940*/  IMAD.MOV.U32 R240, RZ, RZ, R173 ;  /* 0x000000fffff07224 */ /* 0x010fc600078e00ad */
[----:B------:R-:W4:Y:S04]  /*4b950*/  LDL.LU R173, [R1+0x32d8] ;  /* 0x0032d80001ad7983 */ /* 0x000f280000300800 */
[----:B------:R-:W4:Y:S01]  /*4b960*/  LDL.LU R252, [R1+0x32d4] ;  /* 0x0032d40001fc7983 */ /* 0x000f220000300800 */
[----:B------:R-:W-:Y:S02]  /*4b970*/  IMAD.MOV.U32 R144, RZ, RZ, R243 ;  /* 0x000000ffff907224 */ /* 0x000fe400078e00f3 */
[----:B------:R-:W-:Y:S02]  /*4b980*/  IMAD.MOV.U32 R145, RZ, RZ, R242 ;  /* 0x000000ffff917224 */ /* 0x000fe400078e00f2 */
        /* <DEDUP_REMOVED lines=9> */
[----:B--2---:R-:W-:Y:S02]  /*4ba20*/  IMAD.MOV.U32 R51, RZ, RZ, R168 ;  /* 0x000000ffff337224 */ /* 0x004fe400078e00a8 */
[----:B------:R-:W-:Y:S02]  /*4ba30*/  IMAD.MOV.U32 R50, RZ, RZ, R169 ;  /* 0x000000ffff327224 */ /* 0x000fe400078e00a9 */
[----:B---3--:R-:W-:Y:S02]  /*4ba40*/  IMAD.MOV.U32 R49, RZ, RZ, R172 ;  /* 0x000000ffff317224 */ /* 0x008fe400078e00ac */
[----:B----4-:R-:W-:Y:S02]  /*4ba50*/  IMAD.MOV.U32 R48, RZ, RZ, R173 ;  /* 0x000000ffff307224 */ /* 0x010fe400078e00ad */
[----:B------:R-:W1:Y:S04]  /*4ba60*/  LDSM.16.M88.4 R172, [R252+UR7+0x20080] ;  /* 0x02008007fcac783b */ /* 0x000e680008000200 */
[----:B------:R-:W2:Y:S04]  /*4ba70*/  LDSM.16.M88.4 R168, [R252+UR7+0x21080] ;  /* 0x02108007fca8783b */ /* 0x000ea80008000200 */
[----:B------:R-:W3:Y:S01]  /*4ba80*/  LDSM.16.M88.4 R192, [R252+UR7+0x22080] ;  /* 0x02208007fcc0783b */ /* 0x000ee20008000200 */
[----:B------:R-:W-:-:S03]  /*4ba90*/  IMAD.MOV.U32 R248, RZ, RZ, R181 ;  /* 0x000000fffff87224 */ /* 0x000fc600078e00b5 */
        /* <DEDUP_REMOVED lines=13> */
[----:B-1----:R-:W-:Y:S04]  /*4bb70*/  STL [R1+0x31a4], R174 ;  /* 0x0031a4ae01007387 */ /* 0x002fe80000100800 */
[----:B------:R-:W-:Y:S04]  /*4bb80*/  STL [R1+0x31a0], R175 ;  /* 0x0031a0af01007387 */ /* 0x000fe80000100800 */
[----:B--2---:R-:W-:Y:S04]  /*4bb90*/  STL [R1+0x31ac], R170 ;  /* 0x0031acaa01007387 */ /* 0x004fe80000100800 */
[----:B------:R-:W-:Y:S04]  /*4bba0*/  STL [R1+0x31a8], R171 ;  /* 0x0031a8ab01007387 */ /* 0x000fe80000100800 */
[----:B---3--:R-:W-:Y:S04]  /*4bbb0*/  STL [R1+0x31b4], R194 ;  /* 0x0031b4c201007387 */ /* 0x008fe80000100800 */
[----:B------:R-:W-:Y:S04]  /*4bbc0*/  STL [R1+0x31b0], R195 ;  /* 0x0031b0c301007387 */ /* 0x000fe80000100800 */
[----:B----4-:R-:W-:Y:S01]  /*4bbd0*/  STL [R1+0x31bc], R190 ;  /* 0x0031bcbe01007387 */ /* 0x010fe20000100800 */
[C---:B------:R-:W-:Y:S03]  /*4bbe0*/  HMMA.1688.F32.TF32 R248, R44.reuse, R168, R248 ;  /* 0x000000a82cf8723c */ /* 0x040fe600000810f8 */
[----:B------:R-:W-:Y:S04]  /*4bbf0*/  STL [R1+0x31b8], R191 ;  /* 0x0031b8bf01007387 */ /* 0x000fe80000100800 */
[----:B------:R-:W-:Y:S01]  /*4bc00*/  STL [R1+0x31c4], R186 ;  /* 0x0031c4ba01007387 */ /* 0x000fe20000100800 */
[C---:B------:R-:W-:Y:S03]  /*4bc10*/  HMMA.1688.F32.TF32 R48, R44.reuse, R172, R48 ;  /* 0x000000ac2c30723c */ /* 0x040fe60000081030 */
        /* <DEDUP_REMOVED lines=25> */
[----:B------:R-:W-:Y:S04]  /*4bdb0*/  STL.64 [R1], R48 ;  /* 0x0000003001007387 */ /* 0x000fe80000100a00 */
[----:B------:R1:W-:Y:S02]  /*4bdc0*/  STL.64 [R1+0x8], R50 ;  /* 0x0000083201007387 */ /* 0x0003e40000100a00 */
[----:B-1----:R-:W-:-:S15]  /*4bdd0*/  HMMA.1688.F32.TF32 R48, R44, R184, R80 ;  /* 0x000000b82c30723c */ /* 0x002fde0000081050 */
[----:B------:R-:W-:-:S09]  /*4bde0*/  NOP ;  /* 0x0000000000007918 */ /* 0x000fd20000000000 */
[----:B------:R-:W-:Y:S01]  /*4bdf0*/  IMAD.MOV.U32 R170, RZ, RZ, R48 ;  /* 0x000000ffffaa7224 */ /* 0x000fe200078e0030 */
[----:B------:R-:W-:Y:S01]  /*4be00*/  MOV R174, R50 ;  /* 0x0000003200ae7202 */ /* 0x000fe20000000f00 */
        /* <DEDUP_REMOVED lines=10> */
[----:B------:R-:W-:-:S12]  /*4beb0*/  HMMA.1688.F32.TF32 R240, R44, R188, R240 ;  /* 0x000000bc2cf0723c */ /* 0x000fd800000810f0 */
[----:B------:R-:W-:Y:S02]  /*4bec0*/  IMAD.MOV.U32 R182, RZ, RZ, R48 ;  /* 0x000000ffffb67224 */ /* 0x000fe400078e0030 */
[----:B------:R-:W-:Y:S02]  /*4bed0*/  IMAD.MOV.U32 R183, RZ, RZ, R49 ;  /* 0x000000ffffb77224 */ /* 0x000fe400078e0031 */
[----:B------:R-:W-:Y:S02]  /*4bee0*/  IMAD.MOV.U32 R186, RZ, RZ, R50 ;  /* 0x000000ffffba7224 */ /* 0x000fe400078e0032 */
[----:B------:R-:W-:Y:S02]  /*4bef0*/  IMAD.MOV.U32 R187, RZ, RZ, R51 ;  /* 0x000000ffffbb7224 */ /* 0x000fe400078e0033 */
[----:B------:R-:W-:Y:S01]  /*4bf00*/  HMMA.1688.F32.TF32 R48, R44, R8, R148 ;  /* 0x000000082c30723c */ /* 0x000fe20000081094 */
[----:B------:R1:W-:Y:S04]  /*4bf10*/  STL [R1+0x31e8], R251 ;  /* 0x0031e8fb01007387 */ /* 0x0003e80000100800 */
[----:B------:R-:W-:Y:S04]  /*4bf20*/  STL.64 [R1+0x3208], R246 ;  /* 0x003208f601007387 */ /* 0x000fe80000100a00 */
[----:B------:R-:W-:Y:S04]  /*4bf30*/  STL.64 [R1+0x3200], R244 ;  /* 0x003200f401007387 */ /* 0x000fe80000100a00 */
[----:B------:R-:W-:Y:S04]  /*4bf40*/  STL.64 [R1+0x3218], R242 ;  /* 0x003218f201007387 */ /* 0x000fe80000100a00 */
[----:B------:R-:W-:Y:S07]  /*4bf50*/  STL.64 [R1+0x3210], R240 ;  /* 0x003210f001007387 */ /* 0x000fee0000100a00 */
[----:B------:R-:W-:-:S02]  /*4bf60*/  IMAD.MOV.U32 R10, RZ, RZ, R48 ;  /* 0x000000ffff0a7224 */ /* 0x000fc400078e0030 */
[----:B------:R-:W-:Y:S02]  /*4bf70*/  IMAD.MOV.U32 R11, RZ, RZ, R49 ;  /* 0x000000ffff0b7224 */ /* 0x000fe400078e0031 */
[----:B------:R-:W-:Y:S02]  /*4bf80*/  IMAD.MOV.U32 R178, RZ, RZ, R50 ;  /* 0x000000ffffb27224 */ /* 0x000fe400078e0032 */
[----:B------:R-:W-:Y:S02]  /*4bf90*/  IMAD.MOV.U32 R179, RZ, RZ, R51 ;  /* 0x000000ffffb37224 */ /* 0x000fe400078e0033 */
[----:B------:R-:W-:Y:S01]  /*4bfa0*/  HMMA.1688.F32.TF32 R48, R44, R12, R144 ;  /* 0x0000000c2c30723c */ /* 0x000fe20000081090 */
        /* <DEDUP_REMOVED lines=22> */
[----:B-1----:R-:W-:-:S03]  /*4c110*/  IMAD.MOV.U32 R251, RZ, RZ, R49 ;  /* 0x000000fffffb7224 */ /* 0x002fc600078e0031 */
        /* <DEDUP_REMOVED lines=13> */
[----:B------:R-:W-:-:S03]  /*4c1f0*/  MOV R82, R238 ;  /* 0x000000ee00527202 */ /* 0x000fc60000000f00 */
        /* <DEDUP_REMOVED lines=11> */
[----:B------:R-:W-:Y:S04]  /*4c2b0*/  STL.64 [R1+0x3228], R250 ;  /* 0x003228fa01007387 */ /* 0x000fe80000100a00 */
[----:B------:R-:W-:Y:S01]  /*4c2c0*/  STL.64 [R1+0x3220], R248 ;  /* 0x003220f801007387 */ /* 0x000fe20000100a00 */
[C---:B----4-:R-:W-:Y:S06]  /*4c2d0*/  HMMA.1688.F32.TF32 R68, R44.reuse, R24, R64 ;  /* 0x000000182c44723c */ /* 0x050fec0000081040 */
[C---:B---3--:R-:W-:Y:S06]  /*4c2e0*/  HMMA.1688.F32.TF32 R64, R44.reuse, R28, R60 ;  /* 0x0000001c2c40723c */ /* 0x048fec000008103c */
[C---:B--2---:R-:W-:Y:S06]  /*4c2f0*/  HMMA.1688.F32.TF32 R76, R44.reuse, R20, R160 ;  /* 0x000000142c4c723c */ /* 0x044fec00000810a0 */
[C---:B------:R-:W-:Y:S06]  /*4c300*/  HMMA.1688.F32.TF32 R60, R44.reuse, R32, R148 ;  /* 0x000000202c3c723c */ /* 0x040fec0000081094 */
[C---:B------:R-:W-:Y:S06]  /*4c310*/  HMMA.1688.F32.TF32 R56, R44.reuse, R36, R56 ;  /* 0x000000242c38723c */ /* 0x040fec0000081038 */
[----:B------:R-:W-:-:S15]  /*4c320*/  HMMA.1688.F32.TF32 R236, R44, R16, R236 ;  /* 0x000000102cec723c */ /* 0x000fde00000810ec */
[----:B------:R-:W-:-:S08]  /*4c330*/  NOP ;  /* 0x0000000000007918 */ /* 0x000fd00000000000 */
[----:B------:R-:W-:Y:S04]  /*4c340*/  STL [R1+0x3174], R236 ;  /* 0x003174ec01007387 */ /* 0x000fe80000100800 */
[----:B------:R-:W-:Y:S04]  /*4c350*/  STL [R1+0x3170], R237 ;  /* 0x003170ed01007387 */ /* 0x000fe80000100800 */
[----:B------:R-:W-:Y:S04]  /*4c360*/  STL [R1+0x316c], R238 ;  /* 0x00316cee01007387 */ /* 0x000fe80000100800 */
[----:B------:R-:W-:Y:S04]  /*4c370*/  STL [R1+0x3168], R239 ;  /* 0x003168ef01007387 */ /* 0x000fe80000100800 */
        /* <DEDUP_REMOVED lines=10> */
[----:B------:R-:W2:Y:S01]  /*4c420*/  LDL.LU R150, [R1+0x2e8] ;  /* 0x0002e80001967983 */ /* 0x000ea20000300800 */
[----:B------:R-:W-:Y:S03]  /*4c430*/  HMMA.1688.F32.TF32 R44, R44, R40, R144 ;  /* 0x000000282c2c723c */ /* 0x000fe60000081090 */
[----:B------:R-:W2:Y:S04]  /*4c440*/  LDL.LU R151, [R1+0x2ec] ;  /* 0x0002ec0001977983 */ /* 0x000ea80000300800 */
[----:B------:R-:W3:Y:S04]  /*4c450*/  LDL.LU R144, [R1+0x220] ;  /* 0x0002200001907983 */ /* 0x000ee80000300800 */
[----:B------:R-:W-:Y:S04]  /*4c460*/  STL.64 [R1+0x90], R56 ;  /* 0x0000903801007387 */ /* 0x000fe80000100a00 */
[----:B------:R-:W-:Y:S08]  /*4c470*/  STL.64 [R1+0x98], R58 ;  /* 0x0000983a01007387 */ /* 0x000ff00000100a00 */
[----:B------:R-:W-:Y:S04]  /*4c480*/  STL.64 [R1+0x80], R44 ;  /* 0x0000802c01007387 */ /* 0x000fe80000100a00 */
[----:B------:R1:W-:Y:S04]  /*4c490*/  STL.64 [R1+0x88], R46 ;  /* 0x0000882e01007387 */ /* 0x0003e80000100a00 */
[----:B------:R-:W3:Y:S04]  /*4c4a0*/  LDL.LU R145, [R1+0x224] ;  /* 0x0002240001917983 */ /* 0x000ee80000300800 */
[----:B------:R-:W3:Y:S04]  /*4c4b0*/  LDL.LU R146, [R1+0x228] ;  /* 0x0002280001927983 */ /* 0x000ee80000300800 */
[----:B------:R-:W3:Y:S01]  /*4c4c0*/  LDL.LU R147, [R1+0x22c] ;  /* 0x00022c0001937983 */ /* 0x000ee20000300800 */
[----:B-1----:R-:W-:-:S15]  /*4c4d0*/  HMMA.1688.F32.TF32 R44, R52, R172, R48 ;  /* 0x000000ac342c723c */ /* 0x002fde0000081030 */
[----:B------:R-:W-:-:S08]  /*4c4e0*/  NOP ;  /* 0x0000000000007918 */ /* 0x000fd00000000000 */
[----:B------:R1:W-:Y:S01]  /*4c4f0*/  STL.64 [R1+0x390], R44 ;  /* 0x0003902c01007387 */ /* 0x0003e20000100a00 */
[----:B------:R-:W-:Y:S02]  /*4c500*/  IMAD.MOV.U32 R236, RZ, RZ, R46 ;  /* 0x000000ffffec7224 */ /* 0x000fe400078e002e */
[----:B------:R-:W-:Y:S02]  /*4c510*/  IMAD.MOV.U32 R237, RZ, RZ, R47 ;  /* 0x000000ffffed7224 */ /* 0x000fe400078e002f */
[C---:B-1----:R-:W-:Y:S06]  /*4c520*/  HMMA.1688.F32.TF32 R44, R52.reuse, R192, R72 ;  /* 0x000000c0342c723c */ /* 0x042fec0000081048 */
[----:B------:R-:W-:Y:S01]  /*4c530*/  HMMA.1688.F32.TF32 R48, R52, R168, R80 ;  /* 0x000000a83430723c */ /* 0x000fe20000081050 */
[----:B------:R1:W-:-:S15]  /*4c540*/  STL [R1+0x317c], R237 ;  /* 0x00317ced01007387 */ /* 0x0003de0000100800 */
[----:B------:R-:W-:-:S02]  /*4c550*/  NOP ;  /* 0x0000000000007918 */ /* 0x000fc40000000000 */
        /* <DEDUP_REMOVED lines=8> */
[----:B------:R-:W-:Y:S04]  /*4c5e0*/  STL [R1+0x318c], R43 ;  /* 0x00318c2b01007387 */ /* 0x000fe80000100800 */
[----:B------:R-:W-:Y:S04]  /*4c5f0*/  STL [R1+0x3188], R42 ;  /* 0x0031882a01007387 */ /* 0x000fe80000100800 */
[----:B------:R-:W-:Y:S03]  /*4c600*/  STL [R1+0x3184], R239 ;  /* 0x003184ef01007387 */ /* 0x000fe60000100800 */
[----:B-1----:R-:W-:Y:S01]  /*4c610*/  IMAD.MOV.U32 R237, RZ, RZ, R46 ;  /* 0x000000ffffed7224 */ /* 0x002fe200078e002e */
[----:B------:R-:W-:Y:S01]  /*4c620*/  STL [R1+0x3180], R238 ;  /* 0x003180ee01007387 */ /* 0x000fe20000100800 */
[----:B----4-:R-:W-:-:S03]  /*4c630*/  IMAD.MOV.U32 R236, RZ, RZ, R47 ;  /* 0x000000ffffec7224 */ /* 0x010fc600078e002f */
[----:B------:R2:W-:Y:S04]  /*4c640*/  STL.64 [R1+0x360], R44 ;  /* 0x0003602c01007387 */ /* 0x0005e80000100a00 */
[----:B------:R-:W-:Y:S04]  /*4c650*/  STL [R1+0x3194], R236 ;  /* 0x003194ec01007387 */ /* 0x000fe80000100800 */
[----:B------:R-:W-:Y:S04]  /*4c660*/  STL [R1+0x3190], R237 ;  /* 0x003190ed01007387 */ /* 0x000fe80000100800 */
[----:B------:R-:W-:Y:S04]  /*4c670*/  LDS R48, [R0+UR7+0x8080] ;  /* 0x0080800700307984 */ /* 0x000fe80008000800 */
[----:B------:R-:W-:Y:S04]  /*4c680*/  LDS R50, [R0+UR7+0x9080] ;  /* 0x0090800700327984 */ /* 0x000fe80008000800 */
[----:B------:R-:W-:Y:S04]  /*4c690*/  LDS R49, [R6+UR7+0x8080] ;  /* 0x0080800706317984 */ /* 0x000fe80008000800 */
[----:B------:R-:W1:Y:S01]  /*4c6a0*/  LDS R51, [R6+UR7+0x9080] ;  /* 0x0090800706337984 */ /* 0x000e620008000800 */
[----:B--2---:R-:W-:-:S15]  /*4c6b0*/  HMMA.1688.F32.TF32 R44, R52, R184, R148 ;  /* 0x000000b8342c723c */ /* 0x004fde0000081094 */
[----:B------:R-:W-:-:S09]  /*4c6c0*/  NOP ;  /* 0x0000000000007918 */ /* 0x000fd20000000000 */
[----:B------:R-:W-:Y:S02]  /*4c6d0*/  IMAD.MOV.U32 R239, RZ, RZ, R46 ;  /* 0x000000ffffef7224 */ /* 0x000fe400078e002e */
[----:B------:R-:W-:Y:S02]  /*4c6e0*/  IMAD.MOV.U32 R238, RZ, RZ, R47 ;  /* 0x000000ffffee7224 */ /* 0x000fe400078e002f */
[----:B------:R-:W-:Y:S01]  /*4c6f0*/  IMAD.MOV.U32 R43, RZ, RZ, R44 ;  /* 0x000000ffff2b7224 */ /* 0x000fe200078e002c */
[----:B------:R2:W-:Y:S01]  /*4c700*/  STL [R1+0x319c], R239 ;  /* 0x00319cef01007387 */ /* 0x0005e20000100800 */
[----:B------:R-:W-:-:S03]  /*4c710*/  IMAD.MOV.U32 R42, RZ, RZ, R45 ;  /* 0x000000ffff2a7224 */ /* 0x000fc600078e002d */
[----:B------:R4:W-:Y:S01]  /*4c720*/  STL [R1+0x3198], R238 ;  /* 0x003198ee01007387 */ /* 0x0009e20000100800 */
[----:B---3--:R-:W-:Y:S03]  /*4c730*/  HMMA.1688.F32.TF32 R44, R52, R180, R144 ;  /* 0x000000b4342c723c */ /* 0x008fe60000081090 */
        /* <DEDUP_REMOVED lines=47> */
[----:B------:R-:W1:Y:S01]  /*4ca30*/  LDL.LU R151, [R1+0x160c] ;  /* 0x00160c0001977983 */ /* 0x000e620000300800 */
[----:B------:R-:W-:-:S02]  /*4ca40*/  IMAD.MOV.U32 R38, RZ, RZ, R44 ;  /* 0x000000ffff267224 */ /* 0x000fc400078e002c */
[----:B------:R-:W-:Y:S02]  /*4ca50*/  IMAD.MOV.U32 R39, RZ, RZ, R45 ;  /* 0x000000ffff277224 */ /* 0x000fe400078e002d */
[----:B------:R-:W-:Y:S02]  /*4ca60*/  IMAD.MOV.U32 R34, RZ, RZ, R46 ;  /* 0x000000ffff227224 */ /* 0x000fe400078e002e */
[----:B------:R-:W-:Y:S02]  /*4ca70*/  IMAD.MOV.U32 R30, RZ, RZ, R47 ;  /* 0x000000ffff1e7224 */ /* 0x000fe400078e002f */
[----:B--2---:R-:W-:-:S15]  /*4ca80*/  HMMA.1688.F32.TF32 R44, R52, R176, R76 ;  /* 0x000000b0342c723c */ /* 0x004fde000008104c */
[----:B------:R-:W-:-:S09]  /*4ca90*/  NOP ;  /* 0x0000000000007918 */ /* 0x000fd20000000000 */
[----:B------:R-:W-:Y:S01]  /*4caa0*/  IMAD.MOV.U32 R31, RZ, RZ, R44 ;  /* 0x000000ffff1f7224 */ /* 0x000fe200078e002c */
        /* <DEDUP_REMOVED lines=9> */
[C---:B---3--:R-:W-:Y:S06]  /*4cb40*/  HMMA.1688.F32.TF32 R44, R52.reuse, R12, R68 ;  /* 0x0000000c342c723c */ /* 0x048fec0000081044 */
[----:B------:R-:W-:Y:S01]  /*4cb50*/  HMMA.1688.F32.TF32 R68, R52, R16, R160 ;  /* 0x000000103444723c */ /* 0x000fe200000810a0 */
[----:B------:R-:W-:Y:S04]  /*4cb60*/  STL.64 [R1+0x3238], R238 ;  /* 0x003238ee01007387 */ /* 0x000fe80000100a00 */
[----:B------:R-:W-:-:S15]  /*4cb70*/  STL.64 [R1+0x3230], R236 ;  /* 0x003230ec01007387 */ /* 0x000fde0000100a00 */
[----:B------:R-:W-:-:S03]  /*4cb80*/  NOP ;  /* 0x0000000000007918 */ /* 0x000fc60000000000 */
[----:B------:R-:W-:Y:S04]  /*4cb90*/  STL.64 [R1+0x300], R68 ;  /* 0x0003004401007387 */ /* 0x000fe80000100a00 */
[----:B------:R2:W-:Y:S01]  /*4cba0*/  STL.64 [R1+0x308], R70 ;  /* 0x0003084601007387 */ /* 0x0005e20000100a00 */
[C---:B------:R-:W-:Y:S06]  /*4cbb0*/  HMMA.1688.F32.TF32 R76, R52.reuse, R20, R64 ;  /* 0x00000014344c723c */ /* 0x040fec0000081040 */
[C---:B------:R-:W-:Y:S06]  /*4cbc0*/  HMMA.1688.F32.TF32 R64, R52.reuse, R28, R56 ;  /* 0x0000001c3440723c */ /* 0x040fec0000081038 */
        /* <DEDUP_REMOVED lines=15> */
[----:B------:R2:W-:Y:S01]  /*4ccc0*/  STL.64 [R1+0x238], R54 ;  /* 0x0002383601007387 */ /* 0x0005e20000100a00 */
[----:B-1----:R-:W-:Y:S03]  /*4ccd0*/  HMMA.1688.F32.TF32 R56, R48, R172, R148 ;  /* 0x000000ac3038723c */ /* 0x002fe60000081094 */
[----:B------:R-:W3:Y:S01]  /*4cce0*/  LDL.LU R148, [R1+0x8d0] ;  /* 0x0008d00001947983 */ /* 0x000ee20000300800 */
[----:B------:R-:W-:-:S02]  /*4ccf0*/  IMAD.MOV.U32 R22, RZ, RZ, R44 ;  /* 0x000000ffff167224 */ /* 0x000fc400078e002c */
[----:B------:R-:W-:Y:S01]  /*4cd00*/  IMAD.MOV.U32 R23, RZ, RZ, R45 ;  /* 0x000000ffff177224 */ /* 0x000fe200078e002d */
[----:B------:R-:W-:Y:S01]  /*4cd10*/  LDS R44, [R7+UR7+0x8080] ;  /* 0x00808007072c7984 */ /* 0x000fe20008000800 */
[----:B--2---:R-:W-:Y:S01]  /*4cd20*/  HMMA.1688.F32.TF32 R52, R48, R168, R144 ;  /* 0x000000a83034723c */ /* 0x004fe20000081090 */
[----:B------:R-:W-:Y:S02]  /*4cd30*/  IMAD.MOV.U32 R27, RZ, RZ, R46 ;  /* 0x000000ffff1b7224 */ /* 0x000fe400078e002e */
[----:B------:R-:W-:Y:S01]  /*4cd40*/  LDS R45, [R235+UR7+0x8080] ;  /* 0x00808007eb2d7984 */ /* 0x000fe20008000800 */
[----:B------:R-:W-:-:S03]  /*4cd50*/  IMAD.MOV.U32 R35, RZ, RZ, R47 ;  /* 0x000000ffff237224 */ /* 0x000fc600078e002f */
[----:B------:R-:W-:Y:S04]  /*4cd60*/  LDS R46, [R7+UR7+0x9080] ;  /* 0x00908007072e7984 */ /* 0x000fe80008000800 */
[----:B------:R-:W1:Y:S04]  /*4cd70*/  LDS R47, [R235+UR7+0x9080] ;  /* 0x00908007eb2f7984 */ /* 0x000e680008000800 */
[----:B------:R-:W-:Y:S04]  /*4cd80*/  LDS R60, [R0+UR7+0x8100] ;  /* 0x00810007003c7984 */ /* 0x000fe80008000800 */
        /* <DEDUP_REMOVED lines=127> */
[----:B-1----:R-:W-:Y:S03]  /*4d580*/  HMMA.1688.F32.TF32 R96, R44, R168, R96 ;  /* 0x000000a82c60723c */ /* 0x002fe60000081060 */
[----:B------:R-:W-:Y:S04]  /*4d590*/  LDS R62, [R0+UR7+0x9100] ;  /* 0x00910007003e7984 */ /* 0x000fe80008000800 */
[----:B------:R-:W-:Y:S04]  /*4d5a0*/  LDS R61, [R6+UR7+0x8100] ;  /* 0x00810007063d7984 */ /* 0x000fe80008000800 */
[----:B------:R-:W1:Y:S01]  /*4d5b0*/  LDS R63, [R6+UR7+0x9100] ;  /* 0x00910007063f7984 */ /* 0x000e620008000800 */
[C---:B----4-:R-:W-:Y:S06]  /*4d5c0*/  HMMA.1688.F32.TF32 R108, R48.reuse, R36, R108 ;  /* 0x00000024306c723c */ /* 0x050fec000008106c */
[C---:B---3--:R-:W-:Y:S06]  /*4d5d0*/  HMMA.1688.F32.TF32 R120, R48.reuse, R24, R120 ;  /* 0x000000183078723c */ /* 0x048fec0000081078 */
[C---:B--2---:R-:W-:Y:S06]  /*4d5e0*/  HMMA.1688.F32.TF32 R124, R48.reuse, R20, R124 ;  /* 0x00000014307c723c */ /* 0x044fec000008107c */
[C---:B------:R-:W-:Y:S06]  /*4d5f0*/  HMMA.1688.F32.TF32 R52, R48.reuse, R188, R248 ;  /* 0x000000bc3034723c */ /* 0x040fec00000810f8 */
[C---:B------:R-:W-:Y:S06]  /*4d600*/  HMMA.1688.F32.TF32 R236, R48.reuse, R192, R236 ;  /* 0x000000c030ec723c */ /* 0x040fec00000810ec */
[----:B------:R-:W-:-:S15]  /*4d610*/  HMMA.1688.F32.TF32 R240, R48, R184, R240 ;  /* 0x000000b830f0723c */ /* 0x000fde00000810f0 */
[----:B------:R-:W-:-:S02]  /*4d620*/  NOP ;  /* 0x0000000000007918 */ /* 0x000fc40000000000 */
[----:B------:R-:W-:Y:S04]  /*4d630*/  STL.64 [R1+0x200], R236 ;  /* 0x000200ec01007387 */ /* 0x000fe80000100a00 */
[----:B------:R2:W-:Y:S04]  /*4d640*/  STL.64 [R1+0x208], R238 ;  /* 0x000208ee01007387 */ /* 0x0005e80000100a00 */
[----:B------:R-:W-:Y:S04]  /*4d650*/  STL.64 [R1+0x1f0], R52 ;  /* 0x0001f03401007387 */ /* 0x000fe80000100a00 */
[----:B------:R3:W-:Y:S01]  /*4d660*/  STL.64 [R1+0x1f8], R54 ;  /* 0x0001f83601007387 */ /* 0x0007e20000100a00 */
[C---:B--2---:R-:W-:Y:S06]  /*4d670*/  HMMA.1688.F32.TF32 R236, R48.reuse, R180, R244 ;  /* 0x000000b430ec723c */ /* 0x044fec00000810f4 */
[C---:B---3--:R-:W-:Y:S01]  /*4d680*/  HMMA.1688.F32.TF32 R52, R48.reuse, R176, R136 ;  /* 0x000000b03034723c */ /* 0x048fe20000081088 */
[----:B------:R-:W-:Y:S04]  /*4d690*/  STL.64 [R1+0x1e0], R240 ;  /* 0x0001e0f001007387 */ /* 0x000fe80000100a00 */
[----:B------:R-:W-:Y:S01]  /*4d6a0*/  STL.64 [R1+0x1e8], R242 ;  /* 0x0001e8f201007387 */ /* 0x000fe20000100a00 */
[C---:B------:R-:W-:Y:S06]  /*4d6b0*/  HMMA.1688.F32.TF32 R136, R48.reuse, R8, R132 ;  /* 0x000000083088723c */ /* 0x040fec0000081084 */
[C---:B------:R-:W-:Y:S05]  /*4d6c0*/  HMMA.1688.F32.TF32 R132, R48.reuse, R12, R228 ;  /* 0x0000000c3084723c */ /* 0x040fea00000810e4 */
[----:B------:R-:W-:Y:S04]  /*4d6d0*/  STL.64 [R1+0x1d0], R236 ;  /* 0x0001d0ec01007387 */ /* 0x000fe80000100a00 */
[----:B------:R-:W-:Y:S04]  /*4d6e0*/  STL.64 [R1+0x1d8], R238 ;  /* 0x0001d8ee01007387 */ /* 0x000fe80000100a00 */
[----:B------:R-:W-:Y:S04]  /*4d6f0*/  STL.64 [R1+0x1c0], R52 ;  /* 0x0001c03401007387 */ /* 0x000fe80000100a00 */
[----:B------:R2:W-:Y:S02]  /*4d700*/  STL.64 [R1+0x1c8], R54 ;  /* 0x0001c83601007387 */ /* 0x0005e40000100a00 */
[C---:B--2---:R-:W-:Y:S02]  /*4d710*/  HMMA.1688.F32.TF32 R52, R48.reuse, R16, R128 ;  /* 0x000000103034723c */ /* 0x044fe40000081080 */
[----:B------:R-:W-:Y:S04]  /*4d720*/  STL.64 [R1+0x1b0], R136 ;  /* 0x0001b08801007387 */ /* 0x000fe80000100a00 */
[----:B------:R-:W-:Y:S04]  /*4d730*/  STL.64 [R1+0x1b8], R138 ;  /* 0x0001b88a01007387 */ /* 0x000fe80000100a00 */
[----:B------:R-:W-:Y:S04]  /*4d740*/  STL.64 [R1+0x1a0], R132 ;  /* 0x0001a08401007387 */ /* 0x000fe80000100a00 */
[----:B------:R-:W-:Y:S09]  /*4d750*/  STL.64 [R1+0x1a8], R134 ;  /* 0x0001a88601007387 */ /* 0x000ff20000100a00 */
[----:B------:R-:W-:Y:S04]  /*4d760*/  STL.64 [R1+0x190], R52 ;  /* 0x0001903401007387 */ /* 0x000fe80000100a00 */
[----:B------:R2:W-:Y:S02]  /*4d770*/  STL.64 [R1+0x198], R54 ;  /* 0x0001983601007387 */ /* 0x0005e40000100a00 */
[C---:B--2---:R-:W-:Y:S02]  /*4d780*/  HMMA.1688.F32.TF32 R52, R48.reuse, R28, R116 ;  /* 0x0000001c3034723c */ /* 0x044fe40000081074 */
[----:B------:R-:W-:Y:S04]  /*4d790*/  STL.64 [R1+0x180], R124 ;  /* 0x0001807c01007387 */ /* 0x000fe80000100a00 */
[----:B------:R-:W-:Y:S01]  /*4d7a0*/  STL.64 [R1+0x188], R126 ;  /* 0x0001887e01007387 */ /* 0x000fe20000100a00 */
[----:B------:R-:W-:Y:S03]  /*4d7b0*/  HMMA.1688.F32.TF32 R112, R48, R32, R112 ;  /* 0x000000203070723c */ /* 0x000fe60000081070 */
[----:B------:R-:W-:Y:S04]  /*4d7c0*/  STL.64 [R1+0x170], R120 ;  /* 0x0001707801007387 */ /* 0x000fe80000100a00 */
[----:B------:R-:W-:Y:S01]  /*4d7d0*/  STL.64 [R1+0x178], R122 ;  /* 0x0001787a01007387 */ /* 0x000fe20000100a00 */
[C---:B------:R-:W-:Y:S03]  /*4d7e0*/  HMMA.1688.F32.TF32 R84, R44.reuse, R184, R84 ;  /* 0x000000b82c54723c */ /* 0x040fe60000081054 */
[----:B------:R-:W-:Y:S03]  /*4d7f0*/  LDS R120, [R7+UR7+0x8100] ;  /* 0x0081000707787984 */ /* 0x000fe60008000800 */
[----:B------:R-:W-:Y:S01]  /*4d800*/  HMMA.1688.F32.TF32 R64, R44, R20, R64 ;  /* 0x000000142c40723c */ /* 0x000fe20000081040 */
[----:B------:R-:W-:Y:S04]  /*4d810*/  LDS R122, [R7+UR7+0x9100] ;  /* 0x00910007077a7984 */ /* 0x000fe80008000800 */
[----:B------:R-:W-:Y:S04]  /*4d820*/  STL.64 [R1+0x160], R52 ;  /* 0x0001603401007387 */ /* 0x000fe80000100a00 */
[----:B------:R2:W-:Y:S04]  /*4d830*/  STL.64 [R1+0x168], R54 ;  /* 0x0001683601007387 */ /* 0x0005e80000100a00 */
[----:B------:R-:W-:Y:S04]  /*4d840*/  LDS R121, [R235+UR7+0x8100] ;  /* 0x00810007eb797984 */ /* 0x000fe80008000800 */
[----:B------:R-:W3:Y:S01]  /*4d850*/  LDS R123, [R235+UR7+0x9100] ;  /* 0x00910007eb7b7984 */ /* 0x000ee20008000800 */
[----:B--2---:R-:W-:Y:S03]  /*4d860*/  HMMA.1688.F32.TF32 R52, R48, R40, R104 ;  /* 0x000000283034723c */ /* 0x004fe60000081068 */
[----:B------:R-:W-:Y:S01]  /*4d870*/  STL.64 [R1+0x150], R112 ;  /* 0x0001507001007387 */ /* 0x000fe20000100a00 */
[----:B------:R-:W-:-:S02]  /*4d880*/  IMAD.MOV.U32 R244, RZ, RZ, R212 ;  /* 0x000000fffff47224 */ /* 0x000fc400078e00d4 */
[----:B------:R-:W-:Y:S01]  /*4d890*/  IMAD.MOV.U32 R245, RZ, RZ, R196 ;  /* 0x000000fffff57224 */ /* 0x000fe200078e00c4 */
[----:B------:R-:W-:Y:S01]  /*4d8a0*/  MOV R222, R200 ;  /* 0x000000c800de7202 */ /* 0x000fe20000000f00 */
[----:B------:R-:W-:Y:S01]  /*4d8b0*/  HMMA.1688.F32.TF32 R48, R44, R172, R100 ;  /* 0x000000ac2c30723c */ /* 0x000fe20000081064 */
[----:B------:R-:W-:Y:S04]  /*4d8c0*/  STL.64 [R1+0x158], R114 ;  /* 0x0001587201007387 */ /* 0x000fe80000100a00 */
[----:B------:R-:W-:Y:S04]  /*4d8d0*/  STL.64 [R1+0x140], R108 ;  /* 0x0001406c01007387 */ /* 0x000fe80000100a00 */
[----:B------:R-:W-:Y:S01]  /*4d8e0*/  STL.64 [R1+0x148], R110 ;  /* 0x0001486e01007387 */ /* 0x000fe20000100a00 */
[----:B------:R-:W-:-:S02]  /*4d8f0*/  IMAD.MOV.U32 R246, RZ, RZ, R164 ;  /* 0x000000fffff67224 */ /* 0x000fc400078e00a4 */
[----:B------:R-:W-:Y:S01]  /*4d900*/  IMAD.MOV.U32 R247, RZ, RZ, R201 ;  /* 0x000000fffff77224 */ /* 0x000fe200078e00c9 */
[----:B------:R-:W-:Y:S04]  /*4d910*/  LDS R235, [R235+UR7+0x9180] ;  /* 0x00918007ebeb7984 */ /* 0x000fe80008000800 */
[----:B------:R-:W-:Y:S04]  /*4d920*/  STL.64 [R1+0x130], R52 ;  /* 0x0001303401007387 */ /* 0x000fe80000100a00 */
[----:B------:R2:W-:Y:S04]  /*4d930*/  STL.64 [R1+0x138], R54 ;  /* 0x0001383601007387 */ /* 0x0005e80000100a00 */
[----:B------:R-:W-:Y:S04]  /*4d940*/  STL.64 [R1+0x120], R48 ;  /* 0x0001203001007387 */ /* 0x000fe80000100a00 */
[----:B------:R4:W-:Y:S01]  /*4d950*/  STL.64 [R1+0x128], R50 ;  /* 0x0001283201007387 */ /* 0x0009e20000100a00 */
[C---:B--2---:R-:W-:Y:S06]  /*4d960*/  HMMA.1688.F32.TF32 R52, R44.reuse, R192, R92 ;  /* 0x000000c02c34723c */ /* 0x044fec000008105c */
[----:B----4-:R-:W-:Y:S01]  /*4d970*/  HMMA.1688.F32.TF32 R48, R44, R188, R88 ;  /* 0x000000bc2c30723c */ /* 0x010fe20000081058 */
[----:B------:R-:W-:Y:S04]  /*4d980*/  STL.64 [R1+0x110], R96 ;  /* 0x0001106001007387 */ /* 0x000fe80000100a00 */
[----:B------:R-:W-:-:S12]  /*4d990*/  STL.64 [R1+0x118], R98 ;  /* 0x0001186201007387 */ /* 0x000fd80000100a00 */
[----:B------:R-:W-:Y:S04]  /*4d9a0*/  STL.64 [R1+0x100], R52 ;  /* 0x0001003401007387 */ /* 0x000fe80000100a00 */
[----:B------:R2:W-:Y:S04]  /*4d9b0*/  STL.64 [R1+0x108], R54 ;  /* 0x0001083601007387 */ /* 0x0005e80000100a00 */
[----:B------:R-:W-:Y:S04]  /*4d9c0*/  STL.64 [R1+0xf0], R48 ;  /* 0x0000f03001007387 */ /* 0x000fe80000100a00 */
[----:B------:R4:W-:Y:S01]  /*4d9d0*/  STL.64 [R1+0xf8], R50 ;  /* 0x0000f83201007387 */ /* 0x0009e20000100a00 */
[C---:B--2---:R-:W-:Y:S06]  /*4d9e0*/  HMMA.1688.F32.TF32 R52, R44.reuse, R180, R156 ;  /* 0x000000b42c34723c */ /* 0x044fec000008109c */
[C---:B----4-:R-:W-:Y:S01]  /*4d9f0*/  HMMA.1688.F32.TF32 R48, R44.reuse, R176, R76 ;  /* 0x000000b02c30723c */ /* 0x050fe2000008104c */
[----:B------:R-:W-:Y:S04]  /*4da00*/  STL.64 [R1+0x2d0], R84 ;  /* 0x0002d05401007387 */ /* 0x000fe80000100a00 */
[----:B------:R-:W-:Y:S01]  /*4da10*/  STL.64 [R1+0x2d8], R86 ;  /* 0x0002d85601007387 */ /* 0x000fe20000100a00 */
[C---:B------:R-:W-:Y:S11]  /*4da20*/  HMMA.1688.F32.TF32 R76, R44.reuse, R8, R152 ;  /* 0x000000082c4c723c */ /* 0x040ff60000081098 */
        /* <DEDUP_REMOVED lines=22> */
[----:B----4-:R-:W-:Y:S06]  /*4db90*/  HMMA.1688.F32.TF32 R48, R44, R40, R148 ;  /* 0x000000282c30723c */ /* 0x010fec0000081094 */
[----:B-1----:R-:W-:Y:S01]  /*4dba0*/  HMMA.1688.F32.TF32 R44, R60, R172, R144 ;  /* 0x000000ac3c2c723c */ /* 0x002fe20000081090 */
[----:B------:R1:W-:Y:S04]  /*4dbb0*/  STL.64 [R1+0x470], R56 ;  /* 0x0004703801007387 */ /* 0x0003e80000100a00 */
[----:B------:R2:W-:Y:S06]  /*4dbc0*/  STL.64 [R1+0x478], R58 ;  /* 0x0004783a01007387 */ /* 0x0005ec0000100a00 */
        /* <DEDUP_REMOVED lines=66> */
[----:B------:R-:W-:Y:S04]  /*4dff0*/  LDS R205, [R6+UR7+0x8180] ;  /* 0x0081800706cd7984 */ /* 0x000fe80008000800 */
[----:B------:R-:W1:Y:S01]  /*4e000*/  LDS R204, [R0+UR7+0x8180] ;  /* 0x0081800700cc7984 */ /* 0x000e620008000800 */
        /* <DEDUP_REMOVED lines=30> */
[C---:B------:R-:W-:Y:S06]  /*4e1f0*/  HMMA.1688.F32.TF32 R52, R60.reuse, R32, R140 ;  /* 0x000000203c34723c */ /* 0x040fec000008108c */
[C---:B------:R-:W-:Y:S11]  /*4e200*/  HMMA.1688.F32.TF32 R56, R60.reuse, R36, R148 ;  /* 0x000000243c38723c */ /* 0x040ff60000081094 */
[----:B------:R-:W-:Y:S04]  /*4e210*/  STL.64 [R1+0x2fb8], R46 ;  /* 0x002fb82e01007387 */ /* 0x000fe80000100a00 */
[----:B------:R-:W-:Y:S04]  /*4e220*/  STL.64 [R1+0x3b0], R48 ;  /* 0x0003b03001007387 */ /* 0x000fe80000100a00 */
[----:B------:R2:W-:Y:S02]  /*4e230*/  STL.64 [R1+0x3b8], R50 ;  /* 0x0003b83201007387 */ /* 0x0005e40000100a00 */
[C---:B--2---:R-:W-:Y:S06]  /*4e240*/  HMMA.1688.F32.TF32 R48, R60.reuse, R28, R72 ;  /* 0x0000001c3c30723c */ /* 0x044fec0000081048 */
[----:B------:R-:W-:Y:S01]  /*4e250*/  HMMA.1688.F32.TF32 R60, R60, R40, R144 ;  /* 0x000000283c3c723c */ /* 0x000fe20000081090 */
[----:B------:R2:W-:-:S15]  /*4e260*/  STL.64 [R1+0x2fb0], R44 ;  /* 0x002fb02c01007387 */ /* 0x0005de0000100a00 */
[----:B------:R-:W-:-:S01]  /*4e270*/  NOP ;  /* 0x0000000000007918 */ /* 0x000fc20000000000 */
        /* <DEDUP_REMOVED lines=52> */
[C---:B---3--:R-:W-:Y:S06]  /*4e5c0*/  HMMA.1688.F32.TF32 R88, R120.reuse, R8, R160 ;  /* 0x000000087858723c */ /* 0x048fec00000810a0 */
[C---:B----4-:R-:W-:Y:S06]  /*4e5d0*/  HMMA.1688.F32.TF32 R72, R120.reuse, R188, R72 ;  /* 0x000000bc7848723c */ /* 0x050fec0000081048 */
[C---:B--2---:R-:W-:Y:S06]  /*4e5e0*/  HMMA.1688.F32.TF32 R64, R120.reuse, R172, R64 ;  /* 0x000000ac7840723c */ /* 0x044fec0000081040 */
[C---:B------:R-:W-:Y:S06]  /*4e5f0*/  HMMA.1688.F32.TF32 R216, R120.reuse, R168, R156 ;  /* 0x000000a878d8723c */ /* 0x040fec000008109c */
[C---:B------:R-:W-:Y:S11]  /*4e600*/  HMMA.1688.F32.TF32 R68, R120.reuse, R192, R68 ;  /* 0x000000c07844723c */ /* 0x040ff60000081044 */
[----:B------:R-:W-:Y:S01]  /*4e610*/  STL.64 [R1+0x3008], R66 ;  /* 0x0030084201007387 */ /* 0x000fe20000100a00 */
[C---:B------:R-:W-:Y:S03]  /*4e620*/  HMMA.1688.F32.TF32 R76, R120.reuse, R184, R76 ;  /* 0x000000b8784c723c */ /* 0x040fe6000008104c */
[----:B------:R-:W-:Y:S03]  /*4e630*/  STL.64 [R1+0x3000], R64 ;  /* 0x0030004001007387 */ /* 0x000fe60000100a00 */
[C---:B------:R-:W-:Y:S01]  /*4e640*/  HMMA.1688.F32.TF32 R80, R120.reuse, R180, R80 ;  /* 0x000000b47850723c */ /* 0x040fe20000081050 */
[----:B------:R-:W-:Y:S05]  /*4e650*/  STL.64 [R1+0x3018], R218 ;  /* 0x003018da01007387 */ /* 0x000fea0000100a00 */
[C---:B------:R-:W-:Y:S01]  /*4e660*/  HMMA.1688.F32.TF32 R84, R120.reuse, R176, R152 ;  /* 0x000000b07854723c */ /* 0x040fe20000081098 */
[----:B------:R-:W-:Y:S04]  /*4e670*/  STL.64 [R1+0x3010], R216 ;  /* 0x003010d801007387 */ /* 0x000fe80000100a00 */
[----:B------:R-:W-:Y:S01]  /*4e680*/  STL.64 [R1+0x3028], R70 ;  /* 0x0030284601007387 */ /* 0x000fe20000100a00 */
[C---:B------:R-:W-:Y:S03]  /*4e690*/  HMMA.1688.F32.TF32 R92, R120.reuse, R12, R140 ;  /* 0x0000000c785c723c */ /* 0x040fe6000008108c */
[----:B------:R-:W-:Y:S04]  /*4e6a0*/  STL.64 [R1+0x3020], R68 ;  /* 0x0030204401007387 */ /* 0x000fe80000100a00 */
[----:B------:R-:W-:Y:S01]  /*4e6b0*/  STL.64 [R1+0x3038], R74 ;  /* 0x0030384a01007387 */ /* 0x000fe20000100a00 */
        /* <DEDUP_REMOVED lines=53> */
[----:B-1----:R-:W-:Y:S06]  /*4ea10*/  HMMA.1688.F32.TF32 R124, R204, R172, R152 ;  /* 0x000000accc7c723c */ /* 0x002fec0000081098 */
[C---:B--2---:R-:W-:Y:S01]  /*4ea20*/  HMMA.1688.F32.TF32 R104, R120.reuse, R24, R144 ;  /* 0x000000187868723c */ /* 0x044fe20000081090 */
[----:B------:R-:W2:Y:S04]  /*4ea30*/  LDL.LU R144, [R1+0xeb0] ;  /* 0x000eb00001907983 */ /* 0x000ea80000300800 */
[----:B------:R-:W2:Y:S01]  /*4ea40*/  LDL.LU R145, [R1+0xeb4] ;  /* 0x000eb40001917983 */ /* 0x000ea20000300800 */
[C---:B---3--:R-:W-:Y:S06]  /*4ea50*/  HMMA.1688.F32.TF32 R108, R120.reuse, R28, R108 ;  /* 0x0000001c786c723c */ /* 0x048fec000008106c */
[C---:B----4-:R-:W-:Y:S06]  /*4ea60*/  HMMA.1688.F32.TF32 R112, R120.reuse, R32, R112 ;  /* 0x000000207870723c */ /* 0x050fec0000081070 */
[C---:B------:R-:W-:Y:S05]  /*4ea70*/  HMMA.1688.F32.TF32 R116, R120.reuse, R36, R116 ;  /* 0x000000247874723c */ /* 0x040fea0000081074 */
[----:B------:R-:W-:Y:S01]  /*4ea80*/  STL.64 [R1+0x30b8], R106 ;  /* 0x0030b86a01007387 */ /* 0x000fe20000100a00 */
[----:B------:R-:W-:Y:S03]  /*4ea90*/  HMMA.1688.F32.TF32 R120, R120, R40, R156 ;  /* 0x000000287878723c */ /* 0x000fe6000008109c */
[----:B------:R-:W-:Y:S03]  /*4eaa0*/  STL.64 [R1+0x30b0], R104 ;  /* 0x0030b06801007387 */ /* 0x000fe60000100a00 */
[C---:B------:R-:W-:Y:S01]  /*4eab0*/  HMMA.1688.F32.TF32 R128, R204.reuse, R168, R160 ;  /* 0x000000a8cc80723c */ /* 0x040fe200000810a0 */
[----:B------:R-:W-:Y:S05]  /*4eac0*/  STL.64 [R1+0x30c8], R110 ;  /* 0x0030c86e01007387 */ /* 0x000fea0000100a00 */
[C---:B------:R-:W-:Y:S01]  /*4ead0*/  HMMA.1688.F32.TF32 R132, R204.reuse, R192, R140 ;  /* 0x000000c0cc84723c */ /* 0x040fe2000008108c */
[----:B------:R-:W-:Y:S04]  /*4eae0*/  STL.64 [R1+0x30c0], R108 ;  /* 0x0030c06c01007387 */ /* 0x000fe80000100a00 */
[----:B------:R-:W-:Y:S01]  /*4eaf0*/  STL.64 [R1+0x30d8], R114 ;  /* 0x0030d87201007387 */ /* 0x000fe20000100a00 */
[----:B------:R-:W-:Y:S03]  /*4eb00*/  HMMA.1688.F32.TF32 R136, R204, R188, R148 ;  /* 0x000000bccc88723c */ /* 0x000fe60000081094 */
        /* <DEDUP_REMOVED lines=9> */
[----:B------:R1:W-:Y:S04]  /*4eba0*/  STL [R1+0x2f98], R132 ;  /* 0x002f988401007387 */ /* 0x0003e80000100800 */
[----:B------:R3:W-:Y:S04]  /*4ebb0*/  STL [R1+0x2f94], R133 ;  /* 0x002f948501007387 */ /* 0x0007e80000100800 */
[----:B------:R4:W-:Y:S04]  /*4ebc0*/  STL [R1+0x2f90], R134 ;  /* 0x002f908601007387 */ /* 0x0009e80000100800 */
[----:B------:R4:W-:Y:S04]  /*4ebd0*/  STL [R1+0x2f8c], R135 ;  /* 0x002f8c8701007387 */ /* 0x0009e80000100800 */
[----:B------:R4:W-:Y:S04]  /*4ebe0*/  STL [R1+0x2fa8], R136 ;  /* 0x002fa88801007387 */ /* 0x0009e80000100800 */
[----:B------:R4:W-:Y:S04]  /*4ebf0*/  STL [R1+0x2fa4], R137 ;  /* 0x002fa48901007387 */ /* 0x0009e80000100800 */
[----:B------:R4:W-:Y:S04]  /*4ec00*/  STL [R1+0x2fa0], R138 ;  /* 0x002fa08a01007387 */ /* 0x0009e80000100800 */
[----:B------:R4:W-:Y:S04]  /*4ec10*/  STL [R1+0x2f9c], R139 ;  /* 0x002f9c8b01007387 */ /* 0x0009e80000100800 */
[----:B------:R-:W3:Y:S04]  /*4ec20*/  LDL.LU R212, [R1+0x32c0] ;  /* 0x0032c00001d47983 */ /* 0x000ee80000300800 */
[----:B------:R-:W4:Y:S01]  /*4ec30*/  LDL.LU R196, [R1+0x32bc] ;  /* 0x0032bc0001c47983 */ /* 0x000f220000300800 */
[----:B------:R-:W-:-:S03]  /*4ec40*/  IMAD.MOV.U32 R223, RZ, RZ, R197 ;  /* 0x000000ffffdf7224 */ /* 0x000fc600078e00c5 */
[----:B------:R-:W2:Y:S04]  /*4ec50*/  LDL.LU R164, [R1+0x32b8] ;  /* 0x0032b80001a47983 */ /* 0x000ea80000300800 */
[----:B------:R-:W2:Y:S01]  /*4ec60*/  LDL.LU R201, [R1+0x32b4] ;  /* 0x0032b40001c97983 */ /* 0x000ea20000300800 */
[----:B------:R-:W-:-:S03]  /*4ec70*/  IMAD.MOV.U32 R250, RZ, RZ, R213 ;  /* 0x000000fffffa7224 */ /* 0x000fc600078e00d5 */
[----:B------:R-:W2:Y:S04]  /*4ec80*/  LDL.LU R200, [R1+0x32b0] ;  /* 0x0032b00001c87983 */ /* 0x000ea80000300800 */
[----:B------:R-:W2:Y:S01]  /*4ec90*/  LDL.LU R197, [R1+0x32ac] ;  /* 0x0032ac0001c57983 */ /* 0x000ea20000300800 */
[----:B---3--:R-:W-:Y:S02]  /*4eca0*/  IMAD.MOV.U32 R249, RZ, RZ, R212 ;  /* 0x000000fffff97224 */ /* 0x008fe400078e00d4 */
[----:B----4-:R-:W-:Y:S02]  /*4ecb0*/  IMAD.MOV.U32 R248, RZ, RZ, R196 ;  /* 0x000000fffff87224 */ /* 0x010fe400078e00c4 */
[----:B------:R-:W3:Y:S04]  /*4ecc0*/  LDL.LU R196, [R1+0x32a8] ;  /* 0x0032a80001c47983 */ /* 0x000ee80000300800 */
[----:B------:R-:W4:Y:S04]  /*4ecd0*/  LDL.LU R212, [R1+0x32a4] ;  /* 0x0032a40001d47983 */ /* 0x000f280000300800 */
[----:B------:R-:W3:Y:S01]  /*4ece0*/  LDL.LU R213, [R1+0x32a0] ;  /* 0x0032a00001d57983 */ /* 0x000ee20000300800 */
[----:B------:R-:W-:-:S02]  /*4ecf0*/  IMAD.MOV.U32 R251, RZ, RZ, R165 ;  /* 0x000000fffffb7224 */ /* 0x000fc400078e00a5 */
[----:B--2---:R-:W-:Y:S01]  /*4ed00*/  IMAD.MOV.U32 R202, RZ, RZ, R164 ;  /* 0x000000ffffca7224 */ /* 0x004fe200078e00a4 */
[----:B------:R-:W2:Y:S04]  /*4ed10*/  LDL.LU R165, [R1+0x329c] ;  /* 0x00329c0001a57983 */ /* 0x000ea80000300800 */
[----:B------:R-:W2:Y:S04]  /*4ed20*/  LDL.LU R164, [R1+0x3298] ;  /* 0x0032980001a47983 */ /* 0x000ea80000300800 */
[----:B------:R-:W2:Y:S04]  /*4ed30*/  LDL.LU R203, [R1+0x7fc] ;  /* 0x0007fc0001cb7983 */ /* 0x000ea80000300800 */
[----:B------:R-:W2:Y:S04]  /*4ed40*/  LDL.LU R148, [R1+0x820] ;  /* 0x0008200001947983 */ /* 0x000ea80000300800 */
[----:B------:R-:W2:Y:S01]  /*4ed50*/  LDL.LU R149, [R1+0x824] ;  /* 0x0008240001957983 */ /* 0x000ea20000300800 */
[----:B----4-:R-:W-:-:S02]  /*4ed60*/  IMAD.MOV.U32 R151, RZ, RZ, R212 ;  /* 0x000000ffff977224 */ /* 0x010fc400078e00d4 */
[----:B---3--:R-:W-:Y:S02]  /*4ed70*/  IMAD.MOV.U32 R150, RZ, RZ, R213 ;  /* 0x000000ffff967224 */ /* 0x008fe400078e00d5 */
[----:B------:R-:W3:Y:S04]  /*4ed80*/  LDL.LU R213, [R1+0x3294] ;  /* 0x0032940001d57983 */ /* 0x000ee80000300800 */
[----:B------:R-:W4:Y:S01]  /*4ed90*/  LDL.LU R212, [R1+0x3290] ;  /* 0x0032900001d47983 */ /* 0x000f220000300800 */
[----:B------:R-:W-:Y:S02]  /*4eda0*/  IMAD.MOV.U32 R146, RZ, RZ, R209 ;  /* 0x000000ffff927224 */ /* 0x000fe400078e00d1 */
[----:B------:R-:W-:Y:S01]  /*4edb0*/  IMAD.MOV.U32 R147, RZ, RZ, R208 ;  /* 0x000000ffff937224 */ /* 0x000fe200078e00d0 */
[----:B------:R-:W2:Y:S04]  /*4edc0*/  LDL.LU R166, [R1+0x838] ;  /* 0x0008380001a67983 */ /* 0x000ea80000300800 */
[----:B------:R-:W2:Y:S04]  /*4edd0*/  LDL.LU R167, [R1+0x83c] ;  /* 0x00083c0001a77983 */ /* 0x000ea80000300800 */
[----:B------:R-:W2:Y:S01]  /*4ede0*/  LDL.LU R156, [R1+0x860] ;  /* 0x00086000019c7983 */ /* 0x000ea20000300800 */
[----:B------:R-:W-:Y:S01]  /*4edf0*/  HMMA.1688.F32.TF32 R208, R204, R184, R144 ;  /* 0x000000b8ccd0723c */ /* 0x000fe20000081090 */
[----:B---3--:R-:W-:-:S02]  /*4ee00*/  IMAD.MOV.U32 R157, RZ, RZ, R213 ;  /* 0x000000ffff9d7224 */ /* 0x008fc400078e00d5 */
[----:B------:R-:W3:Y:S01]  /*4ee10*/  LDL.LU R213, [R1+0x328c] ;  /* 0x00328c0001d57983 */ /* 0x000ee20000300800 */
[----:B----4-:R-:W-:-:S03]  /*4ee20*/  IMAD.MOV.U32 R158, RZ, RZ, R212 ;  /* 0x000000ffff9e7224 */ /* 0x010fc600078e00d4 */
[----:B------:R-:W3:Y:S04]  /*4ee30*/  LDL.LU R212, [R1+0x3288] ;  /* 0x0032880001d47983 */ /* 0x000ee80000300800 */
        /* <DEDUP_REMOVED lines=29> */
[----:B------:R-:W-:Y:S03]  /*4f010*/  HMMA.1688.F32.TF32 R44, R232, R192, R244 ;  /* 0x000000c0e82c723c */ /* 0x000fe600000810f4 */
[----:B------:R-:W-:Y:S04]  /*4f020*/  STL [R1+0x2f88], R208 ;  /* 0x002f88d001007387 */ /* 0x000fe80000100800 */
[----:B------:R-:W-:Y:S04]  /*4f030*/  STL [R1+0x2f84], R209 ;  /* 0x002f84d101007387 */ /* 0x000fe80000100800 */
[----:B------:R-:W-:Y:S04]  /*4f040*/  STL [R1+0x2f80], R210 ;  /* 0x002f80d201007387 */ /* 0x000fe80000100800 */
[----:B------:R-:W-:Y:S09]  /*4f050*/  STL [R1+0x2f7c], R211 ;  /* 0x002f7cd301007387 */ /* 0x000ff20000100800 */
[----:B-1----:R-:W-:-:S02]  /*4f060*/  IMAD.MOV.U32 R132, RZ, RZ, R44 ;  /* 0x000000ffff847224 */ /* 0x002fc400078e002c */
[----:B------:R-:W-:Y:S02]  /*4f070*/  IMAD.MOV.U32 R133, RZ, RZ, R45 ;  /* 0x000000ffff857224 */ /* 0x000fe400078e002d */
[----:B------:R-:W-:Y:S02]  /*4f080*/  IMAD.MOV.U32 R134, RZ, RZ, R46 ;  /* 0x000000ffff867224 */ /* 0x000fe400078e002e */
[----:B------:R-:W-:Y:S01]  /*4f090*/  IMAD.MOV.U32 R135, RZ, RZ, R47 ;  /* 0x000000ffff877224 */ /* 0x000fe200078e002f */
[----:B------:R-:W-:Y:S01]  /*4f0a0*/  MOV R247, R225 ;  /* 0x000000e100f77202 */ /* 0x000fe20000000f00 */
[----:B------:R-:W-:Y:S01]  /*4f0b0*/  IMAD.MOV.U32 R246, RZ, RZ, R224 ;  /* 0x000000fffff67224 */ /* 0x000fe200078e00e0 */
[C---:B--2---:R-:W-:Y:S06]  /*4f0c0*/  HMMA.1688.F32.TF32 R156, R204.reuse, R12, R156 ;  /* 0x0000000ccc9c723c */ /* 0x044fec000008109c */
[C---:B----4-:R-:W-:Y:S06]  /*4f0d0*/  HMMA.1688.F32.TF32 R144, R204.reuse, R180, R144 ;  /* 0x000000b4cc90723c */ /* 0x050fec0000081090 */
[C---:B---3--:R-:W-:Y:S06]  /*4f0e0*/  HMMA.1688.F32.TF32 R212, R204.reuse, R176, R212 ;  /* 0x000000b0ccd4723c */ /* 0x048fec00000810d4 */
[C---:B------:R-:W-:Y:S11]  /*4f0f0*/  HMMA.1688.F32.TF32 R152, R204.reuse, R8, R152 ;  /* 0x00000008cc98723c */ /* 0x040ff60000081098 */
[----:B------:R-:W-:Y:S01]  /*4f100*/  STL.64 [R1+0x3128], R146 ;  /* 0x0031289201007387 */ /* 0x000fe20000100a00 */
[----:B------:R-:W-:Y:S03]  /*4f110*/  HMMA.1688.F32.TF32 R160, R204, R16, R160 ;  /* 0x00000010cca0723c */ /* 0x000fe600000810a0 */
[----:B------:R-:W-:Y:S04]  /*4f120*/  STL.64 [R1+0x3120], R144 ;  /* 0x0031209001007387 */ /* 0x000fe80000100a00 */
[----:B------:R-:W-:Y:S04]  /*4f130*/  STL.64 [R1+0x3248], R214 ;  /* 0x003248d601007387 */ /* 0x000fe80000100a00 */
[----:B------:R-:W-:Y:S04]  /*4f140*/  STL.64 [R1+0x3240], R212 ;  /* 0x003240d401007387 */ /* 0x000fe80000100a00 */
[----:B------:R-:W-:Y:S04]  /*4f150*/  STL.64 [R1+0x3258], R154 ;  /* 0x0032589a01007387 */ /* 0x000fe80000100a00 */
[----:B------:R-:W-:Y:S04]  /*4f160*/  STL.64 [R1+0x3250], R152 ;  /* 0x0032509801007387 */ /* 0x000fe80000100a00 */
[----:B------:R-:W-:Y:S01]  /*4f170*/  STL.64 [R1+0x3268], R158 ;  /* 0x0032689e01007387 */ /* 0x000fe20000100a00 */
[C---:B------:R-:W-:Y:S03]  /*4f180*/  HMMA.1688.F32.TF32 R48, R232.reuse, R168, R240 ;  /* 0x000000a8e830723c */ /* 0x040fe600000810f0 */
[----:B------:R-:W-:Y:S03]  /*4f190*/  STL.64 [R1+0x3260], R156 ;  /* 0x0032609c01007387 */ /* 0x000fe60000100a00 */
[----:B------:R-:W-:Y:S01]  /*4f1a0*/  HMMA.1688.F32.TF32 R44, R232, R188, R228 ;  /* 0x000000bce82c723c */ /* 0x000fe200000810e4 */
[----:B------:R-:W-:Y:S04]  /*4f1b0*/  STL.64 [R1+0x3278], R162 ;  /* 0x003278a201007387 */ /* 0x000fe80000100a00 */
[----:B------:R-:W-:-:S12]  /*4f1c0*/  STL.64 [R1+0x3270], R160 ;  /* 0x003270a001007387 */ /* 0x000fd80000100a00 */
[----:B------:R1:W-:Y:S04]  /*4f1d0*/  STL.64 [R1+0x4c0], R48 ;  /* 0x0004c03001007387 */ /* 0x0003e80000100a00 */
[----:B------:R2:W-:Y:S04]  /*4f1e0*/  STL.64 [R1+0x4c8], R50 ;  /* 0x0004c83201007387 */ /* 0x0005e80000100a00 */
[----:B------:R-:W3:Y:S04]  /*4f1f0*/  LDL.LU R244, [R1+0x13e0] ;  /* 0x0013e00001f47983 */ /* 0x000ee80000300800 */
[----:B------:R-:W3:Y:S04]  /*4f200*/  LDL.LU R245, [R1+0x13e4] ;  /* 0x0013e40001f57983 */ /* 0x000ee80000300800 */
[----:B------:R-:W4:Y:S04]  /*4f210*/  LDL.LU R224, [R1+0x3284] ;  /* 0x0032840001e07983 */ /* 0x000f280000300800 */
        /* <DEDUP_REMOVED lines=12> */
[----:B------:R-:W3:Y:S04]  /*4f2e0*/  LDL.LU R47, [R1+0x81c] ;  /* 0x00081c00012f7983 */ /* 0x000ee80000300800 */
[----:B-1----:R-:W3:Y:S04]  /*4f2f0*/  LDL.LU R48, [R1+0x1420] ;  /* 0x0014200001307983 */ /* 0x002ee80000300800 */
[----:B------:R-:W3:Y:S04]  /*4f300*/  LDL.LU R49, [R1+0x1424] ;  /* 0x0014240001317983 */ /* 0x000ee80000300800 */
        /* <DEDUP_REMOVED lines=46> */
[C---:B------:R-:W-:Y:S06]  /*4f5f0*/  HMMA.1688.F32.TF32 R140, R204.reuse, R20, R140 ;  /* 0x00000014cc8c723c */ /* 0x040fec000008108c */
[C---:B------:R-:W-:Y:S06]  /*4f600*/  HMMA.1688.F32.TF32 R164, R204.reuse, R24, R164 ;  /* 0x00000018cca4723c */ /* 0x040fec00000810a4 */
[C---:B------:R-:W-:Y:S06]  /*4f610*/  HMMA.1688.F32.TF32 R148, R204.reuse, R28, R148 ;  /* 0x0000001ccc94723c */ /* 0x040fec0000081094 */
[C---:B------:R-:W-:Y:S06]  /*4f620*/  HMMA.1688.F32.TF32 R196, R204.reuse, R32, R196 ;  /* 0x00000020ccc4723c */ /* 0x040fec00000810c4 */
[C---:B------:R-:W-:Y:S06]  /*4f630*/  HMMA.1688.F32.TF32 R200, R204.reuse, R36, R200 ;  /* 0x00000024ccc8723c */ /* 0x040fec00000810c8 */
[----:B------:R-:W-:Y:S01]  /*4f640*/  HMMA.1688.F32.TF32 R204, R204, R40, R248 ;  /* 0x00000028cccc723c */ /* 0x000fe200000810f8 */
[----:B------:R-:W2:Y:S04]  /*4f650*/  LDL.LU R248, [R1+0x1400] ;  /* 0x0014000001f87983 */ /* 0x000ea80000300800 */
[----:B------:R-:W2:Y:S02]  /*4f660*/  LDL.LU R249, [R1+0x1404] ;  /* 0x0014040001f97983 */ /* 0x000ea40000300800 */
[----:B----4-:R-:W-:-:S02]  /*4f670*/  IMAD.MOV.U32 R251, RZ, RZ, R224 ;  /* 0x000000fffffb7224 */ /* 0x010fc400078e00e0 */
[----:B------:R-:W-:Y:S01]  /*4f680*/  LDS R224, [R0+UR7+0x8200] ;  /* 0x0082000700e07984 */ /* 0x000fe20008000800 */
[----:B---3--:R-:W-:-:S03]  /*4f690*/  IMAD.MOV.U32 R250, RZ, RZ, R225 ;  /* 0x000000fffffa7224 */ /* 0x008fc600078e00e1 */
[----:B------:R-:W1:Y:S01]  /*4f6a0*/  LDS R225, [R6+UR7+0x8200] ;  /* 0x0082000706e17984 */ /* 0x000e620008000800 */
[C---:B------:R-:W-:Y:S06]  /*4f6b0*/  HMMA.1688.F32.TF32 R44, R232.reuse, R40, R44 ;  /* 0x00000028e82c723c */ /* 0x040fec000008102c */
[C---:B--2---:R-:W-:Y:S06]  /*4f6c0*/  HMMA.1688.F32.TF32 R80, R232.reuse, R184, R80 ;  /* 0x000000b8e850723c */ /* 0x044fec0000081050 */
[----:B------:R-:W-:-:S15]  /*4f6d0*/  HMMA.1688.F32.TF32 R68, R232, R8, R68 ;  /* 0x00000008e844723c */ /* 0x000fde0000081044 */
[----:B------:R-:W-:-:S03]  /*4f6e0*/  NOP ;  /* 0x0000000000007918 */ /* 0x000fc60000000000 */
[----:B------:R-:W-:Y:S02]  /*4f6f0*/  IMAD.MOV.U32 R208, RZ, RZ, R80 ;  /* 0x000000ffffd07224 */ /* 0x000fe400078e0050 */
[----:B------:R-:W-:Y:S02]  /*4f700*/  IMAD.MOV.U32 R209, RZ, RZ, R81 ;  /* 0x000000ffffd17224 */ /* 0x000fe400078e0051 */
[----:B------:R-:W-:Y:S02]  /*4f710*/  IMAD.MOV.U32 R210, RZ, RZ, R82 ;  /* 0x000000ffffd27224 */ /* 0x000fe400078e0052 */
[----:B------:R-:W-:Y:S02]  /*4f720*/  IMAD.MOV.U32 R211, RZ, RZ, R83 ;  /* 0x000000ffffd37224 */ /* 0x000fe400078e0053 */
[C---:B------:R-:W-:Y:S06]  /*4f730*/  HMMA.1688.F32.TF32 R80, R232.reuse, R180, R76 ;  /* 0x000000b4e850723c */ /* 0x040fec000008104c */
[C---:B------:R-:W-:Y:S06]  /*4f740*/  HMMA.1688.F32.TF32 R76, R232.reuse, R176, R72 ;  /* 0x000000b0e84c723c */ /* 0x040fec0000081048 */
[C---:B------:R-:W-:Y:S11]  /*4f750*/  HMMA.1688.F32.TF32 R72, R232.reuse, R12, R64 ;  /* 0x0000000ce848723c */ /* 0x040ff60000081040 */
[----:B------:R-:W-:Y:S04]  /*4f760*/  STL.64 [R1+0x630], R80 ;  /* 0x0006305001007387 */ /* 0x000fe80000100a00 */
[----:B------:R-:W-:Y:S04]  /*4f770*/  STL.64 [R1+0x638], R82 ;  /* 0x0006385201007387 */ /* 0x000fe80000100a00 */
[----:B------:R-:W-:Y:S04]  /*4f780*/  STL.64 [R1+0x740], R76 ;  /* 0x0007404c01007387 */ /* 0x000fe80000100a00 */
[----:B------:R-:W-:Y:S04]  /*4f790*/  STL.64 [R1+0x748], R78 ;  /* 0x0007484e01007387 */ /* 0x000fe80000100a00 */
[----:B------:R-:W-:Y:S04]  /*4f7a0*/  STL.64 [R1+0x760], R68 ;  /* 0x0007604401007387 */ /* 0x000fe80000100a00 */
[----:B------:R2:W-:Y:S02]  /*4f7b0*/  STL.64 [R1+0x768], R70 ;  /* 0x0007684601007387 */ /* 0x0005e40000100a00 */
[C---:B--2---:R-:W-:Y:S02]  /*4f7c0*/  HMMA.1688.F32.TF32 R68, R232.reuse, R16, R228 ;  /* 0x00000010e844723c */ /* 0x044fe400000810e4 */
[----:B------:R-:W-:Y:S04]  /*4f7d0*/  STL.64 [R1+0x790], R72 ;  /* 0x0007904801007387 */ /* 0x000fe80000100a00 */
[----:B------:R-:W-:Y:S01]  /*4f7e0*/  STL.64 [R1+0x798], R74 ;  /* 0x0007984a01007387 */ /* 0x000fe20000100a00 */
[C---:B------:R-:W-:Y:S06]  /*4f7f0*/  HMMA.1688.F32.TF32 R60, R232.reuse, R24, R60 ;  /* 0x00000018e83c723c */ /* 0x040fec000008103c */
[C---:B------:R-:W-:Y:S06]  /*4f800*/  HMMA.1688.F32.TF32 R56, R232.reuse, R28, R56 ;  /* 0x0000001ce838723c */ /* 0x040fec0000081038 */
[C---:B------:R-:W-:Y:S06]  /*4f810*/  HMMA.1688.F32.TF32 R52, R232.reuse, R32, R52 ;  /* 0x00000020e834723c */ /* 0x040fec0000081034 */
[----:B------:R-:W-:Y:S01]  /*4f820*/  HMMA.1688.F32.TF32 R48, R232, R36, R48 ;  /* 0x00000024e830723c */ /* 0x000fe20000081030 */
[----:B------:R-:W-:Y:S04]  /*4f830*/  STL.64 [R1+0x7c0], R68 ;  /* 0x0007c04401007387 */ /* 0x000fe80000100a00 */
[----:B------:R2:W-:Y:S01]  /*4f840*/  STL.64 [R1+0x7c8], R70 ;  /* 0x0007c84601007387 */ /* 0x0005e20000100a00 */
[----:B------:R-:W-:-:S03]  /*4f850*/  LOP3.LUT R67, R0, 0x60, RZ, 0x3c, !PT ;  /* 0x0000006000437812 */ /* 0x000fc600078e3cff */
[----:B------:R-:W-:Y:S04]  /*4f860*/  LDS R228, [R7+UR7+0x8200] ;  /* 0x0082000707e47984 */ /* 0x000fe80008000800 */
[----:B------:R-:W-:Y:S01]  /*4f870*/  LDS R230, [R7+UR7+0x9200] ;  /* 0x0092000707e67984 */ /* 0x000fe20008000800 */
[----:B--2---:R-:W-:Y:S03]  /*4f880*/  HMMA.1688.F32.TF32 R68, R232, R20, R216 ;  /* 0x00000014e844723c */ /* 0x004fe600000810d8 */
[----:B------:R-:W-:Y:S04]  /*4f890*/  LDS R229, [R67+UR7+0x8200] ;  /* 0x0082000743e57984 */ /* 0x000fe80008000800 */
[----:B------:R-:W2:-:S15]  /*4f8a0*/  LDS R231, [R67+UR7+0x9200] ;  /* 0x0092000743e77984 */ /* 0x000e9e0008000800 */
        /* <DEDUP_REMOVED lines=18> */
[----:B-1----:R-:W-:Y:S02]  /*4f9d0*/  HMMA.1688.F32.TF32 R44, R224, R188, R244 ;  /* 0x000000bce02c723c */ /* 0x002fe400000810f4 */
[----:B------:R-:W-:Y:S04]  /*4f9e0*/  STL.64 [R1+0x840], R52 ;  /* 0x0008403401007387 */ /* 0x000fe80000100a00 */
[----:B------:R-:W-:Y:S04]  /*4f9f0*/  STL.64 [R1+0x848], R54 ;  /* 0x0008483601007387 */ /* 0x000fe80000100a00 */
[----:B------:R-:W3:Y:S04]  /*4fa00*/  LDL.LU R240, [R1+0x9a0] ;  /* 0x0009a00001f07983 */ /* 0x000ee80000300800 */
[----:B------:R1:W-:Y:S04]  /*4fa10*/  STL.64 [R1+0x850], R48 ;  /* 0x0008503001007387 */ /* 0x0003e80000100a00 */
[----:B------:R4:W-:Y:S05]  /*4fa20*/  STL.64 [R1+0x858], R50 ;  /* 0x0008583201007387 */ /* 0x0009ea0000100a00 */
        /* <DEDUP_REMOVED lines=126> */
[----:B------:R-:W-:Y:S04]  /*50210*/  LDS R232, [R0+UR7+0x8280] ;  /* 0x0082800700e87984 */ /* 0x000fe80008000800 */
[----:B------:R-:W-:Y:S04]  /*50220*/  LDS R234, [R0+UR7+0x9280] ;  /* 0x0092800700ea7984 */ /* 0x000fe80008000800 */
[----:B------:R-:W-:Y:S04]  /*50230*/  LDS R233, [R6+UR7+0x8280] ;  /* 0x0082800706e97984 */ /* 0x000fe80008000800 */
[----:B------:R-:W1:Y:S01]  /*50240*/  LDS R235, [R6+UR7+0x9280] ;  /* 0x0092800706eb7984 */ /* 0x000e620008000800 */
[C---:B---3--:R-:W-:Y:S06]  /*50250*/  HMMA.1688.F32.TF32 R156, R224.reuse, R180, R156 ;  /* 0x000000b4e09c723c */ /* 0x048fec000008109c */
[C---:B----4-:R-:W-:Y:S06]  /*50260*/  HMMA.1688.F32.TF32 R160, R224.reuse, R184, R160 ;  /* 0x000000b8e0a0723c */ /* 0x050fec00000810a0 */
[----:B------:R-:W-:-:S15]  /*50270*/  HMMA.1688.F32.TF32 R152, R224, R176, R152 ;  /* 0x000000b0e098723c */ /* 0x000fde0000081098 */
[----:B------:R-:W-:-:S02]  /*50280*/  NOP ;  /* 0x0000000000007918 */ /* 0x000fc40000000000 */
[----:B------:R-:W-:Y:S01]  /*50290*/  STL.64 [R1+0x870], R160 ;  /* 0x000870a001007387 */ /* 0x000fe20000100a00 */
[C---:B------:R-:W-:Y:S03]  /*502a0*/  HMMA.1688.F32.TF32 R212, R224.reuse, R8, R212 ;  /* 0x00000008e0d4723c */ /* 0x040fe600000810d4 */
[----:B------:R3:W-:Y:S04]  /*502b0*/  STL.64 [R1+0x878], R162 ;  /* 0x000878a201007387 */ /* 0x0007e80000100a00 */
[----:B---3--:R-:W3:Y:S04]  /*502c0*/  LDL.LU.64 R162, [R1+0x3278] ;  /* 0x0032780001a27983 */ /* 0x008ee80000300a00 */
[----:B------:R-:W3:Y:S04]  /*502d0*/  LDL.LU.64 R160, [R1+0x3270] ;  /* 0x0032700001a07983 */ /* 0x000ee80000300a00 */
[----:B------:R-:W-:Y:S04]  /*502e0*/  STL.64 [R1+0x880], R156 ;  /* 0x0008809c01007387 */ /* 0x000fe80000100a00 */
[----:B------:R4:W-:Y:S04]  /*502f0*/  STL.64 [R1+0x888], R158 ;  /* 0x0008889e01007387 */ /* 0x0009e80000100a00 */
[----:B------:R-:W-:Y:S04]  /*50300*/  STL.64 [R1+0x8a0], R152 ;  /* 0x0008a09801007387 */ /* 0x000fe80000100a00 */
[----:B------:R1:W-:Y:S01]  /*50310*/  STL.64 [R1+0x8a8], R154 ;  /* 0x0008a89a01007387 */ /* 0x0003e20000100a00 */
[C---:B----4-:R-:W-:Y:S06]  /*50320*/  HMMA.1688.F32.TF32 R156, R224.reuse, R12, R144 ;  /* 0x0000000ce09c723c */ /* 0x050fec0000081090 */
[C---:B------:R-:W-:Y:S06]  /*50330*/  HMMA.1688.F32.TF32 R144, R224.reuse, R20, R124 ;  /* 0x00000014e090723c */ /* 0x040fec000008107c */
[C---:B-1----:R-:W-:Y:S06]  /*50340*/  HMMA.1688.F32.TF32 R152, R224.reuse, R16, R128 ;  /* 0x00000010e098723c */ /* 0x042fec0000081080 */
        /* <DEDUP_REMOVED lines=8> */
[----:B------:R-:W-:Y:S03]  /*503d0*/  LDS R226, [R0+UR7+0x9300] ;  /* 0x0093000700e27984 */ /* 0x000fe60008000800 */
[C---:B------:R-:W-:Y:S01]  /*503e0*/  HMMA.1688.F32.TF32 R104, R228.reuse, R168, R96 ;  /* 0x000000a8e468723c */ /* 0x040fe20000081060 */
[----:B------:R-:W-:Y:S04]  /*503f0*/  STL.64 [R1+0x8b8], R214 ;  /* 0x0008b8d601007387 */ /* 0x000fe80000100a00 */
[----:B------:R-:W-:Y:S01]  /*50400*/  LDS R225, [R6+UR7+0x8300] ;  /* 0x0083000706e17984 */ /* 0x000fe20008000800 */
[C---:B------:R-:W-:Y:S03]  /*50410*/  HMMA.1688.F32.TF32 R100, R228.reuse, R192, R92 ;  /* 0x000000c0e464723c */ /* 0x040fe6000008105c */
[----:B------:R-:W-:Y:S03]  /*50420*/  STL.64 [R1+0x8d0], R156 ;  /* 0x0008d09c01007387 */ /* 0x000fe60000100a00 */
[C---:B------:R-:W-:Y:S01]  /*50430*/  HMMA.1688.F32.TF32 R96, R228.reuse, R188, R88 ;  /* 0x000000bce460723c */ /* 0x040fe20000081058 */
[----:B------:R-:W-:Y:S04]  /*50440*/  STL.64 [R1+0x8d8], R158 ;  /* 0x0008d89e01007387 */ /* 0x000fe80000100a00 */
[----:B------:R-:W-:Y:S01]  /*50450*/  STL.64 [R1+0x8e0], R152 ;  /* 0x0008e09801007387 */ /* 0x000fe20000100a00 */
        /* <DEDUP_REMOVED lines=27> */
[C---:B--2---:R-:W-:Y:S03]  /*50610*/  HMMA.1688.F32.TF32 R48, R228.reuse, R36, R44 ;  /* 0x00000024e430723c */ /* 0x044fe6000008102c */
        /* <DEDUP_REMOVED lines=33> */
[C---:B-1----:R-:W-:Y:S03]  /*50830*/  HMMA.1688.F32.TF32 R44, R232.reuse, R192, R244 ;  /* 0x000000c0e82c723c */ /* 0x042fe600000810f4 */
[----:B------:R-:W-:Y:S04]  /*50840*/  LDS R229, [R67+UR7+0x8280] ;  /* 0x0082800743e57984 */ /* 0x000fe80008000800 */
[----:B------:R-:W1:Y:S04]  /*50850*/  LDS R231, [R67+UR7+0x9280] ;  /* 0x0092800743e77984 */ /* 0x000e680008000800 */
[----:B------:R2:W-:Y:S04]  /*50860*/  STL.64 [R1+0xaf0], R52 ;  /* 0x000af03401007387 */ /* 0x0005e80000100a00 */
[----:B------:R4:W-:Y:S04]  /*50870*/  STL.64 [R1+0xaf8], R54 ;  /* 0x000af83601007387 */ /* 0x0009e80000100a00 */
        /* <DEDUP_REMOVED lines=80> */
[----:B------:R-:W1:Y:S01]  /*50d80*/  LDS R227, [R6+UR7+0x9300] ;  /* 0x0093000706e37984 */ /* 0x000e620008000800 */
[C---:B--2---:R-:W-:Y:S06]  /*50d90*/  HMMA.1688.F32.TF32 R52, R232.reuse, R40, R52 ;  /* 0x00000028e834723c */ /* 0x044fec0000081034 */
[C---:B----4-:R-:W-:Y:S06]  /*50da0*/  HMMA.1688.F32.TF32 R56, R232.reuse, R36, R56 ;  /* 0x00000024e838723c */ /* 0x050fec0000081038 */
[C---:B---3--:R-:W-:Y:S06]  /*50db0*/  HMMA.1688.F32.TF32 R80, R232.reuse, R12, R80 ;  /* 0x0000000ce850723c */ /* 0x048fec0000081050 */
[C---:B------:R-:W-:Y:S06]  /*50dc0*/  HMMA.1688.F32.TF32 R84, R232.reuse, R8, R84 ;  /* 0x00000008e854723c */ /* 0x040fec0000081054 */
[C---:B------:R-:W-:Y:S06]  /*50dd0*/  HMMA.1688.F32.TF32 R88, R232.reuse, R176, R88 ;  /* 0x000000b0e858723c */ /* 0x040fec0000081058 */
[C---:B------:R-:W-:Y:S06]  /*50de0*/  HMMA.1688.F32.TF32 R100, R232.reuse, R188, R100 ;  /* 0x000000bce864723c */ /* 0x040fec0000081064 */
[C---:B------:R-:W-:Y:S06]  /*50df0*/  HMMA.1688.F32.TF32 R96, R232.reuse, R184, R96 ;  /* 0x000000b8e860723c */ /* 0x040fec0000081060 */
[C---:B------:R-:W-:Y:S11]  /*50e00*/  HMMA.1688.F32.TF32 R92, R232.reuse, R180, R92 ;  /* 0x000000b4e85c723c */ /* 0x040ff6000008105c */
        /* <DEDUP_REMOVED lines=15> */
[C---:B------:R-:W-:Y:S06]  /*50f00*/  HMMA.1688.F32.TF32 R60, R232.reuse, R32, R60 ;  /* 0x00000020e83c723c */ /* 0x040fec000008103c */
[C---:B--2---:R-:W-:Y:S06]  /*50f10*/  HMMA.1688.F32.TF32 R76, R232.reuse, R20, R72 ;  /* 0x00000014e84c723c */ /* 0x044fec0000081048 */
[C---:B------:R-:W-:Y:S06]  /*50f20*/  HMMA.1688.F32.TF32 R72, R232.reuse, R24, R68 ;  /* 0x00000018e848723c */ /* 0x040fec0000081044 */
[----:B------:R-:W-:Y:S01]  /*50f30*/  HMMA.1688.F32.TF32 R68, R232, R28, R216 ;  /* 0x0000001ce844723c */ /* 0x000fe200000810d8 */
[----:B------:R-:W-:Y:S04]  /*50f40*/  LDS R232, [R7+UR7+0x8300] ;  /* 0x0083000707e87984 */ /* 0x000fe80008000800 */
[----:B------:R-:W-:Y:S01]  /*50f50*/  LDS R234, [R7+UR7+0x9300] ;  /* 0x0093000707ea7984 */ /* 0x000fe20008000800 */
[C---:B------:R-:W-:Y:S03]  /*50f60*/  HMMA.1688.F32.TF32 R48, R228.reuse, R172, R48 ;  /* 0x000000ace430723c */ /* 0x040fe60000081030 */
[----:B------:R-:W-:Y:S04]  /*50f70*/  LDS R233, [R67+UR7+0x8300] ;  /* 0x0083000743e97984 */ /* 0x000fe80008000800 */
        /* <DEDUP_REMOVED lines=12> */
[----:B------:R-:W3:Y:S01]  /*51040*/  LDS R235, [R67+UR7+0x9300] ;  /* 0x0093000743eb7984 */ /* 0x000ee20008000800 */
[C---:B--2---:R-:W-:Y:S06]  /*51050*/  HMMA.1688.F32.TF32 R52, R228.reuse, R168, R44 ;  /* 0x000000a8e434723c */ /* 0x044fec000008102c */
[C---:B------:R-:W-:Y:S01]  /*51060*/  HMMA.1688.F32.TF32 R44, R228.reuse, R192, R236 ;  /* 0x000000c0e42c723c */ /* 0x040fe200000810ec */
[----:B------:R-:W-:Y:S04]  /*51070*/  STL.64 [R1+0xbf0], R48 ;  /* 0x000bf03001007387 */ /* 0x000fe80000100a00 */
[----:B------:R2:W-:Y:S02]  /*51080*/  STL.64 [R1+0xbf8], R50 ;  /* 0x000bf83201007387 */ /* 0x0005e40000100a00 */
[C---:B--2---:R-:W-:Y:S10]  /*51090*/  HMMA.1688.F32.TF32 R48, R228.reuse, R188, R248 ;  /* 0x000000bce430723c */ /* 0x044ff400000810f8 */
[----:B------:R-:W-:Y:S04]  /*510a0*/  STL.64 [R1+0xc00], R52 ;  /* 0x000c003401007387 */ /* 0x000fe80000100a00 */
[----:B------:R2:W-:Y:S04]  /*510b0*/  STL.64 [R1+0xc08], R54 ;  /* 0x000c083601007387 */ /* 0x0005e80000100a00 */
[----:B------:R-:W-:Y:S04]  /*510c0*/  STL.64 [R1+0xc10], R44 ;  /* 0x000c102c01007387 */ /* 0x000fe80000100a00 */
[----:B------:R4:W-:Y:S01]  /*510d0*/  STL.64 [R1+0xc18], R46 ;  /* 0x000c182e01007387 */ /* 0x0009e20000100a00 */
[C---:B--2---:R-:W-:Y:S06]  /*510e0*/  HMMA.1688.F32.TF32 R52, R228.reuse, R184, R240 ;  /* 0x000000b8e434723c */ /* 0x044fec00000810f0 */
[C---:B----4-:R-:W-:Y:S01]  /*510f0*/  HMMA.1688.F32.TF32 R44, R228.reuse, R180, R244 ;  /* 0x000000b4e42c723c */ /* 0x050fe200000810f4 */
[----:B------:R2:W-:Y:S04]  /*51100*/  STL.64 [R1+0xc20], R48 ;  /* 0x000c203001007387 */ /* 0x0005e80000100a00 */
[----:B------:R4:W-:Y:S04]  /*51110*/  STL.64 [R1+0xc28], R50 ;  /* 0x000c283201007387 */ /* 0x0009e80000100a00 */
[----:B--2---:R-:W2:Y:S08]  /*51120*/  LDL.LU R48, [R1+0x590] ;  /* 0x0005900001307983 */ /* 0x004eb00000300800 */
[----:B------:R1:W-:Y:S04]  /*51130*/  STL.64 [R1+0xc30], R52 ;  /* 0x000c303401007387 */ /* 0x0003e80000100a00 */
[----:B------:R3:W-:Y:S04]  /*51140*/  STL.64 [R1+0xc38], R54 ;  /* 0x000c383601007387 */ /* 0x0007e80000100a00 */
[----:B------:R2:W-:Y:S04]  /*51150*/  STL.64 [R1+0xc40], R44 ;  /* 0x000c402c01007387 */ /* 0x0005e80000100a00 */
[----:B------:R2:W-:Y:S04]  /*51160*/  STL.64 [R1+0xc48], R46 ;  /* 0x000c482e01007387 */ /* 0x0005e80000100a00 */
[----:B------:R-:W2:Y:S04]  /*51170*/  LDL.LU R49, [R1+0x594] ;  /* 0x0005940001317983 */ /* 0x000ea80000300800 */
[----:B----4-:R-:W4:Y:S04]  /*51180*/  LDL.LU R50, [R1+0x598] ;  /* 0x0005980001327983 */ /* 0x010f280000300800 */
        /* <DEDUP_REMOVED lines=115> */
[----:B------:R-:W2:Y:S04]  /*518c0*/  LDL.LU R46, [R1+0x588] ;  /* 0x00058800012e7983 */ /* 0x000ea80000300800 */
[----:B------:R-:W2:Y:S01]  /*518d0*/  LDL.LU R47, [R1+0x58c] ;  /* 0x00058c00012f7983 */ /* 0x000ea20000300800 */
[C---:B----4-:R-:W-:Y:S06]  /*518e0*/  HMMA.1688.F32.TF32 R128, R228.reuse, R36, R128 ;  /* 0x00000024e480723c */ /* 0x050fec0000081080 */
[C---:B---3--:R-:W-:Y:S06]  /*518f0*/  HMMA.1688.F32.TF32 R144, R228.reuse, R32, R144 ;  /* 0x00000020e490723c */ /* 0x048fec0000081090 */
[C---:B------:R-:W-:Y:S06]  /*51900*/  HMMA.1688.F32.TF32 R244, R228.reuse, R28, R244 ;  /* 0x0000001ce4f4723c */ /* 0x040fec00000810f4 */
[C---:B------:R-:W-:Y:S06]  /*51910*/  HMMA.1688.F32.TF32 R248, R228.reuse, R20, R248 ;  /* 0x00000014e4f8723c */ /* 0x040fec00000810f8 */
[C---:B------:R-:W-:Y:S06]  /*51920*/  HMMA.1688.F32.TF32 R236, R228.reuse, R16, R236 ;  /* 0x00000010e4ec723c */ /* 0x040fec00000810ec */
[C---:B------:R-:W-:Y:S06]  /*51930*/  HMMA.1688.F32.TF32 R212, R228.reuse, R12, R212 ;  /* 0x0000000ce4d4723c */ /* 0x040fec00000810d4 */
[C---:B------:R-:W-:Y:S06]  /*51940*/  HMMA.1688.F32.TF32 R156, R228.reuse, R176, R156 ;  /* 0x000000b0e49c723c */ /* 0x040fec000008109c */
[----:B------:R-:W-:-:S15]  /*51950*/  HMMA.1688.F32.TF32 R152, R228, R8, R152 ;  /* 0x00000008e498723c */ /* 0x000fde0000081098 */
[----:B------:R-:W-:-:S02]  /*51960*/  NOP ;  /* 0x0000000000007918 */ /* 0x000fc40000000000 */
[----:B------:R-:W-:Y:S01]  /*51970*/  STL.64 [R1+0xc50], R156 ;  /* 0x000c509c01007387 */ /* 0x000fe20000100a00 */
[----:B------:R-:W-:-:S03]  /*51980*/  IMAD.MOV.U32 R252, RZ, RZ, R159 ;  /* 0x000000fffffc7224 */ /* 0x000fc600078e009f */
[----:B------:R1:W-:Y:S01]  /*51990*/  STL [R1+0xc58], R158 ;  /* 0x000c589e01007387 */ /* 0x0003e20000100800 */
[C---:B------:R-:W-:Y:S03]  /*519a0*/  HMMA.1688.F32.TF32 R240, R228.reuse, R24, R240 ;  /* 0x00000018e4f0723c */ /* 0x040fe600000810f0 */
        /* <DEDUP_REMOVED lines=8> */
[----:B-1----:R-:W3:Y:S04]  /*51a30*/  LDL.LU.64 R214, [R1+0x3248] ;  /* 0x0032480001d67983 */ /* 0x002ee80000300a00 */
[----:B------:R-:W3:Y:S04]  /*51a40*/  LDL.LU.64 R212, [R1+0x3240] ;  /* 0x0032400001d47983 */ /* 0x000ee80000300a00 */
[----:B------:R-:W-:Y:S04]  /*51a50*/  STL.64 [R1+0xc80], R236 ;  /* 0x000c80ec01007387 */ /* 0x000fe80000100a00 */
[----:B------:R1:W-:Y:S04]  /*51a60*/  STL.64 [R1+0xc88], R238 ;  /* 0x000c88ee01007387 */ /* 0x0003e80000100a00 */
[----:B-1----:R-:W4:Y:S04]  /*51a70*/  LDL.LU.64 R238, [R1+0x3238] ;  /* 0x0032380001ee7983 */ /* 0x002f280000300a00 */
[----:B------:R-:W3:Y:S04]  /*51a80*/  LDL.LU.64 R236, [R1+0x3230] ;  /* 0x0032300001ec7983 */ /* 0x000ee80000300a00 */
[----:B------:R-:W-:Y:S04]  /*51a90*/  STL.64 [R1+0xc90], R248 ;  /* 0x000c90f801007387 */ /* 0x000fe80000100a00 */
[----:B------:R1:W-:Y:S04]  /*51aa0*/  STL.64 [R1+0xc98], R250 ;  /* 0x000c98fa01007387 */ /* 0x0003e80000100a00 */
[----:B-1----:R-:W4:Y:S04]  /*51ab0*/  LDL.LU.64 R250, [R1+0x3228] ;  /* 0x0032280001fa7983 */ /* 0x002f280000300a00 */
[----:B------:R-:W3:Y:S04]  /*51ac0*/  LDL.LU.64 R248, [R1+0x3220] ;  /* 0x0032200001f87983 */ /* 0x000ee80000300a00 */
        /* <DEDUP_REMOVED lines=9> */
[----:B------:R1:W-:Y:S04]  /*51b60*/  STL.64 [R1+0xcc8], R146 ;  /* 0x000cc89201007387 */ /* 0x0003e80000100a00 */
[----:B------:R-:W-:Y:S04]  /*51b70*/  STL.64 [R1+0xcd0], R128 ;  /* 0x000cd08001007387 */ /* 0x000fe80000100a00 */
[----:B------:R2:W-:Y:S01]  /*51b80*/  STL.64 [R1+0xcd8], R130 ;  /* 0x000cd88201007387 */ /* 0x0005e20000100a00 */
[----:B-1----:R-:W-:Y:S03]  /*51b90*/  HMMA.1688.F32.TF32 R144, R228, R40, R124 ;  /* 0x00000028e490723c */ /* 0x002fe6000008107c */
[----:B------:R-:W-:Y:S04]  /*51ba0*/  LDS R228, [R0+UR7+0x8380] ;  /* 0x0083800700e47984 */ /* 0x000fe80008000800 */
[----:B------:R-:W-:Y:S01]  /*51bb0*/  LDS R230, [R0+UR7+0x9380] ;  /* 0x0093800700e67984 */ /* 0x000fe20008000800 */
[C---:B------:R-:W-:Y:S03]  /*51bc0*/  HMMA.1688.F32.TF32 R124, R224.reuse, R168, R116 ;  /* 0x000000a8e07c723c */ /* 0x040fe60000081074 */
[----:B------:R-:W-:Y:S03]  /*51bd0*/  LDS R229, [R6+UR7+0x8380] ;  /* 0x0083800706e57984 */ /* 0x000fe60008000800 */
[C---:B--2---:R-:W-:Y:S01]  /*51be0*/  HMMA.1688.F32.TF32 R128, R224.reuse, R172, R120 ;  /* 0x000000ace080723c */ /* 0x044fe20000081078 */
[----:B------:R-:W1:Y:S05]  /*51bf0*/  LDS R231, [R6+UR7+0x9380] ;  /* 0x0093800706e77984 */ /* 0x000e6a0008000800 */
        /* <DEDUP_REMOVED lines=23> */
[----:B------:R-:W-:Y:S03]  /*51d70*/  HMMA.1688.F32.TF32 R68, R224, R40, R60 ;  /* 0x00000028e044723c */ /* 0x000fe6000008103c */
        /* <DEDUP_REMOVED lines=38> */
[----:B------:R-:W2:Y:S01]  /*51fe0*/  LDL.LU R46, [R1+0x1148] ;  /* 0x00114800012e7983 */ /* 0x000ea20000300800 */
[----:B-1----:R-:W-:-:S02]  /*51ff0*/  IMAD.MOV.U32 R48, RZ, RZ, R2 ;  /* 0x000000ffff307224 */ /* 0x002fc400078e0002 */
[----:B------:R-:W-:Y:S01]  /*52000*/  IMAD.MOV.U32 R49, RZ, RZ, R3 ;  /* 0x000000ffff317224 */ /* 0x000fe200078e0003 */
[----:B------:R-:W2:Y:S01]  /*52010*/  LDL.LU R47, [R1+0x114c] ;  /* 0x00114c00012f7983 */ /* 0x000ea20000300800 */
[----:B----4-:R-:W-:-:S03]  /*52020*/  IMAD.MOV.U32 R50, RZ, RZ, R4 ;  /* 0x000000ffff327224 */ /* 0x010fc600078e0004 */
[----:B------:R-:W4:Y:S01]  /*52030*/  LDL.LU R2, [R1+0x31fc] ;  /* 0x0031fc0001027983 */ /* 0x000f220000300800 */
[----:B------:R-:W-:-:S03]  /*52040*/  IMAD.MOV.U32 R51, RZ, RZ, R5 ;  /* 0x000000ffff337224 */ /* 0x000fc600078e0005 */
        /* <DEDUP_REMOVED lines=68> */
[----:B----4-:R-:W-:-:S02]  /*52490*/  IMAD.MOV.U32 R59, RZ, RZ, R2 ;  /* 0x000000ffff3b7224 */ /* 0x010fc400078e0002 */
[----:B---3--:R-:W-:Y:S02]  /*524a0*/  IMAD.MOV.U32 R58, RZ, RZ, R3 ;  /* 0x000000ffff3a7224 */ /* 0x008fe400078e0003 */
[----:B--2---:R-:W-:Y:S02]  /*524b0*/  IMAD.MOV.U32 R57, RZ, RZ, R4 ;  /* 0x000000ffff397224 */ /* 0x004fe400078e0004 */
[----:B------:R-:W-:Y:S01]  /*524c0*/  IMAD.MOV.U32 R56, RZ, RZ, R5 ;  /* 0x000000ffff387224 */ /* 0x000fe200078e0005 */
[----:B------:R-:W-:Y:S06]  /*524d0*/  HMMA.1688.F32.TF32 R68, R232, R40, R68 ;  /* 0x00000028e844723c */ /* 0x000fec0000081044 */
[----:B------:R-:W-:Y:S06]  /*524e0*/  HMMA.1688.F32.TF32 R56, R228, R192, R56 ;  /* 0x000000c0e438723c */ /* 0x000fec0000081038 */
[----:B------:R-:W-:-:S12]  /*524f0*/  HMMA.1688.F32.TF32 R76, R232, R32, R76 ;  /* 0x00000020e84c723c */ /* 0x000fd8000008104c */
[----:B------:R-:W-:Y:S02]  /*52500*/  IMAD.MOV.U32 R5, RZ, RZ, R68 ;  /* 0x000000ffff057224 */ /* 0x000fe400078e0044 */
[----:B------:R-:W-:Y:S01]  /*52510*/  IMAD.MOV.U32 R4, RZ, RZ, R69 ;  /* 0x000000ffff047224 */ /* 0x000fe200078e0045 */
[----:B------:R-:W-:Y:S01]  /*52520*/  HMMA.1688.F32.TF32 R80, R232, R28, R80 ;  /* 0x0000001ce850723c */ /* 0x000fe20000081050 */
[----:B------:R-:W-:Y:S02]  /*52530*/  IMAD.MOV.U32 R3, RZ, RZ, R70 ;  /* 0x000000ffff037224 */ /* 0x000fe400078e0046 */
[----:B------:R-:W-:-:S03]  /*52540*/  IMAD.MOV.U32 R2, RZ, RZ, R71 ;  /* 0x000000ffff027224 */ /* 0x000fc600078e0047 */
        /* <DEDUP_REMOVED lines=8> */
[C---:B------:R-:W-:Y:S03]  /*525d0*/  HMMA.1688.F32.TF32 R84, R232.reuse, R24, R84 ;  /* 0x00000018e854723c */ /* 0x040fe60000081054 */
[----:B------:R-:W-:Y:S03]  /*525e0*/  STL.64 [R1+0x5e8], R114 ;  /* 0x0005e87201007387 */ /* 0x000fe60000100a00 */
[----:B------:R-:W-:Y:S01]  /*525f0*/  HMMA.1688.F32.TF32 R88, R232, R20, R88 ;  /* 0x00000014e858723c */ /* 0x000fe20000081058 */
[----:B------:R-:W-:Y:S04]  /*52600*/  STL.64 [R1+0x5d0], R108 ;  /* 0x0005d06c01007387 */ /* 0x000fe80000100a00 */
[----:B------:R-:W-:Y:S01]  /*52610*/  STL.64 [R1+0x5d8], R110 ;  /* 0x0005d86e01007387 */ /* 0x000fe20000100a00 */
[----:B------:R-:W-:Y:S03]  /*52620*/  HMMA.1688.F32.TF32 R52, R228, R188, R52 ;  /* 0x000000bce434723c */ /* 0x000fe60000081034 */
[----:B------:R-:W-:Y:S03]  /*52630*/  STL.64 [R1+0x5b0], R104 ;  /* 0x0005b06801007387 */ /* 0x000fe60000100a00 */
[----:B------:R-:W-:Y:S01]  /*52640*/  HMMA.1688.F32.TF32 R72, R232, R36, R72 ;  /* 0x00000024e848723c */ /* 0x000fe20000081048 */
        /* <DEDUP_REMOVED lines=92> */
[----:B------:R-:W-:Y:S04]  /*52c10*/  LDS R232, [R0+UR7+0xa000] ;  /* 0x00a0000700e87984 */ /* 0x000fe80008000800 */
[----:B------:R-:W-:Y:S04]  /*52c20*/  LDS R234, [R0+UR7+0xb000] ;  /* 0x00b0000700ea7984 */ /* 0x000fe80008000800 */
[----:B------:R-:W-:Y:S04]  /*52c30*/  LDS R233, [R6+UR7+0xa000] ;  /* 0x00a0000706e97984 */ /* 0x000fe80008000800 */
[----:B------:R-:W1:Y:S01]  /*52c40*/  LDS R235, [R6+UR7+0xb000] ;  /* 0x00b0000706eb7984 */ /* 0x000e620008000800 */
[----:B----4-:R-:W-:Y:S03]  /*52c50*/  HMMA.1688.F32.TF32 R104, R228, R176, R48 ;  /* 0x000000b0e468723c */ /* 0x010fe60000081030 */
[----:B------:R-:W4:-:S15]  /*52c60*/  LDL.LU R48, [R1+0x540] ;  /* 0x0005400001307983 */ /* 0x000f1e0000300800 */
[----:B------:R-:W-:-:S05]  /*52c70*/  NOP ;  /* 0x0000000000007918 */ /* 0x000fca0000000000 */
[----:B------:R-:W-:Y:S04]  /*52c80*/  STL.64 [R1+0xe00], R104 ;  /* 0x000e006801007387 */ /* 0x000fe80000100a00 */
[----:B------:R2:W-:Y:S04]  /*52c90*/  STL.64 [R1+0xe08], R106 ;  /* 0x000e086a01007387 */ /* 0x0005e80000100a00 */
[----:B------:R-:W4:Y:S04]  /*52ca0*/  LDL.LU R49, [R1+0x544] ;  /* 0x0005440001317983 */ /* 0x000f280000300800 */
[----:B------:R-:W4:Y:S01]  /*52cb0*/  LDL.LU R50, [R1+0x548] ;  /* 0x0005480001327983 */ /* 0x000f220000300800 */
[C---:B--2---:R-:W-:Y:S03]  /*52cc0*/  HMMA.1688.F32.TF32 R104, R228.reuse, R8, R100 ;  /* 0x00000008e468723c */ /* 0x044fe60000081064 */
[----:B------:R-:W4:Y:S03]  /*52cd0*/  LDL.LU R51, [R1+0x54c] ;  /* 0x00054c0001337983 */ /* 0x000f260000300800 */
[C---:B---3--:R-:W-:Y:S06]  /*52ce0*/  HMMA.1688.F32.TF32 R100, R228.reuse, R12, R96 ;  /* 0x0000000ce464723c */ /* 0x048fec0000081060 */
        /* <DEDUP_REMOVED lines=17> */
[----:B---3--:R-:W-:Y:S03]  /*52e00*/  HMMA.1688.F32.TF32 R88, R228, R28, R60 ;  /* 0x0000001ce458723c */ /* 0x008fe6000008103c */
[----:B------:R-:W3:-:S15]  /*52e10*/  LDL.LU R60, [R1+0x520] ;  /* 0x00052000013c7983 */ /* 0x000ede0000300800 */
[----:B------:R-:W-:-:S05]  /*52e20*/  NOP ;  /* 0x0000000000007918 */ /* 0x000fca0000000000 */
[----:B------:R-:W-:Y:S04]  /*52e30*/  STL.64 [R1+0xef0], R88 ;  /* 0x000ef05801007387 */ /* 0x000fe80000100a00 */
[----:B------:R1:W-:Y:S04]  /*52e40*/  STL.64 [R1+0xef8], R90 ;  /* 0x000ef85a01007387 */ /* 0x0003e80000100a00 */
[----:B------:R-:W3:Y:S04]  /*52e50*/  LDL.LU R61, [R1+0x524] ;  /* 0x00052400013d7983 */ /* 0x000ee80000300800 */
[----:B------:R-:W3:Y:S01]  /*52e60*/  LDL.LU R62, [R1+0x528] ;  /* 0x00052800013e7983 */ /* 0x000ee20000300800 */
[C---:B-1----:R-:W-:Y:S03]  /*52e70*/  HMMA.1688.F32.TF32 R88, R228.reuse, R32, R84 ;  /* 0x00000020e458723c */ /* 0x042fe60000081054 */
[----:B------:R-:W3:Y:S03]  /*52e80*/  LDL.LU R63, [R1+0x52c] ;  /* 0x00052c00013f7983 */ /* 0x000ee60000300800 */
[C---:B------:R-:W-:Y:S06]  /*52e90*/  HMMA.1688.F32.TF32 R84, R228.reuse, R36, R80 ;  /* 0x00000024e454723c */ /* 0x040fec0000081050 */
[----:B------:R-:W-:Y:S01]  /*52ea0*/  HMMA.1688.F32.TF32 R80, R228, R40, R76 ;  /* 0x00000028e450723c */ /* 0x000fe2000008104c */
[----:B------:R-:W-:Y:S04]  /*52eb0*/  LDS R228, [R0+UR7+0xa080] ;  /* 0x00a0800700e47984 */ /* 0x000fe80008000800 */
        /* <DEDUP_REMOVED lines=12> */
[----:B------:R1:W-:Y:S04]  /*52f80*/  STL.64 [R1+0xf58], R78 ;  /* 0x000f584e01007387 */ /* 0x0003e80000100a00 */
[----:B------:R-:W-:Y:S04]  /*52f90*/  STL.64 [R1+0xf40], R72 ;  /* 0x000f404801007387 */ /* 0x000fe80000100a00 */
[----:B------:R1:W-:Y:S02]  /*52fa0*/  STL.64 [R1+0xf48], R74 ;  /* 0x000f484a01007387 */ /* 0x0003e40000100a00 */
[C---:B-1----:R-:W-:Y:S02]  /*52fb0*/  HMMA.1688.F32.TF32 R76, R224.reuse, R192, R68 ;  /* 0x000000c0e04c723c */ /* 0x042fe40000081044 */
[----:B------:R-:W3:Y:S04]  /*52fc0*/  LDL.LU R57, [R1+0x514] ;  /* 0x0005140001397983 */ /* 0x000ee80000300800 */
[----:B------:R-:W3:Y:S01]  /*52fd0*/  LDL.LU R58, [R1+0x518] ;  /* 0x00051800013a7983 */ /* 0x000ee20000300800 */
[C---:B------:R-:W-:Y:S03]  /*52fe0*/  HMMA.1688.F32.TF32 R68, R224.reuse, R184, R52 ;  /* 0x000000b8e044723c */ /* 0x040fe60000081034 */
[----:B------:R-:W3:Y:S03]  /*52ff0*/  LDL.LU R59, [R1+0x51c] ;  /* 0x00051c00013b7983 */ /* 0x000ee60000300800 */
[C---:B------:R-:W-:Y:S01]  /*53000*/  HMMA.1688.F32.TF32 R72, R224.reuse, R188, R216 ;  /* 0x000000bce048723c */ /* 0x040fe200000810d8 */
[----:B------:R-:W-:Y:S09]  /*53010*/  LDS R231, [R6+UR7+0xb080] ;  /* 0x00b0800706e77984 */ /* 0x000ff20008000800 */
[----:B------:R-:W-:Y:S04]  /*53020*/  STL.64 [R1+0x750], R76 ;  /* 0x0007504c01007387 */ /* 0x000fe80000100a00 */
[----:B------:R-:W-:Y:S04]  /*53030*/  STL.64 [R1+0x758], R78 ;  /* 0x0007584e01007387 */ /* 0x000fe80000100a00 */
[----:B------:R-:W3:Y:S05]  /*53040*/  LDL.LU R52, [R1+0x4f0] ;  /* 0x0004f00001347983 */ /* 0x000eea0000300800 */
[----:B------:R-:W-:Y:S04]  /*53050*/  STL.64 [R1+0xf30], R72 ;  /* 0x000f304801007387 */ /* 0x000fe80000100a00 */
[----:B------:R-:W-:Y:S04]  /*53060*/  STL.64 [R1+0xf38], R74 ;  /* 0x000f384a01007387 */ /* 0x000fe80000100a00 */
[----:B------:R-:W-:Y:S04]  /*53070*/  STL.64 [R1+0xf20], R68 ;  /* 0x000f204401007387 */ /* 0x000fe80000100a00 */
[----:B------:R2:W-:Y:S04]  /*53080*/  STL.64 [R1+0xf28], R70 ;  /* 0x000f284601007387 */ /* 0x0005e80000100a00 */
[----:B------:R-:W3:Y:S04]  /*53090*/  LDL.LU R53, [R1+0x4f4] ;  /* 0x0004f40001357983 */ /* 0x000ee80000300800 */
[----:B------:R-:W3:Y:S04]  /*530a0*/  LDL.LU R54, [R1+0x4f8] ;  /* 0x0004f80001367983 */ /* 0x000ee80000300800 */
[----:B------:R-:W3:Y:S01]  /*530b0*/  LDL.LU R55, [R1+0x4fc] ;  /* 0x0004fc0001377983 */ /* 0x000ee20000300800 */
[----:B----4-:R-:W-:-:S15]  /*530c0*/  HMMA.1688.F32.TF32 R48, R224, R180, R48 ;  /* 0x000000b4e030723c */ /* 0x010fde0000081030 */
[----:B------:R-:W-:-:S09]  /*530d0*/  NOP ;  /* 0x0000000000007918 */ /* 0x000fd20000000000 */
[----:B------:R-:W-:Y:S01]  /*530e0*/  MOV R173, R48 ;  /* 0x0000003000ad7202 */ /* 0x000fe20000000f00 */
[----:B------:R-:W-:Y:S01]  /*530f0*/  IMAD.MOV.U32 R172, RZ, RZ, R49 ;  /* 0x000000ffffac7224 */ /* 0x000fe200078e0031 */
[----:B------:R-:W4:Y:S01]  /*53100*/  LDL.LU R48, [R1+0x4d0] ;  /* 0x0004d00001307983 */ /* 0x000f220000300800 */
[----:B------:R-:W-:Y:S02]  /*53110*/  IMAD.MOV.U32 R169, RZ, RZ, R50 ;  /* 0x000000ffffa97224 */ /* 0x000fe400078e0032 */
[----:B------:R-:W-:Y:S01]  /*53120*/  IMAD.MOV.U32 R168, RZ, RZ, R51 ;  /* 0x000000ffffa87224 */ /* 0x000fe200078e0033 */
[----:B------:R-:W4:Y:S04]  /*53130*/  LDL.LU R49, [R1+0x4d4] ;  /* 0x0004d40001317983 */ /* 0x000f280000300800 */
[----:B------:R-:W4:Y:S04]  /*53140*/  LDL.LU R50, [R1+0x4d8] ;  /* 0x0004d80001327983 */ /* 0x000f280000300800 */
[----:B------:R-:W4:Y:S01]  /*53150*/  LDL.LU R51, [R1+0x4dc] ;  /* 0x0004dc0001337983 */ /* 0x000f220000300800 */
[----:B--2---:R-:W-:Y:S03]  /*53160*/  HMMA.1688.F32.TF32 R68, R224, R176, R44 ;  /* 0x000000b0e044723c */ /* 0x004fe6000008102c */
[----:B------:R-:W2:-:S15]  /*53170*/  LDL.LU R44, [R1+0x4b0] ;  /* 0x0004b000012c7983 */ /* 0x000e9e0000300800 */
[----:B------:R-:W-:-:S05]  /*53180*/  NOP ;  /* 0x0000000000007918 */ /* 0x000fca0000000000 */
[----:B------:R-:W-:Y:S04]  /*53190*/  STL.64 [R1+0x7a0], R68 ;  /* 0x0007a04401007387 */ /* 0x000fe80000100a00 */
[----:B------:R-:W-:Y:S04]  /*531a0*/  STL.64 [R1+0x7a8], R70 ;  /* 0x0007a84601007387 */ /* 0x000fe80000100a00 */
[----:B------:R-:W2:Y:S04]  /*531b0*/  LDL.LU R45, [R1+0x4b4] ;  /* 0x0004b400012d7983 */ /* 0x000ea80000300800 */
[----:B------:R-:W2:Y:S04]  /*531c0*/  LDL.LU R46, [R1+0x4b8] ;  /* 0x0004b800012e7983 */ /* 0x000ea80000300800 */
[----:B------:R-:W2:Y:S01]  /*531d0*/  LDL.LU R47, [R1+0x4bc] ;  /* 0x0004bc00012f7983 */ /* 0x000ea20000300800 */
[----:B---3--:R-:W-:-:S15]  /*531e0*/  HMMA.1688.F32.TF32 R60, R224, R8, R60 ;  /* 0x00000008e03c723c */ /* 0x008fde000008103c */
        /* <DEDUP_REMOVED lines=8> */
[----:B------:R1:W-:Y:S01]  /*53270*/  STL [R1+0x2f28], R177 ;  /* 0x002f28b101007387 */ /* 0x0003e20000100800 */
[----:B------:R-:W-:-:S15]  /*53280*/  HMMA.1688.F32.TF32 R56, R224, R12, R56 ;  /* 0x0000000ce038723c */ /* 0x000fde0000081038 */
[----:B------:R-:W-:-:S09]  /*53290*/  NOP ;  /* 0x0000000000007918 */ /* 0x000fd20000000000 */
[----:B------:R-:W-:Y:S02]  /*532a0*/  IMAD.MOV.U32 R184, RZ, RZ, R59 ;  /* 0x000000ffffb87224 */ /* 0x000fe400078e003b */
[----:B------:R-:W-:Y:S02]  /*532b0*/  IMAD.MOV.U32 R185, RZ, RZ, R58 ;  /* 0x000000ffffb97224 */ /* 0x000fe400078e003a */
[----:B------:R-:W-:Y:S01]  /*532c0*/  IMAD.MOV.U32 R188, RZ, RZ, R57 ;  /* 0x000000ffffbc7224 */ /* 0x000fe200078e0039 */
[----:B------:R-:W-:Y:S01]  /*532d0*/  HMMA.1688.F32.TF32 R52, R224, R16, R52 ;  /* 0x00000010e034723c */ /* 0x000fe20000081034 */
[----:B------:R-:W-:Y:S01]  /*532e0*/  IMAD.MOV.U32 R189, RZ, RZ, R56 ;  /* 0x000000ffffbd7224 */ /* 0x000fe200078e0038 */
[----:B------:R-:W-:Y:S04]  /*532f0*/  STL [R1+0x2f44], R184 ;  /* 0x002f44b801007387 */ /* 0x000fe80000100800 */
[----:B------:R-:W-:Y:S04]  /*53300*/  STL [R1+0x2f40], R185 ;  /* 0x002f40b901007387 */ /* 0x000fe80000100800 */
[----:B------:R-:W-:Y:S04]  /*53310*/  STL [R1+0x2f3c], R188 ;  /* 0x002f3cbc01007387 */ /* 0x000fe80000100800 */
[----:B------:R-:W-:Y:S10]  /*53320*/  STL [R1+0x2f38], R189 ;  /* 0x002f38bd01007387 */ /* 0x000ff40000100800 */
[----:B------:R-:W-:-:S02]  /*53330*/  IMAD.MOV.U32 R192, RZ, RZ, R55 ;  /* 0x000000ffffc07224 */ /* 0x000fc400078e0037 */
[----:B------:R-:W-:Y:S02]  /*53340*/  IMAD.MOV.U32 R193, RZ, RZ, R54 ;  /* 0x000000ffffc17224 */ /* 0x000fe400078e0036 */
[----:B-1----:R-:W-:Y:S01]  /*53350*/  IMAD.MOV.U32 R177, RZ, RZ, R52 ;  /* 0x000000ffffb17224 */ /* 0x002fe200078e0034 */
[----:B------:R1:W-:Y:S04]  /*53360*/  STL [R1+0x14b4], R53 ;  /* 0x0014b43501007387 */ /* 0x0003e80000100800 */
[----:B------:R-:W-:Y:S04]  /*53370*/  STL [R1+0x2f50], R192 ;  /* 0x002f50c001007387 */ /* 0x000fe80000100800 */
[----:B------:R-:W-:Y:S04]  /*53380*/  STL [R1+0x2f4c], R193 ;  /* 0x002f4cc101007387 */ /* 0x000fe80000100800 */
[----:B------:R3:W-:Y:S01]  /*53390*/  STL [R1+0x2f48], R177 ;  /* 0x002f48b101007387 */ /* 0x0007e20000100800 */
[----:B------:R-:W-:-:S02]  /*533a0*/  IMAD.MOV.U32 R52, RZ, RZ, R182 ;  /* 0x000000ffff347224 */ /* 0x000fc400078e00b6 */
[----:B-1----:R-:W-:Y:S02]  /*533b0*/  IMAD.MOV.U32 R53, RZ, RZ, R183 ;  /* 0x000000ffff357224 */ /* 0x002fe400078e00b7 */
[----:B------:R-:W-:Y:S01]  /*533c0*/  IMAD.MOV.U32 R54, RZ, RZ, R186 ;  /* 0x000000ffff367224 */ /* 0x000fe200078e00ba */
[----:B----4-:R-:W-:Y:S01]  /*533d0*/  HMMA.1688.F32.TF32 R48, R224, R20, R48 ;  /* 0x00000014e030723c */ /* 0x010fe20000081030 */
[----:B------:R-:W-:-:S15]  /*533e0*/  IMAD.MOV.U32 R55, RZ, RZ, R187 ;  /* 0x000000ffff377224 */ /* 0x000fde00078e00bb */
[----:B------:R-:W-:-:S08]  /*533f0*/  NOP ;  /* 0x0000000000007918 */ /* 0x000fd00000000000 */
        /* <DEDUP_REMOVED lines=8> */
[----:B------:R-:W-:-:S02]  /*53480*/  IMAD.MOV.U32 R48, RZ, RZ, R10 ;  /* 0x000000ffff307224 */ /* 0x000fc400078e000a */
[----:B------:R-:W-:Y:S01]  /*53490*/  IMAD.MOV.U32 R49, RZ, RZ, R11 ;  /* 0x000000ffff317224 */ /* 0x000fe200078e000b */
[----:B--2---:R-:W-:Y:S01]  /*534a0*/  HMMA.1688.F32.TF32 R44, R224, R24, R44 ;  /* 0x00000018e02c723c */ /* 0x004fe2000008102c */
[----:B------:R-:W-:Y:S02]  /*534b0*/  IMAD.MOV.U32 R50, RZ, RZ, R178 ;  /* 0x000000ffff327224 */ /* 0x000fe400078e00b2 */
[----:B------:R-:W-:-:S15]  /*534c0*/  IMAD.MOV.U32 R51, RZ, RZ, R179 ;  /* 0x000000ffff337224 */ /* 0x000fde00078e00b3 */
[----:B------:R-:W-:-:S06]  /*534d0*/  NOP ;  /* 0x0000000000007918 */ /* 0x000fcc0000000000 */
[----:B---3--:R-:W-:Y:S01]  /*534e0*/  IMAD.MOV.U32 R177, RZ, RZ, R44 ;  /* 0x000000ffffb17224 */ /* 0x008fe200078e002c */
[----:B------:R-:W-:Y:S01]  /*534f0*/  MOV R184, R45 ;  /* 0x0000002d00b87202 */ /* 0x000fe20000000f00 */
[----:B------:R-:W-:Y:S02]  /*53500*/  IMAD.MOV.U32 R44, RZ, RZ, R250 ;  /* 0x000000ffff2c7224 */ /* 0x000fe400078e00fa */
[----:B------:R-:W-:Y:S01]  /*53510*/  IMAD.MOV.U32 R185, RZ, RZ, R46 ;  /* 0x000000ffffb97224 */ /* 0x000fe200078e002e */
[----:B------:R-:W2:Y:S01]  /*53520*/  LDL.LU R250, [R1+0x31ec] ;  /* 0x0031ec0001fa7983 */ /* 0x000ea20000300800 */
[----:B------:R-:W-:Y:S02]  /*53530*/  IMAD.MOV.U32 R45, RZ, RZ, R251 ;  /* 0x000000ffff2d7224 */ /* 0x000fe400078e00fb */
[----:B------:R-:W-:Y:S01]  /*53540*/  IMAD.MOV.U32 R188, RZ, RZ, R47 ;  /* 0x000000ffffbc7224 */ /* 0x000fe200078e002f */
[----:B------:R-:W2:Y:S01]  /*53550*/  LDL.LU R251, [R1+0x31e8] ;  /* 0x0031e80001fb7983 */ /* 0x000ea20000300800 */
[----:B------:R-:W-:-:S02]  /*53560*/  IMAD.MOV.U32 R46, RZ, RZ, R14 ;  /* 0x000000ffff2e7224 */ /* 0x000fc400078e000e */
[----:B------:R-:W-:Y:S01]  /*53570*/  IMAD.MOV.U32 R47, RZ, RZ, R15 ;  /* 0x000000ffff2f7224 */ /* 0x000fe200078e000f */
        /* <DEDUP_REMOVED lines=25> */
[----:B------:R-:W3:Y:S01]  /*53710*/  LDL.LU R71, [R1+0x1c] ;  /* 0x00001c0001477983 */ /* 0x000ee20000300800 */
[----:B------:R-:W-:-:S03]  /*53720*/  IMAD.MOV.U32 R56, RZ, RZ, R190 ;  /* 0x000000ffff387224 */ /* 0x000fc600078e00be */
[----:B------:R-:W3:Y:S01]  /*53730*/  LDL.LU R216, [R1] ;  /* 0x0000000001d87983 */ /* 0x000ee20000300800 */
[----:B------:R-:W-:-:S03]  /*53740*/  IMAD.MOV.U32 R57, RZ, RZ, R191 ;  /* 0x000000ffff397224 */ /* 0x000fc600078e00bf */
[----:B------:R-:W3:Y:S01]  /*53750*/  LDL.LU R217, [R1+0x4] ;  /* 0x0000040001d97983 */ /* 0x000ee20000300800 */
[----:B------:R-:W-:-:S03]  /*53760*/  IMAD.MOV.U32 R58, RZ, RZ, R194 ;  /* 0x000000ffff3a7224 */ /* 0x000fc600078e00c2 */
[----:B------:R-:W3:Y:S01]  /*53770*/  LDL.LU R218, [R1+0x8] ;  /* 0x0000080001da7983 */ /* 0x000ee20000300800 */
[----:B------:R-:W-:-:S03]  /*53780*/  IMAD.MOV.U32 R59, RZ, RZ, R195 ;  /* 0x000000ffff3b7224 */ /* 0x000fc600078e00c3 */
[----:B------:R-:W3:Y:S01]  /*53790*/  LDL.LU R219, [R1+0xc] ;  /* 0x00000c0001db7983 */ /* 0x000ee20000300800 */
[----:B------:R-:W-:-:S03]  /*537a0*/  IMAD.MOV.U32 R60, RZ, RZ, R170 ;  /* 0x000000ffff3c7224 */ /* 0x000fc600078e00aa */
[----:B------:R-:W3:Y:S01]  /*537b0*/  LDL.LU R190, [R1+0x31bc] ;  /* 0x0031bc0001be7983 */ /* 0x000ee20000300800 */
[----:B------:R-:W-:-:S03]  /*537c0*/  MOV R61, R171 ;  /* 0x000000ab003d7202 */ /* 0x000fc60000000f00 */
        /* <DEDUP_REMOVED lines=9> */
[----:B------:R-:W-:Y:S04]  /*53860*/  STL [R1+0x2f70], R188 ;  /* 0x002f70bc01007387 */ /* 0x000fe80000100800 */
[----:B------:R-:W-:Y:S04]  /*53870*/  STL [R1+0x2f6c], R185 ;  /* 0x002f6cb901007387 */ /* 0x000fe80000100800 */
[----:B------:R-:W-:Y:S04]  /*53880*/  STL [R1+0x2f68], R184 ;  /* 0x002f68b801007387 */ /* 0x000fe80000100800 */
[----:B------:R-:W-:Y:S01]  /*53890*/  STL [R1+0x2f64], R177 ;  /* 0x002f64b101007387 */ /* 0x000fe20000100800 */
[----:B--2---:R-:W-:-:S15]  /*538a0*/  HMMA.1688.F32.TF32 R80, R224, R28, R80 ;  /* 0x0000001ce050723c */ /* 0x004fde0000081050 */
[----:B------:R-:W-:-:S09]  /*538b0*/  NOP ;  /* 0x0000000000007918 */ /* 0x000fd20000000000 */
[----:B-1----:R-:W-:Y:S02]  /*538c0*/  IMAD.MOV.U32 R189, RZ, RZ, R81 ;  /* 0x000000ffffbd7224 */ /* 0x002fe400078e0051 */
[----:B------:R-:W-:Y:S01]  /*538d0*/  IMAD.MOV.U32 R176, RZ, RZ, R80 ;  /* 0x000000ffffb07224 */ /* 0x000fe200078e0050 */
[C---:B----4-:R-:W-:Y:S02]  /*538e0*/  HMMA.1688.F32.TF32 R72, R224.reuse, R36, R72 ;  /* 0x00000024e048723c */ /* 0x050fe40000081048 */
[----:B------:R1:W-:Y:S04]  /*538f0*/  STL [R1+0x2f78], R189 ;  /* 0x002f78bd01007387 */ /* 0x0003e80000100800 */
[----:B------:R2:W-:Y:S01]  /*53900*/  STL [R1+0x2f74], R176 ;  /* 0x002f74b001007387 */ /* 0x0005e20000100800 */
[----:B---3--:R-:W-:-:S15]  /*53910*/  HMMA.1688.F32.TF32 R76, R224, R32, R76 ;  /* 0x00000020e04c723c */ /* 0x008fde000008104c */
[----:B------:R-:W-:-:S02]  /*53920*/  NOP ;  /* 0x0000000000007918 */ /* 0x000fc40000000000 */
[----:B-1----:R-:W-:Y:S02]  /*53930*/  IMAD.MOV.U32 R189, RZ, RZ, R72 ;  /* 0x000000ffffbd7224 */ /* 0x002fe400078e0048 */
[----:B--2---:R-:W-:Y:S02]  /*53940*/  IMAD.MOV.U32 R176, RZ, RZ, R73 ;  /* 0x000000ffffb07224 */ /* 0x004fe400078e0049 */
[----:B------:R-:W-:Y:S02]  /*53950*/  IMAD.MOV.U32 R188, RZ, RZ, R74 ;  /* 0x000000ffffbc7224 */ /* 0x000fe400078e004a */
[----:B------:R-:W-:Y:S02]  /*53960*/  IMAD.MOV.U32 R185, RZ, RZ, R75 ;  /* 0x000000ffffb97224 */ /* 0x000fe400078e004b */
[----:B------:R-:W-:Y:S01]  /*53970*/  HMMA.1688.F32.TF32 R72, R224, R40, R68 ;  /* 0x00000028e048723c */ /* 0x000fe20000081044 */
[----:B------:R-:W-:Y:S01]  /*53980*/  IMAD.MOV.U32 R184, RZ, RZ, R76 ;  /* 0x000000ffffb87224 */ /* 0x000fe200078e004c */
[----:B------:R-:W-:Y:S01]  /*53990*/  LDS R225, [R67+UR7+0xa000] ;  /* 0x00a0000743e17984 */ /* 0x000fe20008000800 */
[----:B------:R-:W-:-:S02]  /*539a0*/  IMAD.MOV.U32 R177, RZ, RZ, R77 ;  /* 0x000000ffffb17224 */ /* 0x000fc400078e004d */
[----:B------:R-:W-:Y:S01]  /*539b0*/  IMAD.MOV.U32 R181, RZ, RZ, R78 ;  /* 0x000000ffffb57224 */ /* 0x000fe200078e004e */
[----:B------:R1:W-:Y:S01]  /*539c0*/  LDS R227, [R67+UR7+0xb000] ;  /* 0x00b0000743e37984 */ /* 0x0003e20008000800 */
[----:B------:R-:W-:Y:S01]  /*539d0*/  IMAD.MOV.U32 R180, RZ, RZ, R79 ;  /* 0x000000ffffb47224 */ /* 0x000fe200078e004f */
[----:B------:R-:W-:Y:S01]  /*539e0*/  HMMA.1688.F32.TF32 R44, R232, R14, R44 ;  /* 0x0000000ee82c723c */ /* 0x000fe2000008102c */
[----:B------:R-:W-:Y:S01]  /*539f0*/  IMAD.MOV.U32 R192, RZ, RZ, R82 ;  /* 0x000000ffffc07224 */ /* 0x000fe200078e0052 */
[----:B------:R-:W-:Y:S01]  /*53a00*/  LDS R224, [R7+UR7+0xa000] ;  /* 0x00a0000707e07984 */ /* 0x000fe20008000800 */
[----:B------:R-:W-:-:S03]  /*53a10*/  IMAD.MOV.U32 R193, RZ, RZ, R83 ;  /* 0x000000ffffc17224 */ /* 0x000fc600078e0053 */
[----:B------:R-:W2:Y:S01]  /*53a20*/  LDS R226, [R7+UR7+0xb000] ;  /* 0x00b0000707e27984 */ /* 0x000ea20008000800 */
[C---:B------:R-:W-:Y:S08]  /*53a30*/  HMMA.1688.F32.TF32 R68, R232.reuse, R174, R216 ;  /* 0x000000aee844723c */ /* 0x040ff000000810d8 */
[----:B------:R-:W-:Y:S04]  /*53a40*/  STL.64 [R1+0x1310], R72 ;  /* 0x0013104801007387 */ /* 0x000fe80000100a00 */
[----:B------:R3:W-:Y:S01]  /*53a50*/  STL.64 [R1+0x1318], R74 ;  /* 0x0013184a01007387 */ /* 0x0007e20000100a00 */
[C---:B------:R-:W-:Y:S06]  /*53a60*/  HMMA.1688.F32.TF32 R76, R232.reuse, R170, R248 ;  /* 0x000000aae84c723c */ /* 0x040fec00000810f8 */
[C---:B-1----:R-:W-:Y:S06]  /*53a70*/  HMMA.1688.F32.TF32 R64, R232.reuse, R186, R60 ;  /* 0x000000bae840723c */ /* 0x042fec000008103c */
[C---:B---3--:R-:W-:Y:S01]  /*53a80*/  HMMA.1688.F32.TF32 R72, R232.reuse, R194, R244 ;  /* 0x000000c2e848723c */ /* 0x048fe200000810f4 */
[----:B------:R-:W-:Y:S04]  /*53a90*/  STL.64 [R1+0x1300], R68 ;  /* 0x0013004401007387 */ /* 0x000fe80000100a00 */
[----:B------:R1:W-:Y:S01]  /*53aa0*/  STL.64 [R1+0x1308], R70 ;  /* 0x0013084601007387 */ /* 0x0003e20000100a00 */
[C---:B------:R-:W-:Y:S06]  /*53ab0*/  HMMA.1688.F32.TF32 R60, R232.reuse, R182, R56 ;  /* 0x000000b6e83c723c */ /* 0x040fec0000081038 */
[C---:B-1----:R-:W-:Y:S06]  /*53ac0*/  HMMA.1688.F32.TF32 R68, R232.reuse, R190, R240 ;  /* 0x000000bee844723c */ /* 0x042fec00000810f0 */
        /* <DEDUP_REMOVED lines=12> */
[----:B------:R-:W-:-:S03]  /*53b90*/  IMAD.MOV.U32 R48, RZ, RZ, R239 ;  /* 0x000000ffff307224 */ /* 0x000fc600078e00ef */
[----:B------:R4:W-:Y:S04]  /*53ba0*/  STL.64 [R1+0x12a0], R56 ;  /* 0x0012a03801007387 */ /* 0x0009e80000100a00 */
[----:B------:R2:W-:Y:S04]  /*53bb0*/  STL.64 [R1+0x12a8], R58 ;  /* 0x0012a83a01007387 */ /* 0x0005e80000100a00 */
[----:B------:R2:W-:Y:S01]  /*53bc0*/  STL.64 [R1+0x1290], R52 ;  /* 0x0012903401007387 */ /* 0x0005e20000100a00 */
[----:B------:R-:W-:-:S03]  /*53bd0*/  IMAD.MOV.U32 R49, RZ, RZ, R238 ;  /* 0x000000ffff317224 */ /* 0x000fc600078e00ee */
[----:B------:R2:W-:Y:S04]  /*53be0*/  STL.64 [R1+0x1298], R54 ;  /* 0x0012983601007387 */ /* 0x0005e80000100a00 */
[----:B------:R-:W3:Y:S01]  /*53bf0*/  LDL.LU R239, [R1+0x319c] ;  /* 0x00319c0001ef7983 */ /* 0x000ee20000300800 */
[----:B------:R-:W-:-:S03]  /*53c00*/  IMAD.MOV.U32 R50, RZ, RZ, R236 ;  /* 0x000000ffff327224 */ /* 0x000fc600078e00ec */
[----:B------:R2:W-:Y:S01]  /*53c10*/  STL.64 [R1+0x1280], R44 ;  /* 0x0012802c01007387 */ /* 0x0005e20000100a00 */
[----:B------:R-:W-:-:S03]  /*53c20*/  IMAD.MOV.U32 R51, RZ, RZ, R237 ;  /* 0x000000ffff337224 */ /* 0x000fc600078e00ed */
[----:B------:R2:W-:Y:S04]  /*53c30*/  STL.64 [R1+0x1288], R46 ;  /* 0x0012882e01007387 */ /* 0x0005e80000100a00 */
[----:B------:R-:W4:Y:S04]  /*53c40*/  LDL.LU R238, [R1+0x3198] ;  /* 0x0031980001ee7983 */ /* 0x000f280000300800 */
[----:B------:R-:W2:Y:S04]  /*53c50*/  LDL.LU R236, [R1+0x3194] ;  /* 0x0031940001ec7983 */ /* 0x000ea80000300800 */
[----:B------:R-:W2:Y:S01]  /*53c60*/  LDL.LU R237, [R1+0x3190] ;  /* 0x0031900001ed7983 */ /* 0x000ea20000300800 */
[----:B-1----:R-:W-:Y:S01]  /*53c70*/  IMAD.MOV.U32 R60, RZ, RZ, R43 ;  /* 0x000000ffff3c7224 */ /* 0x002fe200078e002b */
[----:B------:R-:W-:-:S02]  /*53c80*/  MOV R61, R42 ;  /* 0x0000002a003d7202 */ /* 0x000fc40000000f00 */
[----:B------:R-:W2:Y:S04]  /*53c90*/  LDL.LU R43, [R1+0x318c] ;  /* 0x00318c00012b7983 */ /* 0x000ea80000300800 */
[----:B------:R-:W2:Y:S01]  /*53ca0*/  LDL.LU R42, [R1+0x3188] ;  /* 0x00318800012a7983 */ /* 0x000ea20000300800 */
[----:B---3--:R-:W-:-:S03]  /*53cb0*/  IMAD.MOV.U32 R62, RZ, RZ, R239 ;  /* 0x000000ffff3e7224 */ /* 0x008fc600078e00ef */
[----:B------:R-:W3:Y:S01]  /*53cc0*/  LDL.LU R239, [R1+0x3184] ;  /* 0x0031840001ef7983 */ /* 0x000ee20000300800 */
[----:B----4-:R-:W-:-:S03]  /*53cd0*/  IMAD.MOV.U32 R63, RZ, RZ, R238 ;  /* 0x000000ffff3f7224 */ /* 0x010fc600078e00ee */
[----:B------:R-:W4:Y:S01]  /*53ce0*/  LDL.LU R238, [R1+0x3180] ;  /* 0x0031800001ee7983 */ /* 0x000f220000300800 */
[----:B--2---:R-:W-:-:S03]  /*53cf0*/  IMAD.MOV.U32 R67, RZ, RZ, R236 ;  /* 0x000000ffff437224 */ /* 0x004fc600078e00ec */
        /* <DEDUP_REMOVED lines=46> */
[----:B------:R-:W-:Y:S02]  /*53fe0*/  IMAD.MOV.U32 R44, RZ, RZ, R22 ;  /* 0x000000ffff2c7224 */ /* 0x000fe400078e0016 */
[----:B------:R-:W-:Y:S02]  /*53ff0*/  IMAD.MOV.U32 R46, RZ, RZ, R27 ;  /* 0x000000ffff2e7224 */ /* 0x000fe400078e001b */
[----:B------:R-:W-:-:S02]  /*54000*/  IMAD.MOV.U32 R47, RZ, RZ, R35 ;  /* 0x000000ffff2f7224 */ /* 0x000fc400078e0023 */
[----:B---3--:R-:W-:Y:S02]  /*54010*/  IMAD.MOV.U32 R217, RZ, RZ, R239 ;  /* 0x000000ffffd97224 */ /* 0x008fe400078e00ef */
[----:B----4-:R-:W-:Y:S02]  /*54020*/  IMAD.MOV.U32 R216, RZ, RZ, R238 ;  /* 0x000000ffffd87224 */ /* 0x010fe400078e00ee */
[----:B--2---:R-:W-:Y:S02]  /*54030*/  IMAD.MOV.U32 R75, RZ, RZ, R237 ;  /* 0x000000ffff4b7224 */ /* 0x004fe400078e00ed */
[----:B------:R-:W-:Y:S02]  /*54040*/  IMAD.MOV.U32 R74, RZ, RZ, R236 ;  /* 0x000000ffff4a7224 */ /* 0x000fe400078e00ec */
[----:B------:R-:W2:Y:S04]  /*54050*/  LDL.LU R236, [R1+0x3174] ;  /* 0x0031740001ec7983 */ /* 0x000ea80000300800 */
[----:B------:R-:W2:Y:S04]  /*54060*/  LDL.LU R237, [R1+0x3170] ;  /* 0x0031700001ed7983 */ /* 0x000ea80000300800 */
        /* <DEDUP_REMOVED lines=19> */
[----:B------:R-:W-:Y:S06]  /*541a0*/  HMMA.1688.F32.TF32 R52, R224, R178, R52 ;  /* 0x000000b2e034723c */ /* 0x000fec0000081034 */
[----:B------:R-:W-:-:S02]  /*541b0*/  IMAD.MOV.U32 R12, RZ, RZ, R63 ;  /* 0x000000ffff0c7224 */ /* 0x000fc400078e003f */
[----:B------:R-:W-:Y:S01]  /*541c0*/  IMAD.MOV.U32 R13, RZ, RZ, R62 ;  /* 0x000000ffff0d7224 */ /* 0x000fe200078e003e */
[----:B------:R-:W-:Y:S06]  /*541d0*/  HMMA.1688.F32.TF32 R44, R224, R14, R44 ;  /* 0x0000000ee02c723c */ /* 0x000fec000008102c */
[C---:B---3--:R-:W-:Y:S06]  /*541e0*/  HMMA.1688.F32.TF32 R76, R232.reuse, R42, R76 ;  /* 0x0000002ae84c723c */ /* 0x048fec000008104c */
[C---:B----4-:R-:W-:Y:S06]  /*541f0*/  HMMA.1688.F32.TF32 R80, R232.reuse, R38, R80 ;  /* 0x00000026e850723c */ /* 0x050fec0000081050 */
[C---:B--2---:R-:W-:Y:S06]  /*54200*/  HMMA.1688.F32.TF32 R88, R232.reuse, R30, R88 ;  /* 0x0000001ee858723c */ /* 0x044fec0000081058 */
[C---:B------:R-:W-:Y:S06]  /*54210*/  HMMA.1688.F32.TF32 R100, R232.reuse, R18, R236 ;  /* 0x00000012e864723c */ /* 0x040fec00000810ec */
[C---:B------:R-:W-:Y:S06]  /*54220*/  HMMA.1688.F32.TF32 R96, R232.reuse, R22, R96 ;  /* 0x00000016e860723c */ /* 0x040fec0000081060 */
[C---:B------:R-:W-:Y:S06]  /*54230*/  HMMA.1688.F32.TF32 R92, R232.reuse, R26, R92 ;  /* 0x0000001ae85c723c */ /* 0x040fec000008105c */
[----:B------:R-:W-:Y:S05]  /*54240*/  HMMA.1688.F32.TF32 R84, R232, R34, R84 ;  /* 0x00000022e854723c */ /* 0x000fea0000081054 */
[----:B------:R-:W-:Y:S04]  /*54250*/  STL.64 [R1+0x1270], R100 ;  /* 0x0012706401007387 */ /* 0x000fe80000100a00 */
[----:B------:R-:W-:Y:S01]  /*54260*/  STL.64 [R1+0x1278], R102 ;  /* 0x0012786601007387 */ /* 0x000fe20000100a00 */
[----:B------:R-:W-:-:S03]  /*54270*/  LOP3.LUT R239, R0, 0x60, RZ, 0x3c, !PT ;  /* 0x0000006000ef7812 */ /* 0x000fc600078e3cff */
        /* <DEDUP_REMOVED lines=14> */
[----:B------:R-:W-:Y:S01]  /*54360*/  LDS R233, [R239+UR7+0xa080] ;  /* 0x00a08007efe97984 */ /* 0x000fe20008000800 */
[C---:B-1----:R-:W-:Y:S03]  /*54370*/  HMMA.1688.F32.TF32 R76, R224.reuse, R174, R72 ;  /* 0x000000aee04c723c */ /* 0x042fe60000081048 */
[----:B------:R-:W1:Y:S03]  /*54380*/  LDS R235, [R239+UR7+0xb080] ;  /* 0x00b08007efeb7984 */ /* 0x000e660008000800 */
[C---:B------:R-:W-:Y:S06]  /*54390*/  HMMA.1688.F32.TF32 R72, R224.reuse, R170, R68 ;  /* 0x000000aae048723c */ /* 0x040fec0000081044 */
        /* <DEDUP_REMOVED lines=12> */
[----:B------:R-:W-:Y:S01]  /*54460*/  STL.64 [R1+0x1200], R56 ;  /* 0x0012003801007387 */ /* 0x000fe20000100a00 */
[----:B--2---:R-:W-:-:S03]  /*54470*/  IMAD.MOV.U32 R12, RZ, RZ, R54 ;  /* 0x000000ffff0c7224 */ /* 0x004fc600078e0036 */
[----:B------:R-:W-:Y:S01]  /*54480*/  STL.64 [R1+0x1208], R58 ;  /* 0x0012083a01007387 */ /* 0x000fe20000100a00 */
[----:B---3--:R-:W-:-:S03]  /*54490*/  IMAD.MOV.U32 R13, RZ, RZ, R55 ;  /* 0x000000ffff0d7224 */ /* 0x008fc600078e0037 */
[----:B------:R2:W-:Y:S02]  /*544a0*/  STL.64 [R1+0x11f0], R52 ;  /* 0x0011f03401007387 */ /* 0x0005e40000100a00 */
[----:B--2---:R-:W-:Y:S02]  /*544b0*/  HMMA.1688.F32.TF32 R52, R224, R10, R48 ;  /* 0x0000000ae034723c */ /* 0x004fe40000081030 */
[----:B------:R-:W2:-:S15]  /*544c0*/  LDL.LU R48, [R1+0x100] ;  /* 0x0001000001307983 */ /* 0x000e9e0000300800 */
[----:B------:R-:W-:-:S06]  /*544d0*/  NOP ;  /* 0x0000000000007918 */ /* 0x000fcc0000000000 */
[----:B------:R3:W-:Y:S04]  /*544e0*/  STL.64 [R1+0x11e0], R52 ;  /* 0x0011e03401007387 */ /* 0x0007e80000100a00 */
[----:B------:R4:W-:Y:S04]  /*544f0*/  STL.64 [R1+0x11e8], R54 ;  /* 0x0011e83601007387 */ /* 0x0009e80000100a00 */
[----:B------:R1:W-:Y:S04]  /*54500*/  STL.64 [R1+0x11d0], R44 ;  /* 0x0011d02c01007387 */ /* 0x0003e80000100a00 */
[----:B------:R1:W-:Y:S04]  /*54510*/  STL.64 [R1+0x11d8], R46 ;  /* 0x0011d82e01007387 */ /* 0x0003e80000100a00 */
        /* <DEDUP_REMOVED lines=105> */
[----:B------:R-:W4:Y:S04]  /*54bb0*/  LDL.LU R46, [R1+0xf8] ;  /* 0x0000f800012e7983 */ /* 0x000f280000300800 */
[----:B------:R-:W4:Y:S01]  /*54bc0*/  LDL.LU R47, [R1+0xfc] ;  /* 0x0000fc00012f7983 */ /* 0x000f220000300800 */
[C---:B--2---:R-:W-:Y:S06]  /*54bd0*/  HMMA.1688.F32.TF32 R96, R228.reuse, R182, R96 ;  /* 0x000000b6e460723c */ /* 0x044fec0000081060 */
[----:B---3--:R-:W-:-:S15]  /*54be0*/  HMMA.1688.F32.TF32 R100, R228, R186, R100 ;  /* 0x000000bae464723c */ /* 0x008fde0000081064 */
[----:B------:R-:W-:-:S03]  /*54bf0*/  NOP ;  /* 0x0000000000007918 */ /* 0x000fc60000000000 */
[----:B------:R-:W-:Y:S02]  /*54c00*/  IMAD.MOV.U32 R17, RZ, RZ, R96 ;  /* 0x000000ffff117224 */ /* 0x000fe400078e0060 */
[----:B------:R-:W-:Y:S01]  /*54c10*/  IMAD.MOV.U32 R16, RZ, RZ, R97 ;  /* 0x000000ffff107224 */ /* 0x000fe200078e0061 */
[----:B----4-:R-:W-:Y:S01]  /*54c20*/  HMMA.1688.F32.TF32 R108, R228, R194, R108 ;  /* 0x000000c2e46c723c */ /* 0x010fe2000008106c */
[----:B------:R-:W-:Y:S02]  /*54c30*/  IMAD.MOV.U32 R9, RZ, RZ, R98 ;  /* 0x000000ffff097224 */ /* 0x000fe400078e0062 */
[----:B------:R-:W-:-:S03]  /*54c40*/  IMAD.MOV.U32 R8, RZ, RZ, R99 ;  /* 0x000000ffff087224 */ /* 0x000fc600078e0063 */
[----:B------:R-:W-:Y:S06]  /*54c50*/  HMMA.1688.F32.TF32 R112, R228, R170, R112 ;  /* 0x000000aae470723c */ /* 0x000fec0000081070 */
        /* <DEDUP_REMOVED lines=29> */
[----:B------:R-:W-:Y:S06]  /*54e30*/  HMMA.1688.F32.TF32 R104, R228, R190, R104 ;  /* 0x000000bee468723c */ /* 0x000fec0000081068 */
[----:B-1----:R-:W-:Y:S06]  /*54e40*/  HMMA.1688.F32.TF32 R240, R224, R42, R244 ;  /* 0x0000002ae0f0723c */ /* 0x002fec00000810f4 */
[C---:B------:R-:W-:Y:S06]  /*54e50*/  HMMA.1688.F32.TF32 R224, R228.reuse, R174, R248 ;  /* 0x000000aee4e0723c */ /* 0x040fec00000810f8 */
[C---:B------:R-:W-:Y:S06]  /*54e60*/  HMMA.1688.F32.TF32 R96, R228.reuse, R178, R92 ;  /* 0x000000b2e460723c */ /* 0x040fec000008105c */
[C---:B------:R-:W-:Y:S06]  /*54e70*/  HMMA.1688.F32.TF32 R92, R228.reuse, R10, R88 ;  /* 0x0000000ae45c723c */ /* 0x040fec0000081058 */
[C---:B------:R-:W-:Y:S01]  /*54e80*/  HMMA.1688.F32.TF32 R88, R228.reuse, R14, R84 ;  /* 0x0000000ee458723c */ /* 0x040fe20000081054 */
[----:B------:R1:W-:Y:S05]  /*54e90*/  STL.64 [R1+0x11b0], R240 ;  /* 0x0011b0f001007387 */ /* 0x0003ea0000100a00 */
[C---:B------:R-:W-:Y:S01]  /*54ea0*/  HMMA.1688.F32.TF32 R84, R228.reuse, R18, R80 ;  /* 0x00000012e454723c */ /* 0x040fe20000081050 */
[----:B------:R1:W-:Y:S05]  /*54eb0*/  STL.64 [R1+0x11b8], R242 ;  /* 0x0011b8f201007387 */ /* 0x0003ea0000100a00 */
[C---:B------:R-:W-:Y:S01]  /*54ec0*/  HMMA.1688.F32.TF32 R80, R228.reuse, R22, R76 ;  /* 0x00000016e450723c */ /* 0x040fe2000008104c */
[----:B------:R-:W-:Y:S05]  /*54ed0*/  STL.64 [R1+0x1400], R224 ;  /* 0x001400e001007387 */ /* 0x000fea0000100a00 */
        /* <DEDUP_REMOVED lines=21> */
[-C--:B------:R-:W-:Y:S03]  /*55030*/  HMMA.1688.F32.TF32 R44, R232, R190.reuse, R44 ;  /* 0x000000bee82c723c */ /* 0x080fe6000008102c */
        /* <DEDUP_REMOVED lines=29> */
[----:B------:R-:W2:Y:S04]  /*55210*/  LDL.LU R244, [R1+0x3c0] ;  /* 0x0003c00001f47983 */ /* 0x000ea80000300800 */
[----:B------:R-:W2:Y:S04]  /*55220*/  LDL.LU R245, [R1+0x3c4] ;  /* 0x0003c40001f57983 */ /* 0x000ea80000300800 */
[----:B------:R-:W2:Y:S04]  /*55230*/  LDL.LU R246, [R1+0x3c8] ;  /* 0x0003c80001f67983 */ /* 0x000ea80000300800 */
[----:B------:R-:W2:Y:S04]  /*55240*/  LDL.LU R247, [R1+0x3cc] ;  /* 0x0003cc0001f77983 */ /* 0x000ea80000300800 */
[----:B-1----:R-:W3:Y:S04]  /*55250*/  LDL.LU R240, [R1+0x3d0] ;  /* 0x0003d00001f07983 */ /* 0x002ee80000300800 */
        /* <DEDUP_REMOVED lines=85> */
[----:B------:R-:W4:Y:S02]  /*557b0*/  LDS R227, [R6+UR7+0xb100] ;  /* 0x00b1000706e37984 */ /* 0x000f240008000800 */
[C---:B----4-:R-:W-:Y:S06]  /*557c0*/  HMMA.1688.F32.TF32 R60, R224.reuse, R190, R60 ;  /* 0x000000bee03c723c */ /* 0x050fec000008103c */
[----:B--2---:R-:W-:Y:S06]  /*557d0*/  HMMA.1688.F32.TF32 R216, R224, R170, R216 ;  /* 0x000000aae0d8723c */ /* 0x004fec00000810d8 */
[C---:B---3--:R-:W-:Y:S06]  /*557e0*/  HMMA.1688.F32.TF32 R80, R232.reuse, R34, R80 ;  /* 0x00000022e850723c */ /* 0x048fec0000081050 */
[C---:B------:R-:W-:Y:S06]  /*557f0*/  HMMA.1688.F32.TF32 R84, R232.reuse, R30, R84 ;  /* 0x0000001ee854723c */ /* 0x040fec0000081054 */
        /* <DEDUP_REMOVED lines=11> */
[----:B------:R-:W2:Y:S01]  /*558b0*/  LDL.LU.64 R112, [R1+0x30d0] ;  /* 0x0030d00001707983 */ /* 0x000ea20000300a00 */
[C---:B------:R-:W-:Y:S03]  /*558c0*/  HMMA.1688.F32.TF32 R92, R232.reuse, R22, R92 ;  /* 0x00000016e85c723c */ /* 0x040fe6000008105c */
[----:B------:R-:W-:Y:S04]  /*558d0*/  STL.64 [R1+0x1140], R108 ;  /* 0x0011406c01007387 */ /* 0x000fe80000100a00 */
[----:B------:R1:W-:Y:S04]  /*558e0*/  STL.64 [R1+0x1148], R110 ;  /* 0x0011486e01007387 */ /* 0x0003e80000100a00 */
        /* <DEDUP_REMOVED lines=8> */
[----:B------:R1:W-:Y:S01]  /*55970*/  STL.64 [R1+0x1128], R102 ;  /* 0x0011286601007387 */ /* 0x0003e20000100a00 */
[----:B------:R-:W-:Y:S03]  /*55980*/  HMMA.1688.F32.TF32 R232, R232, R42, R72 ;  /* 0x0000002ae8e8723c */ /* 0x000fe60000081048 */
[----:B-1----:R-:W2:Y:S04]  /*55990*/  LDL.LU.64 R102, [R1+0x30a8] ;  /* 0x0030a80001667983 */ /* 0x002ea80000300a00 */
[----:B------:R-:W2:Y:S04]  /*559a0*/  LDL.LU.64 R100, [R1+0x30a0] ;  /* 0x0030a00001647983 */ /* 0x000ea80000300a00 */
[----:B------:R-:W-:Y:S04]  /*559b0*/  STL.64 [R1+0x1110], R96 ;  /* 0x0011106001007387 */ /* 0x000fe80000100a00 */
[----:B------:R1:W-:Y:S01]  /*559c0*/  STL.64 [R1+0x1118], R98 ;  /* 0x0011186201007387 */ /* 0x0003e20000100a00 */
[C---:B------:R-:W-:Y:S03]  /*559d0*/  HMMA.1688.F32.TF32 R68, R224.reuse, R174, R68 ;  /* 0x000000aee044723c */ /* 0x040fe60000081044 */
[----:B-1----:R-:W3:Y:S04]  /*559e0*/  LDL.LU.64 R98, [R1+0x3098] ;  /* 0x0030980001627983 */ /* 0x002ee80000300a00 */
[----:B------:R-:W3:Y:S04]  /*559f0*/  LDL.LU.64 R96, [R1+0x3090] ;  /* 0x0030900001607983 */ /* 0x000ee80000300a00 */
        /* <DEDUP_REMOVED lines=8> */
[----:B-1----:R-:W4:Y:S04]  /*55a80*/  LDL.LU.64 R94, [R1+0x3088] ;  /* 0x00308800015e7983 */ /* 0x002f280000300a00 */
[----:B------:R-:W4:Y:S04]  /*55a90*/  LDL.LU.64 R92, [R1+0x3080] ;  /* 0x00308000015c7983 */ /* 0x000f280000300a00 */
[----:B------:R-:W-:Y:S04]  /*55aa0*/  STL.64 [R1+0x1090], R88 ;  /* 0x0010905801007387 */ /* 0x000fe80000100a00 */
[----:B------:R1:W-:Y:S01]  /*55ab0*/  STL.64 [R1+0x1098], R90 ;  /* 0x0010985a01007387 */ /* 0x0003e20000100a00 */
[C---:B------:R-:W-:Y:S03]  /*55ac0*/  HMMA.1688.F32.TF32 R52, R224.reuse, R182, R52 ;  /* 0x000000b6e034723c */ /* 0x040fe60000081034 */
[----:B------:R-:W-:Y:S03]  /*55ad0*/  LDS R229, [R239+UR7+0xa100] ;  /* 0x00a10007efe57984 */ /* 0x000fe60008000800 */
[C---:B------:R-:W-:Y:S01]  /*55ae0*/  HMMA.1688.F32.TF32 R48, R224.reuse, R178, R48 ;  /* 0x000000b2e030723c */ /* 0x040fe20000081030 */
[----:B------:R-:W2:Y:S04]  /*55af0*/  LDS R231, [R239+UR7+0xb100] ;  /* 0x00b10007efe77984 */ /* 0x000ea80008000800 */
        /* <DEDUP_REMOVED lines=62> */
[----:B------:R-:W-:Y:S04]  /*55ee0*/  STL.64 [R1+0xfb8], R242 ;  /* 0x000fb8f201007387 */ /* 0x000fe80000100a00 */
[----:B------:R1:W-:Y:S04]  /*55ef0*/  STL.64 [R1+0xfa0], R244 ;  /* 0x000fa0f401007387 */ /* 0x0003e80000100a00 */
[----:B------:R1:W-:Y:S02]  /*55f00*/  STL.64 [R1+0xfa8], R246 ;  /* 0x000fa8f601007387 */ /* 0x0003e40000100a00 */
[----:B-1----:R-:W-:-:S02]  /*55f10*/  IMAD.MOV.U32 R244, RZ, RZ, R136 ;  /* 0x000000fffff47224 */ /* 0x002fc400078e0088 */
[----:B------:R-:W-:Y:S02]  /*55f20*/  IMAD.MOV.U32 R245, RZ, RZ, R137 ;  /* 0x000000fffff57224 */ /* 0x000fe400078e0089 */
[----:B------:R-:W-:Y:S02]  /*55f30*/  IMAD.MOV.U32 R246, RZ, RZ, R138 ;  /* 0x000000fffff67224 */ /* 0x000fe400078e008a */
[----:B------:R-:W-:Y:S01]  /*55f40*/  IMAD.MOV.U32 R247, RZ, RZ, R139 ;  /* 0x000000fffff77224 */ /* 0x000fe200078e008b */
[C---:B--2---:R-:W-:Y:S06]  /*55f50*/  HMMA.1688.F32.TF32 R52, R224.reuse, R34, R52 ;  /* 0x00000022e034723c */ /* 0x044fec0000081034 */
[C---:B---3--:R-:W-:Y:S06]  /*55f60*/  HMMA.1688.F32.TF32 R240, R224.reuse, R26, R44 ;  /* 0x0000001ae0f0723c */ /* 0x048fec000008102c */
[C---:B----4-:R-:W-:Y:S06]  /*55f70*/  HMMA.1688.F32.TF32 R44, R224.reuse, R30, R48 ;  /* 0x0000001ee02c723c */ /* 0x050fec0000081030 */
[C---:B------:R-:W-:Y:S11]  /*55f80*/  HMMA.1688.F32.TF32 R48, R224.reuse, R38, R56 ;  /* 0x00000026e030723c */ /* 0x040ff60000081038 */
[----:B------:R-:W-:Y:S04]  /*55f90*/  STL.64 [R1+0xf80], R240 ;  /* 0x000f80f001007387 */ /* 0x000fe80000100a00 */
[----:B------:R-:W-:Y:S04]  /*55fa0*/  STL.64 [R1+0xf88], R242 ;  /* 0x000f88f201007387 */ /* 0x000fe80000100a00 */
[----:B------:R-:W-:Y:S04]  /*55fb0*/  STL.64 [R1+0xf00], R44 ;  /* 0x000f002c01007387 */ /* 0x000fe80000100a00 */
[----:B------:R1:W-:Y:S02]  /*55fc0*/  STL.64 [R1+0xf08], R46 ;  /* 0x000f082e01007387 */ /* 0x0003e40000100a00 */
[----:B-1----:R-:W-:Y:S02]  /*55fd0*/  HMMA.1688.F32.TF32 R44, R224, R42, R60 ;  /* 0x0000002ae02c723c */ /* 0x002fe4000008103c */
[----:B------:R-:W-:Y:S04]  /*55fe0*/  STL.64 [R1+0xee0], R52 ;  /* 0x000ee03401007387 */ /* 0x000fe80000100a00 */
[----:B------:R1:W-:Y:S04]  /*55ff0*/  STL.64 [R1+0xee8], R54 ;  /* 0x000ee83601007387 */ /* 0x0003e80000100a00 */
[----:B------:R-:W-:Y:S04]  /*56000*/  STL.64 [R1+0xec0], R48 ;  /* 0x000ec03001007387 */ /* 0x000fe80000100a00 */
[----:B------:R2:W-:Y:S01]  /*56010*/  STL.64 [R1+0xec8], R50 ;  /* 0x000ec83201007387 */ /* 0x0005e20000100a00 */
[C---:B-1----:R-:W-:Y:S08]  /*56020*/  HMMA.1688.F32.TF32 R52, R228.reuse, R174, R64 ;  /* 0x000000aee434723c */ /* 0x042ff00000081040 */
[----:B------:R-:W-:Y:S01]  /*56030*/  STL.64 [R1+0xea0], R44 ;  /* 0x000ea02c01007387 */ /* 0x000fe20000100a00 */
[C---:B--2---:R-:W-:Y:S03]  /*56040*/  HMMA.1688.F32.TF32 R48, R228.reuse, R170, R216 ;  /* 0x000000aae430723c */ /* 0x044fe600000810d8 */
[----:B------:R1:W-:Y:S03]  /*56050*/  STL.64 [R1+0xea8], R46 ;  /* 0x000ea82e01007387 */ /* 0x0003e60000100a00 */
[C---:B-1----:R-:W-:Y:S08]  /*56060*/  HMMA.1688.F32.TF32 R44, R228.reuse, R194, R68 ;  /* 0x000000c2e42c723c */ /* 0x042ff00000081044 */
[----:B------:R-:W-:Y:S04]  /*56070*/  STL.64 [R1+0xe90], R52 ;  /* 0x000e903401007387 */ /* 0x000fe80000100a00 */
[----:B------:R1:W-:Y:S05]  /*56080*/  STL.64 [R1+0xe98], R54 ;  /* 0x000e983601007387 */ /* 0x0003ea0000100a00 */
[----:B------:R-:W-:Y:S04]  /*56090*/  STL.64 [R1+0xe80], R48 ;  /* 0x000e803001007387 */ /* 0x000fe80000100a00 */
[----:B------:R2:W-:Y:S01]  /*560a0*/  STL.64 [R1+0xe88], R50 ;  /* 0x000e883201007387 */ /* 0x0005e20000100a00 */
[C---:B-1----:R-:W-:Y:S03]  /*560b0*/  HMMA.1688.F32.TF32 R52, R228.reuse, R190, R72 ;  /* 0x000000bee434723c */ /* 0x042fe60000081048 */
[----:B------:R-:W-:Y:S03]  /*560c0*/  STL.64 [R1+0xe70], R44 ;  /* 0x000e702c01007387 */ /* 0x000fe60000100a00 */
[C---:B--2---:R-:W-:Y:S01]  /*560d0*/  HMMA.1688.F32.TF32 R48, R228.reuse, R186, R76 ;  /* 0x000000bae430723c */ /* 0x044fe2000008104c */
        /* <DEDUP_REMOVED lines=33> */
[----:B-1----:R-:W-:Y:S03]  /*562f0*/  HMMA.1688.F32.TF32 R52, R228, R42, R120 ;  /* 0x0000002ae434723c */ /* 0x002fe60000081078 */
[----:B------:R-:W-:Y:S03]  /*56300*/  STL.64 [R1+0xa70], R44 ;  /* 0x000a702c01007387 */ /* 0x000fe60000100a00 */
[C---:B--2---:R-:W-:Y:S01]  /*56310*/  HMMA.1688.F32.TF32 R48, R232.reuse, R174, R124 ;  /* 0x000000aee830723c */ /* 0x044fe2000008107c */
[----:B------:R1:W-:Y:S05]  /*56320*/  STL.64 [R1+0xa78], R46 ;  /* 0x000a782e01007387 */ /* 0x0003ea0000100a00 */
[----:B-1----:R-:W-:Y:S11]  /*56330*/  HMMA.1688.F32.TF32 R44, R232, R170, R128 ;  /* 0x000000aae82c723c */ /* 0x002ff60000081080 */
[----:B------:R-:W-:Y:S04]  /*56340*/  STL.64 [R1+0xa20], R52 ;  /* 0x000a203401007387 */ /* 0x000fe80000100a00 */
[----:B------:R-:W-:Y:S04]  /*56350*/  STL.64 [R1+0xa28], R54 ;  /* 0x000a283601007387 */ /* 0x000fe80000100a00 */
[----:B------:R-:W-:Y:S04]  /*56360*/  STL.64 [R1+0xa00], R48 ;  /* 0x000a003001007387 */ /* 0x000fe80000100a00 */
[----:B------:R-:W-:Y:S04]  /*56370*/  STL.64 [R1+0xa08], R50 ;  /* 0x000a083201007387 */ /* 0x000fe80000100a00 */
[----:B------:R-:W2:Y:S01]  /*56380*/  LDL.LU R136, [R1+0x2fa8] ;  /* 0x002fa80001887983 */ /* 0x000ea20000300800 */
[----:B------:R-:W-:-:S02]  /*56390*/  IMAD.MOV.U32 R240, RZ, RZ, R132 ;  /* 0x000000fffff07224 */ /* 0x000fc400078e0084 */
[----:B------:R-:W-:Y:S02]  /*563a0*/  IMAD.MOV.U32 R241, RZ, RZ, R133 ;  /* 0x000000fffff17224 */ /* 0x000fe400078e0085 */
[----:B------:R-:W-:Y:S01]  /*563b0*/  IMAD.MOV.U32 R242, RZ, RZ, R134 ;  /* 0x000000fffff27224 */ /* 0x000fe200078e0086 */
[----:B------:R-:W-:Y:S04]  /*563c0*/  STL.64 [R1+0x9e0], R44 ;  /* 0x0009e02c01007387 */ /* 0x000fe80000100a00 */
[----:B------:R2:W-:Y:S04]  /*563d0*/  STL.64 [R1+0x9e8], R46 ;  /* 0x0009e82e01007387 */ /* 0x0005e80000100a00 */
[----:B------:R-:W2:Y:S04]  /*563e0*/  LDL.LU R137, [R1+0x2fa4] ;  /* 0x002fa40001897983 */ /* 0x000ea80000300800 */
[----:B------:R-:W2:Y:S01]  /*563f0*/  LDL.LU R138, [R1+0x2fa0] ;  /* 0x002fa000018a7983 */ /* 0x000ea20000300800 */
[----:B------:R-:W-:-:S03]  /*56400*/  IMAD.MOV.U32 R243, RZ, RZ, R135 ;  /* 0x000000fffff37224 */ /* 0x000fc600078e0087 */
[----:B------:R-:W2:Y:S04]  /*56410*/  LDL.LU R139, [R1+0x2f9c] ;  /* 0x002f9c00018b7983 */ /* 0x000ea80000300800 */
[----:B------:R-:W3:Y:S04]  /*56420*/  LDL.LU R132, [R1+0x2f98] ;  /* 0x002f980001847983 */ /* 0x000ee80000300800 */
[----:B------:R-:W3:Y:S04]  /*56430*/  LDL.LU R133, [R1+0x2f94] ;  /* 0x002f940001857983 */ /* 0x000ee80000300800 */
[----:B------:R-:W3:Y:S04]  /*56440*/  LDL.LU R134, [R1+0x2f90] ;  /* 0x002f900001867983 */ /* 0x000ee80000300800 */
[----:B------:R-:W3:Y:S01]  /*56450*/  LDL.LU R135, [R1+0x2f8c] ;  /* 0x002f8c0001877983 */ /* 0x000ee20000300800 */
[----:B------:R-:W-:-:S03]  /*56460*/  IMAD.MOV.U32 R248, RZ, RZ, R208 ;  /* 0x000000fffff87224 */ /* 0x000fc600078e00d0 */
[----:B------:R-:W4:Y:S01]  /*56470*/  LDL.LU R56, [R1+0x4c0] ;  /* 0x0004c00001387983 */ /* 0x000f220000300800 */
[----:B------:R-:W-:-:S03]  /*56480*/  MOV R249, R209 ;  /* 0x000000d100f97202 */ /* 0x000fc60000000f00 */
[----:B------:R-:W4:Y:S01]  /*56490*/  LDL.LU R57, [R1+0x4c4] ;  /* 0x0004c40001397983 */ /* 0x000f220000300800 */
[----:B------:R-:W-:-:S03]  /*564a0*/  IMAD.MOV.U32 R250, RZ, RZ, R210 ;  /* 0x000000fffffa7224 */ /* 0x000fc600078e00d2 */
[----:B------:R-:W4:Y:S01]  /*564b0*/  LDL.LU R58, [R1+0x4c8] ;  /* 0x0004c800013a7983 */ /* 0x000f220000300800 */
[----:B------:R-:W-:-:S03]  /*564c0*/  IMAD.MOV.U32 R251, RZ, RZ, R211 ;  /* 0x000000fffffb7224 */ /* 0x000fc600078e00d3 */
[----:B------:R-:W4:Y:S04]  /*564d0*/  LDL.LU R59, [R1+0x4cc] ;  /* 0x0004cc00013b7983 */ /* 0x000f280000300800 */
[----:B------:R-:W4:Y:S04]  /*564e0*/  LDL.LU R208, [R1+0x2f88] ;  /* 0x002f880001d07983 */ /* 0x000f280000300800 */
[----:B------:R-:W4:Y:S04]  /*564f0*/  LDL.LU R209, [R1+0x2f84] ;  /* 0x002f840001d17983 */ /* 0x000f280000300800 */
[----:B------:R-:W4:Y:S04]  /*56500*/  LDL.LU R210, [R1+0x2f80] ;  /* 0x002f800001d27983 */ /* 0x000f280000300800 */
[----:B------:R-:W4:Y:S01]  /*56510*/  LDL.LU R211, [R1+0x2f7c] ;  /* 0x002f7c0001d37983 */ /* 0x000f220000300800 */
[C---:B------:R-:W-:Y:S03]  /*56520*/  HMMA.1688.F32.TF32 R60, R232.reuse, R182, R144 ;  /* 0x000000b6e83c723c */ /* 0x040fe60000081090 */
[----:B------:R-:W-:Y:S03]  /*56530*/  LDS R52, [R7+UR7+0xa180] ;  /* 0x00a1800707347984 */ /* 0x000fe60008000800 */
[C---:B------:R-:W-:Y:S01]  /*56540*/  HMMA.1688.F32.TF32 R64, R232.reuse, R26, R164 ;  /* 0x0000001ae840723c */ /* 0x040fe200000810a4 */
[----:B------:R-:W-:Y:S04]  /*56550*/  LDS R54, [R7+UR7+0xb180] ;  /* 0x00b1800707367984 */ /* 0x000fe80008000800 */
[----:B------:R-:W-:Y:S04]  /*56560*/  LDS R53, [R239+UR7+0xa180] ;  /* 0x00a18007ef357984 */ /* 0x000fe80008000800 */
[----:B------:R-:W1:Y:S01]  /*56570*/  LDS R55, [R239+UR7+0xb180] ;  /* 0x00b18007ef377984 */ /* 0x000e620008000800 */
[C---:B--2---:R-:W-:Y:S06]  /*56580*/  HMMA.1688.F32.TF32 R44, R232.reuse, R190, R136 ;  /* 0x000000bee82c723c */ /* 0x044fec0000081088 */
[----:B---3--:R-:W-:-:S15]  /*56590*/  HMMA.1688.F32.TF32 R48, R232, R194, R132 ;  /* 0x000000c2e830723c */ /* 0x008fde0000081084 */
[----:B------:R-:W-:-:S08]  /*565a0*/  NOP ;  /* 0x0000000000007918 */ /* 0x000fd00000000000 */
[----:B------:R-:W-:Y:S04]  /*565b0*/  STL.64 [R1+0x9c0], R48 ;  /* 0x0009c03001007387 */ /* 0x000fe80000100a00 */
[----:B------:R2:W-:Y:S04]  /*565c0*/  STL.64 [R1+0x9c8], R50 ;  /* 0x0009c83201007387 */ /* 0x0005e80000100a00 */
[----:B------:R-:W-:Y:S04]  /*565d0*/  STL.64 [R1+0x9a0], R44 ;  /* 0x0009a02c01007387 */ /* 0x000fe80000100a00 */
[----:B------:R4:W-:Y:S01]  /*565e0*/  STL.64 [R1+0x9a8], R46 ;  /* 0x0009a82e01007387 */ /* 0x0009e20000100a00 */
[C---:B--2---:R-:W-:Y:S06]  /*565f0*/  HMMA.1688.F32.TF32 R48, R232.reuse, R178, R212 ;  /* 0x000000b2e830723c */ /* 0x044fec00000810d4 */
[----:B----4-:R-:W-:-:S15]  /*56600*/  HMMA.1688.F32.TF32 R44, R232, R186, R208 ;  /* 0x000000bae82c723c */ /* 0x010fde00000810d0 */
[----:B------:R-:W-:-:S08]  /*56610*/  NOP ;  /* 0x0000000000007918 */ /* 0x000fd00000000000 */
        /* <DEDUP_REMOVED lines=8> */
[----:B--2---:R-:W-:Y:S09]  /*566a0*/  HMMA.1688.F32.TF32 R48, R232, R18, R160 ;  /* 0x00000012e830723c */ /* 0x004ff200000810a0 */
[----:B------:R-:W-:Y:S04]  /*566b0*/  STL.64 [R1+0x8c0], R44 ;  /* 0x0008c02c01007387 */ /* 0x000fe80000100a00 */
[----:B------:R-:W-:Y:S04]  /*566c0*/  STL.64 [R1+0x8c8], R46 ;  /* 0x0008c82e01007387 */ /* 0x000fe80000100a00 */
[----:B------:R-:W-:Y:S04]  /*566d0*/  STL.64 [R1+0x890], R60 ;  /* 0x0008903c01007387 */ /* 0x000fe80000100a00 */
[----:B------:R2:W-:Y:S01]  /*566e0*/  STL.64 [R1+0x898], R62 ;  /* 0x0008983e01007387 */ /* 0x0005e20000100a00 */
[----:B-1----:R-:W-:Y:S03]  /*566f0*/  HMMA.1688.F32.TF32 R56, R52, R170, R56 ;  /* 0x000000aa3438723c */ /* 0x002fe60000081038 */
[----:B------:R-:W-:Y:S04]  /*56700*/  LDS R44, [R0+UR7+0xa200] ;  /* 0x00a20007002c7984 */ /* 0x000fe80008000800 */
[----:B------:R-:W-:Y:S04]  /*56710*/  STL.64 [R1+0x550], R48 ;  /* 0x0005503001007387 */ /* 0x000fe80000100a00 */
[----:B------:R1:W-:Y:S01]  /*56720*/  STL.64 [R1+0x558], R50 ;  /* 0x0005583201007387 */ /* 0x0003e20000100a00 */
[C---:B--2---:R-:W-:Y:S03]  /*56730*/  HMMA.1688.F32.TF32 R60, R232.reuse, R30, R148 ;  /* 0x0000001ee83c723c */ /* 0x044fe60000081094 */
[----:B------:R-:W-:Y:S04]  /*56740*/  LDS R46, [R0+UR7+0xb200] ;  /* 0x00b20007002e7984 */ /* 0x000fe80008000800 */
[----:B------:R-:W-:Y:S01]  /*56750*/  LDS R45, [R6+UR7+0xa200] ;  /* 0x00a20007062d7984 */ /* 0x000fe20008000800 */
[----:B-1----:R-:W-:Y:S03]  /*56760*/  HMMA.1688.F32.TF32 R48, R232, R22, R140 ;  /* 0x00000016e830723c */ /* 0x002fe6000008108c */
[----:B------:R-:W1:-:S15]  /*56770*/  LDS R47, [R6+UR7+0xb200] ;  /* 0x00b20007062f7984 */ /* 0x000e5e0008000800 */
[----:B------:R-:W-:-:S05]  /*56780*/  NOP ;  /* 0x0000000000007918 */ /* 0x000fca0000000000 */
[----:B------:R-:W-:Y:S04]  /*56790*/  STL.64 [R1+0x520], R48 ;  /* 0x0005203001007387 */ /* 0x000fe80000100a00 */
[----:B------:R2:W-:Y:S04]  /*567a0*/  STL.64 [R1+0x528], R50 ;  /* 0x0005283201007387 */ /* 0x0005e80000100a00 */
[----:B------:R-:W-:Y:S04]  /*567b0*/  STL.64 [R1+0x510], R64 ;  /* 0x0005104001007387 */ /* 0x000fe80000100a00 */
[----:B------:R3:W-:Y:S01]  /*567c0*/  STL.64 [R1+0x518], R66 ;  /* 0x0005184201007387 */ /* 0x0007e20000100a00 */
[C---:B--2---:R-:W-:Y:S03]  /*567d0*/  HMMA.1688.F32.TF32 R48, R232.reuse, R34, R196 ;  /* 0x00000022e830723c */ /* 0x044fe600000810c4 */
[----:B------:R-:W-:Y:S04]  /*567e0*/  STL.64 [R1+0x4f0], R60 ;  /* 0x0004f03c01007387 */ /* 0x000fe80000100a00 */
[----:B------:R2:W-:Y:S01]  /*567f0*/  STL.64 [R1+0x4f8], R62 ;  /* 0x0004f83e01007387 */ /* 0x0005e20000100a00 */
[C---:B---3--:R-:W-:Y:S03]  /*56800*/  HMMA.1688.F32.TF32 R64, R232.reuse, R38, R200 ;  /* 0x00000026e840723c */ /* 0x048fe600000810c8 */
[----:B------:R-:W-:Y:S04]  /*56810*/  LDS R196, [R7+UR7+0xa300] ;  /* 0x00a3000707c47984 */ /* 0x000fe80008000800 */
[----:B------:R-:W-:Y:S01]  /*56820*/  LDS R198, [R7+UR7+0xb300] ;  /* 0x00b3000707c67984 */ /* 0x000fe20008000800 */
[----:B--2---:R-:W-:Y:S03]  /*56830*/  HMMA.1688.F32.TF32 R60, R232, R42, R204 ;  /* 0x0000002ae83c723c */ /* 0x004fe600000810cc */
[----:B------:R-:W-:Y:S04]  /*56840*/  LDS R197, [R239+UR7+0xa300] ;  /* 0x00a30007efc57984 */ /* 0x000fe80008000800 */
[----:B------:R-:W-:Y:S04]  /*56850*/  LDS R199, [R239+UR7+0xb300] ;  /* 0x00b30007efc77984 */ /* 0x000fe80008000800 */
        /* <DEDUP_REMOVED lines=8> */
[C---:B--2---:R-:W-:Y:S03]  /*568e0*/  HMMA.1688.F32.TF32 R60, R52.reuse, R174, R220 ;  /* 0x000000ae343c723c */ /* 0x044fe600000810dc */
[----:B------:R-:W-:Y:S04]  /*568f0*/  LDS R49, [R239+UR7+0xa200] ;  /* 0x00a20007ef317984 */ /* 0x000fe80008000800 */
[----:B------:R-:W2:Y:S01]  /*56900*/  LDS R51, [R239+UR7+0xb200] ;  /* 0x00b20007ef337984 */ /* 0x000ea20008000800 */
[C---:B------:R-:W-:Y:S03]  /*56910*/  HMMA.1688.F32.TF32 R64, R52.reuse, R194, R240 ;  /* 0x000000c23440723c */ /* 0x040fe600000810f0 */
[----:B------:R-:W-:Y:S04]  /*56920*/  LDS R200, [R0+UR7+0xa380] ;  /* 0x00a3800700c87984 */ /* 0x000fe80008000800 */
[----:B------:R-:W-:Y:S04]  /*56930*/  LDS R202, [R0+UR7+0xb380] ;  /* 0x00b3800700ca7984 */ /* 0x000fe80008000800 */
[----:B------:R-:W-:Y:S04]  /*56940*/  LDS R201, [R6+UR7+0xa380] ;  /* 0x00a3800706c97984 */ /* 0x000fe80008000800 */
[----:B------:R-:W-:Y:S04]  /*56950*/  LDS R203, [R6+UR7+0xb380] ;  /* 0x00b3800706cb7984 */ /* 0x000fe80008000800 */
[----:B------:R-:W-:Y:S04]  /*56960*/  STL.64 [R1+0x90], R60 ;  /* 0x0000903c01007387 */ /* 0x000fe80000100a00 */
[----:B------:R3:W-:Y:S04]  /*56970*/  STL.64 [R1+0x98], R62 ;  /* 0x0000983e01007387 */ /* 0x0007e80000100a00 */
[----:B------:R-:W-:Y:S04]  /*56980*/  STL.64 [R1+0x80], R56 ;  /* 0x0000803801007387 */ /* 0x000fe80000100a00 */
[----:B------:R4:W-:Y:S01]  /*56990*/  STL.64 [R1+0x88], R58 ;  /* 0x0000883a01007387 */ /* 0x0009e20000100a00 */
[C---:B---3--:R-:W-:Y:S06]  /*569a0*/  HMMA.1688.F32.TF32 R60, R52.reuse, R190, R244 ;  /* 0x000000be343c723c */ /* 0x048fec00000810f4 */
[----:B----4-:R-:W-:Y:S01]  /*569b0*/  HMMA.1688.F32.TF32 R56, R52, R186, R248 ;  /* 0x000000ba3438723c */ /* 0x010fe200000810f8 */
[----:B------:R-:W-:Y:S04]  /*569c0*/  STL.64 [R1+0x70], R64 ;  /* 0x0000704001007387 */ /* 0x000fe80000100a00 */
[----:B------:R-:W-:Y:S04]  /*569d0*/  STL.64 [R1+0x78], R66 ;  /* 0x0000784201007387 */ /* 0x000fe80000100a00 */
[----:B------:R-:W3:Y:S08]  /*569e0*/  LDL.LU R244, [R1+0x9b0] ;  /* 0x0009b00001f47983 */ /* 0x000ef00000300800 */
[----:B------:R-:W-:Y:S04]  /*569f0*/  STL.64 [R1+0x60], R60 ;  /* 0x0000603c01007387 */ /* 0x000fe80000100a00 */
[----:B------:R-:W-:Y:S04]  /*56a00*/  STL.64 [R1+0x68], R62 ;  /* 0x0000683e01007387 */ /* 0x000fe80000100a00 */
        /* <DEDUP_REMOVED lines=9> */
[----:B----4-:R-:W2:Y:S04]  /*56aa0*/  LDL.LU R56, [R1+0x980] ;  /* 0x0009800001387983 */ /* 0x010ea80000300800 */
[----:B------:R-:W2:Y:S04]  /*56ab0*/  LDL.LU R57, [R1+0x984] ;  /* 0x0009840001397983 */ /* 0x000ea80000300800 */
[----:B-1----:R-:W2:Y:S04]  /*56ac0*/  LDL.LU R58, [R1+0x988] ;  /* 0x00098800013a7983 */ /* 0x002ea80000300800 */
        /* <DEDUP_REMOVED lines=114> */
[----:B---3--:R-:W-:Y:S06]  /*571f0*/  HMMA.1688.F32.TF32 R108, R44, R170, R108 ;  /* 0x000000aa2c6c723c */ /* 0x008fec000008106c */
[----:B--2---:R-:W-:Y:S06]  /*57200*/  HMMA.1688.F32.TF32 R120, R52, R38, R120 ;  /* 0x000000263478723c */ /* 0x004fec0000081078 */
[----:B------:R-:W-:Y:S06]  /*57210*/  HMMA.1688.F32.TF32 R96, R44, R186, R96 ;  /* 0x000000ba2c60723c */ /* 0x000fec0000081060 */
[C---:B------:R-:W-:Y:S06]  /*57220*/  HMMA.1688.F32.TF32 R140, R52.reuse, R178, R212 ;  /* 0x000000b2348c723c */ /* 0x040fec00000810d4 */
[C---:B------:R-:W-:Y:S06]  /*57230*/  HMMA.1688.F32.TF32 R152, R52.reuse, R182, R152 ;  /* 0x000000b63498723c */ /* 0x040fec0000081098 */
[----:B------:R-:W-:-:S15]  /*57240*/  HMMA.1688.F32.TF32 R148, R52, R10, R144 ;  /* 0x0000000a3494723c */ /* 0x000fde0000081090 */
[----:B------:R-:W-:-:S02]  /*57250*/  NOP ;  /* 0x0000000000007918 */ /* 0x000fc40000000000 */
[----:B------:R-:W-:Y:S01]  /*57260*/  STL.64 [R1+0xd0], R152 ;  /* 0x0000d09801007387 */ /* 0x000fe20000100a00 */
[C---:B------:R-:W-:Y:S03]  /*57270*/  HMMA.1688.F32.TF32 R144, R52.reuse, R14, R208 ;  /* 0x0000000e3490723c */ /* 0x040fe600000810d0 */
[----:B------:R-:W-:Y:S04]  /*57280*/  STL.64 [R1+0xd8], R154 ;  /* 0x0000d89a01007387 */ /* 0x000fe80000100a00 */
[----:B------:R-:W-:Y:S04]  /*57290*/  STL.64 [R1+0xc0], R140 ;  /* 0x0000c08c01007387 */ /* 0x000fe80000100a00 */
[----:B------:R1:W-:Y:S02]  /*572a0*/  STL.64 [R1+0xc8], R142 ;  /* 0x0000c88e01007387 */ /* 0x0003e40000100a00 */
[C---:B-1----:R-:W-:Y:S06]  /*572b0*/  HMMA.1688.F32.TF32 R140, R52.reuse, R18, R136 ;  /* 0x00000012348c723c */ /* 0x042fec0000081088 */
[C---:B------:R-:W-:Y:S06]  /*572c0*/  HMMA.1688.F32.TF32 R136, R52.reuse, R22, R132 ;  /* 0x000000163488723c */ /* 0x040fec0000081084 */
[C---:B------:R-:W-:Y:S06]  /*572d0*/  HMMA.1688.F32.TF32 R132, R52.reuse, R26, R128 ;  /* 0x0000001a3484723c */ /* 0x040fec0000081080 */
[C---:B------:R-:W-:Y:S06]  /*572e0*/  HMMA.1688.F32.TF32 R128, R52.reuse, R30, R124 ;  /* 0x0000001e3480723c */ /* 0x040fec000008107c */
[C---:B------:R-:W-:Y:S06]  /*572f0*/  HMMA.1688.F32.TF32 R124, R52.reuse, R34, R228 ;  /* 0x00000022347c723c */ /* 0x040fec00000810e4 */
[----:B------:R-:W-:Y:S01]  /*57300*/  HMMA.1688.F32.TF32 R116, R52, R42, R116 ;  /* 0x0000002a3474723c */ /* 0x000fe20000081074 */
        /* <DEDUP_REMOVED lines=26> */
[C---:B-1----:R-:W-:Y:S03]  /*574b0*/  HMMA.1688.F32.TF32 R52, R44.reuse, R190, R100 ;  /* 0x000000be2c34723c */ /* 0x042fe60000081064 */
[----:B------:R-:W-:Y:S04]  /*574c0*/  STL.64 [R1+0x3d0], R108 ;  /* 0x0003d06c01007387 */ /* 0x000fe80000100a00 */
[----:B------:R-:W-:Y:S04]  /*574d0*/  STL.64 [R1+0x3d8], R110 ;  /* 0x0003d86e01007387 */ /* 0x000fe80000100a00 */
[----:B------:R-:W-:Y:S04]  /*574e0*/  STL.64 [R1+0x3c0], R104 ;  /* 0x0003c06801007387 */ /* 0x000fe80000100a00 */
[----:B------:R-:W-:Y:S01]  /*574f0*/  STL.64 [R1+0x3c8], R106 ;  /* 0x0003c86a01007387 */ /* 0x000fe20000100a00 */
[C---:B------:R-:W-:Y:S03]  /*57500*/  HMMA.1688.F32.TF32 R80, R44.reuse, R14, R80 ;  /* 0x0000000e2c50723c */ /* 0x040fe60000081050 */
[----:B------:R-:W-:Y:S04]  /*57510*/  LDS R131, [R6+UR7+0xb300] ;  /* 0x00b3000706837984 */ /* 0x000fe80008000800 */
        /* <DEDUP_REMOVED lines=8> */
[----:B------:R-:W-:Y:S04]  /*575a0*/  STL.64 [R1+0x398], R94 ;  /* 0x0003985e01007387 */ /* 0x000fe80000100a00 */
[----:B------:R-:W-:Y:S04]  /*575b0*/  LDS R133, [R239+UR7+0xa380] ;  /* 0x00a38007ef857984 */ /* 0x000fe80008000800 */
[----:B------:R-:W-:Y:S04]  /*575c0*/  LDS R135, [R239+UR7+0xb380] ;  /* 0x00b38007ef877984 */ /* 0x000fe80008000800 */
        /* <DEDUP_REMOVED lines=20> */
[----:B-1----:R-:W-:Y:S06]  /*57710*/  HMMA.1688.F32.TF32 R52, R44, R42, R60 ;  /* 0x0000002a2c34723c */ /* 0x002fec000008103c */
[C---:B------:R-:W-:Y:S01]  /*57720*/  HMMA.1688.F32.TF32 R44, R48.reuse, R174, R56 ;  /* 0x000000ae302c723c */ /* 0x040fe20000081038 */
[----:B------:R-:W-:Y:S04]  /*57730*/  STL.64 [R1+0x2c0], R68 ;  /* 0x0002c04401007387 */ /* 0x000fe80000100a00 */
[----:B------:R-:W-:Y:S01]  /*57740*/  STL.64 [R1+0x2c8], R70 ;  /* 0x0002c84601007387 */ /* 0x000fe20000100a00 */
[C---:B------:R-:W-:Y:S03]  /*57750*/  HMMA.1688.F32.TF32 R56, R48.reuse, R170, R240 ;  /* 0x000000aa3038723c */ /* 0x040fe600000810f0 */
[----:B------:R-:W-:Y:S04]  /*57760*/  STL.64 [R1+0x2b0], R64 ;  /* 0x0002b04001007387 */ /* 0x000fe80000100a00 */
[----:B------:R-:W-:Y:S04]  /*57770*/  STL.64 [R1+0x2b8], R66 ;  /* 0x0002b84201007387 */ /* 0x000fe80000100a00 */
[----:B------:R-:W-:Y:S04]  /*57780*/  STL.64 [R1+0x2a0], R52 ;  /* 0x0002a03401007387 */ /* 0x000fe80000100a00 */
[----:B------:R1:W-:Y:S04]  /*57790*/  STL.64 [R1+0x2a8], R54 ;  /* 0x0002a83601007387 */ /* 0x0003e80000100a00 */
[----:B------:R-:W-:Y:S04]  /*577a0*/  STL.64 [R1+0x220], R44 ;  /* 0x0002202c01007387 */ /* 0x000fe80000100a00 */
[----:B------:R2:W-:Y:S01]  /*577b0*/  STL.64 [R1+0x228], R46 ;  /* 0x0002282e01007387 */ /* 0x0005e20000100a00 */
[C---:B-1----:R-:W-:Y:S06]  /*577c0*/  HMMA.1688.F32.TF32 R52, R48.reuse, R194, R244 ;  /* 0x000000c23034723c */ /* 0x042fec00000810f4 */
[C---:B--2---:R-:W-:Y:S01]  /*577d0*/  HMMA.1688.F32.TF32 R44, R48.reuse, R190, R248 ;  /* 0x000000be302c723c */ /* 0x044fe200000810f8 */
[----:B------:R1:W-:Y:S04]  /*577e0*/  STL.64 [R1+0x210], R56 ;  /* 0x0002103801007387 */ /* 0x0003e80000100a00 */
[----:B------:R2:W-:Y:S04]  /*577f0*/  STL.64 [R1+0x218], R58 ;  /* 0x0002183a01007387 */ /* 0x0005e80000100a00 */
[----:B------:R-:W3:Y:S08]  /*57800*/  LDL.LU R240, [R1+0xb00] ;  /* 0x000b000001f07983 */ /* 0x000ef00000300800 */
[----:B------:R-:W-:Y:S04]  /*57810*/  STL.64 [R1+0x200], R52 ;  /* 0x0002003401007387 */ /* 0x000fe80000100a00 */
[----:B------:R4:W-:Y:S04]  /*57820*/  STL.64 [R1+0x208], R54 ;  /* 0x0002083601007387 */ /* 0x0009e80000100a00 */
        /* <DEDUP_REMOVED lines=65> */
[----:B------:R-:W-:Y:S04]  /*57c40*/  LDS R44, [R0+UR7+0xa280] ;  /* 0x00a28007002c7984 */ /* 0x000fe80008000800 */
[----:B------:R-:W-:Y:S04]  /*57c50*/  LDS R46, [R0+UR7+0xb280] ;  /* 0x00b28007002e7984 */ /* 0x000fe80008000800 */
[----:B------:R-:W-:Y:S04]  /*57c60*/  LDS R45, [R6+UR7+0xa280] ;  /* 0x00a28007062d7984 */ /* 0x000fe80008000800 */
[----:B------:R-:W2:Y:S01]  /*57c70*/  LDS R47, [R6+UR7+0xb280] ;  /* 0x00b28007062f7984 */ /* 0x000ea20008000800 */
[C---:B----4-:R-:W-:Y:S06]  /*57c80*/  HMMA.1688.F32.TF32 R80, R48.reuse, R14, R80 ;  /* 0x0000000e3050723c */ /* 0x050fec0000081050 */
[C---:B---3--:R-:W-:Y:S06]  /*57c90*/  HMMA.1688.F32.TF32 R92, R48.reuse, R182, R92 ;  /* 0x000000b6305c723c */ /* 0x048fec000008105c */
[C---:B------:R-:W-:Y:S06]  /*57ca0*/  HMMA.1688.F32.TF32 R96, R48.reuse, R186, R96 ;  /* 0x000000ba3060723c */ /* 0x040fec0000081060 */
[----:B------:R-:W-:-:S15]  /*57cb0*/  HMMA.1688.F32.TF32 R52, R48, R178, R88 ;  /* 0x000000b23034723c */ /* 0x000fde0000081058 */
[----:B------:R-:W-:-:S02]  /*57cc0*/  NOP ;  /* 0x0000000000007918 */ /* 0x000fc40000000000 */
[----:B------:R-:W-:Y:S01]  /*57cd0*/  STL.64 [R1+0x1e0], R96 ;  /* 0x0001e06001007387 */ /* 0x000fe20000100a00 */
[C---:B------:R-:W-:Y:S03]  /*57ce0*/  HMMA.1688.F32.TF32 R84, R48.reuse, R10, R84 ;  /* 0x0000000a3054723c */ /* 0x040fe60000081054 */
[----:B------:R-:W-:Y:S04]  /*57cf0*/  STL.64 [R1+0x1e8], R98 ;  /* 0x0001e86201007387 */ /* 0x000fe80000100a00 */
[----:B------:R-:W-:Y:S04]  /*57d00*/  STL.64 [R1+0x1d0], R92 ;  /* 0x0001d05c01007387 */ /* 0x000fe80000100a00 */
[----:B------:R-:W-:Y:S04]  /*57d10*/  STL.64 [R1+0x1d8], R94 ;  /* 0x0001d85e01007387 */ /* 0x000fe80000100a00 */
[----:B------:R-:W-:Y:S04]  /*57d20*/  STL.64 [R1+0x1c0], R52 ;  /* 0x0001c03401007387 */ /* 0x000fe80000100a00 */
[----:B------:R1:W-:Y:S02]  /*57d30*/  STL.64 [R1+0x1c8], R54 ;  /* 0x0001c83601007387 */ /* 0x0003e40000100a00 */
[C---:B-1----:R-:W-:Y:S02]  /*57d40*/  HMMA.1688.F32.TF32 R52, R48.reuse, R18, R64 ;  /* 0x000000123034723c */ /* 0x042fe40000081040 */
[----:B------:R-:W-:Y:S04]  /*57d50*/  STL.64 [R1+0x1b0], R84 ;  /* 0x0001b05401007387 */ /* 0x000fe80000100a00 */
[----:B------:R-:W-:Y:S01]  /*57d60*/  STL.64 [R1+0x1b8], R86 ;  /* 0x0001b85601007387 */ /* 0x000fe20000100a00 */
[C---:B------:R-:W-:Y:S03]  /*57d70*/  HMMA.1688.F32.TF32 R76, R48.reuse, R22, R76 ;  /* 0x00000016304c723c */ /* 0x040fe6000008104c */
[----:B------:R-:W-:Y:S04]  /*57d80*/  STL.64 [R1+0x1a0], R80 ;  /* 0x0001a05001007387 */ /* 0x000fe80000100a00 */
[----:B------:R-:W-:Y:S04]  /*57d90*/  STL.64 [R1+0x1a8], R82 ;  /* 0x0001a85201007387 */ /* 0x000fe80000100a00 */
[----:B------:R-:W-:Y:S04]  /*57da0*/  LDS R64, [R7+UR7+0xa280] ;  /* 0x00a2800707407984 */ /* 0x000fe80008000800 */
[----:B------:R-:W-:Y:S04]  /*57db0*/  LDS R66, [R7+UR7+0xb280] ;  /* 0x00b2800707427984 */ /* 0x000fe80008000800 */
[----:B------:R-:W-:Y:S04]  /*57dc0*/  STL.64 [R1+0x190], R52 ;  /* 0x0001903401007387 */ /* 0x000fe80000100a00 */
[----:B------:R1:W-:Y:S04]  /*57dd0*/  STL.64 [R1+0x198], R54 ;  /* 0x0001983601007387 */ /* 0x0003e80000100a00 */
[----:B------:R-:W-:Y:S04]  /*57de0*/  LDS R65, [R239+UR7+0xa280] ;  /* 0x00a28007ef417984 */ /* 0x000fe80008000800 */
[----:B------:R-:W3:Y:S01]  /*57df0*/  LDS R67, [R239+UR7+0xb280] ;  /* 0x00b28007ef437984 */ /* 0x000ee20008000800 */
[C---:B-1----:R-:W-:Y:S03]  /*57e00*/  HMMA.1688.F32.TF32 R52, R48.reuse, R26, R72 ;  /* 0x0000001a3034723c */ /* 0x042fe60000081048 */
[----:B------:R-:W-:Y:S04]  /*57e10*/  STL.64 [R1+0x180], R76 ;  /* 0x0001804c01007387 */ /* 0x000fe80000100a00 */
[----:B------:R-:W-:Y:S01]  /*57e20*/  STL.64 [R1+0x188], R78 ;  /* 0x0001884e01007387 */ /* 0x000fe20000100a00 */
[C---:B------:R-:W-:Y:S06]  /*57e30*/  HMMA.1688.F32.TF32 R72, R48.reuse, R30, R68 ;  /* 0x0000001e3048723c */ /* 0x040fec0000081044 */
[C---:B------:R-:W-:Y:S09]  /*57e40*/  HMMA.1688.F32.TF32 R68, R48.reuse, R34, R216 ;  /* 0x000000223044723c */ /* 0x040ff200000810d8 */
[----:B------:R-:W-:Y:S04]  /*57e50*/  STL.64 [R1+0x170], R52 ;  /* 0x0001703401007387 */ /* 0x000fe80000100a00 */
[----:B------:R1:W-:Y:S02]  /*57e60*/  STL.64 [R1+0x178], R54 ;  /* 0x0001783601007387 */ /* 0x0003e40000100a00 */
[C---:B-1----:R-:W-:Y:S06]  /*57e70*/  HMMA.1688.F32.TF32 R52, R48.reuse, R38, R224 ;  /* 0x000000263034723c */ /* 0x042fec00000810e0 */
[----:B------:R-:W-:Y:S01]  /*57e80*/  HMMA.1688.F32.TF32 R48, R48, R42, R60 ;  /* 0x0000002a3030723c */ /* 0x000fe2000008103c */
[----:B------:R-:W-:Y:S04]  /*57e90*/  STL.64 [R1+0x160], R72 ;  /* 0x0001604801007387 */ /* 0x000fe80000100a00 */
[----:B------:R-:W-:Y:S04]  /*57ea0*/  STL.64 [R1+0x168], R74 ;  /* 0x0001684a01007387 */ /* 0x000fe80000100a00 */
[----:B------:R-:W-:Y:S04]  /*57eb0*/  STL.64 [R1+0x40], R68 ;  /* 0x0000404401007387 */ /* 0x000fe80000100a00 */
[----:B------:R-:W-:Y:S04]  /*57ec0*/  STL.64 [R1+0x48], R70 ;  /* 0x0000484601007387 */ /* 0x000fe80000100a00 */
[----:B------:R-:W-:Y:S01]  /*57ed0*/  STL.64 [R1+0x30], R52 ;  /* 0x0000303401007387 */ /* 0x000fe20000100a00 */
[C---:B--2---:R-:W-:Y:S03]  /*57ee0*/  HMMA.1688.F32.TF32 R248, R44.reuse, R194, R248 ;  /* 0x000000c22cf8723c */ /* 0x044fe600000810f8 */
[----:B------:R1:W-:Y:S04]  /*57ef0*/  STL.64 [R1+0x38], R54 ;  /* 0x0000383601007387 */ /* 0x0003e80000100a00 */
[----:B------:R-:W-:Y:S04]  /*57f00*/  STL.64 [R1+0x20], R48 ;  /* 0x0000203001007387 */ /* 0x000fe80000100a00 */
[----:B------:R2:W-:Y:S01]  /*57f10*/  STL.64 [R1+0x28], R50 ;  /* 0x0000283201007387 */ /* 0x0005e20000100a00 */
[C---:B-1----:R-:W-:Y:S06]  /*57f20*/  HMMA.1688.F32.TF32 R52, R44.reuse, R174, R56 ;  /* 0x000000ae2c34723c */ /* 0x042fec0000081038 */
[----:B--2---:R-:W-:-:S15]  /*57f30*/  HMMA.1688.F32.TF32 R48, R44, R170, R240 ;  /* 0x000000aa2c30723c */ /* 0x004fde00000810f0 */
[----:B------:R-:W-:-:S02]  /*57f40*/  NOP ;  /* 0x0000000000007918 */ /* 0x000fc40000000000 */
[----:B------:R-:W-:Y:S04]  /*57f50*/  STL.64 [R1+0x10], R52 ;  /* 0x0000103401007387 */ /* 0x000fe80000100a00 */
[----:B------:R-:W-:Y:S04]  /*57f60*/  STL.64 [R1+0x18], R54 ;  /* 0x0000183601007387 */ /* 0x000fe80000100a00 */
[----:B------:R-:W-:Y:S04]  /*57f70*/  STL [R1+0x2dc8], R248 ;  /* 0x002dc8f801007387 */ /* 0x000fe80000100800 */
[----:B------:R-:W-:Y:S04]  /*57f80*/  STL.64 [R1], R48 ;  /* 0x0000003001007387 */ /* 0x000fe80000100a00 */
[----:B------:R1:W-:Y:S04]  /*57f90*/  STL.64 [R1+0x8], R50 ;  /* 0x0000083201007387 */ /* 0x0003e80000100a00 */
        /* <DEDUP_REMOVED lines=47> */
[----:B------:R-:W-:-:S15]  /*58290*/  HMMA.1688.F32.TF32 R244, R44, R190, R244 ;  /* 0x000000be2cf4723c */ /* 0x000fde00000810f4 */
[----:B------:R-:W-:-:S08]  /*582a0*/  NOP ;  /* 0x0000000000007918 */ /* 0x000fd00000000000 */
[----:B------:R3:W-:Y:S04]  /*582b0*/  STL [R1+0x2dd8], R244 ;  /* 0x002dd8f401007387 */ /* 0x0007e80000100800 */
[----:B------:R3:W-:Y:S04]  /*582c0*/  STL [R1+0x2dd4], R245 ;  /* 0x002dd4f501007387 */ /* 0x0007e80000100800 */
[----:B------:R3:W-:Y:S04]  /*582d0*/  STL [R1+0x2dd0], R246 ;  /* 0x002dd0f601007387 */ /* 0x0007e80000100800 */
[----:B------:R3:W-:Y:S01]  /*582e0*/  STL [R1+0x2dcc], R247 ;  /* 0x002dccf701007387 */ /* 0x0007e20000100800 */
[C---:B-1----:R-:W-:Y:S06]  /*582f0*/  HMMA.1688.F32.TF32 R48, R44.reuse, R182, R84 ;  /* 0x000000b62c30723c */ /* 0x042fec0000081054 */
[----:B--2---:R-:W-:-:S15]  /*58300*/  HMMA.1688.F32.TF32 R52, R44, R186, R88 ;  /* 0x000000ba2c34723c */ /* 0x004fde0000081058 */
[----:B------:R-:W-:-:S03]  /*58310*/  NOP ;  /* 0x0000000000007918 */ /* 0x000fc60000000000 */
[----:B------:R-:W-:Y:S02]  /*58320*/  IMAD.MOV.U32 R248, RZ, RZ, R48 ;  /* 0x000000fffff87224 */ /* 0x000fe400078e0030 */
[----:B------:R-:W-:Y:S02]  /*58330*/  IMAD.MOV.U32 R249, RZ, RZ, R49 ;  /* 0x000000fffff97224 */ /* 0x000fe400078e0031 */
[----:B----4-:R-:W-:Y:S02]  /*58340*/  IMAD.MOV.U32 R250, RZ, RZ, R50 ;  /* 0x000000fffffa7224 */ /* 0x010fe400078e0032 */
[----:B---3--:R-:W-:Y:S02]  /*58350*/  IMAD.MOV.U32 R251, RZ, RZ, R51 ;  /* 0x000000fffffb7224 */ /* 0x008fe400078e0033 */
[----:B------:R-:W-:Y:S01]  /*58360*/  HMMA.1688.F32.TF32 R48, R44, R178, R80 ;  /* 0x000000b22c30723c */ /* 0x000fe20000081050 */
[----:B------:R-:W-:Y:S04]  /*58370*/  STL.64 [R1+0x330], R52 ;  /* 0x0003303401007387 */ /* 0x000fe80000100a00 */
[----:B------:R1:W-:-:S15]  /*58380*/  STL.64 [R1+0x338], R54 ;  /* 0x0003383601007387 */ /* 0x0003de0000100a00 */
[----:B------:R-:W-:-:S04]  /*58390*/  NOP ;  /* 0x0000000000007918 */ /* 0x000fc80000000000 */
[----:B------:R-:W-:Y:S02]  /*583a0*/  IMAD.MOV.U32 R244, RZ, RZ, R48 ;  /* 0x000000fffff47224 */ /* 0x000fe400078e0030 */
[----:B------:R-:W-:Y:S02]  /*583b0*/  IMAD.MOV.U32 R245, RZ, RZ, R49 ;  /* 0x000000fffff57224 */ /* 0x000fe400078e0031 */
[----:B------:R-:W-:Y:S02]  /*583c0*/  IMAD.MOV.U32 R246, RZ, RZ, R50 ;  /* 0x000000fffff67224 */ /* 0x000fe400078e0032 */
[----:B------:R-:W-:Y:S01]  /*583d0*/  IMAD.MOV.U32 R247, RZ, RZ, R51 ;  /* 0x000000fffff77224 */ /* 0x000fe200078e0033 */
[C---:B-1----:R-:W-:Y:S06]  /*583e0*/  HMMA.1688.F32.TF32 R52, R44.reuse, R10, R76 ;  /* 0x0000000a2c34723c */ /* 0x042fec000008104c */
        /* <DEDUP_REMOVED lines=8> */
[----:B------:R-:W2:Y:S04]  /*58470*/  LDL.LU R56, [R1+0xbd0] ;  /* 0x000bd00001387983 */ /* 0x000ea80000300800 */
[----:B------:R-:W-:Y:S04]  /*58480*/  STL.64 [R1+0x2f0], R48 ;  /* 0x0002f03001007387 */ /* 0x000fe80000100a00 */
[----:B------:R3:W-:Y:S04]  /*58490*/  STL.64 [R1+0x2f8], R50 ;  /* 0x0002f83201007387 */ /* 0x0007e80000100a00 */
[----:B------:R-:W2:Y:S04]  /*584a0*/  LDL.LU R57, [R1+0xbd4] ;  /* 0x000bd40001397983 */ /* 0x000ea80000300800 */
[----:B------:R-:W2:Y:S01]  /*584b0*/  LDL.LU R58, [R1+0xbd8] ;  /* 0x000bd800013a7983 */ /* 0x000ea20000300800 */
[C---:B-1----:R-:W-:Y:S03]  /*584c0*/  HMMA.1688.F32.TF32 R52, R44.reuse, R22, R72 ;  /* 0x000000162c34723c */ /* 0x042fe60000081048 */
[----:B------:R-:W2:Y:S03]  /*584d0*/  LDL.LU R59, [R1+0xbdc] ;  /* 0x000bdc00013b7983 */ /* 0x000ea60000300800 */
[C---:B---3--:R-:W-:Y:S01]  /*584e0*/  HMMA.1688.F32.TF32 R48, R44.reuse, R26, R68 ;  /* 0x0000001a2c30723c */ /* 0x048fe20000081044 */
[----:B------:R-:W-:Y:S04]  /*584f0*/  STL [R1+0x2d74], R240 ;  /* 0x002d74f001007387 */ /* 0x000fe80000100800 */
[----:B------:R-:W-:Y:S01]  /*58500*/  STL [R1+0x2d70], R241 ;  /* 0x002d70f101007387 */ /* 0x000fe20000100800 */
[C---:B------:R-:W-:Y:S03]  /*58510*/  HMMA.1688.F32.TF32 R68, R44.reuse, R30, R216 ;  /* 0x0000001e2c44723c */ /* 0x040fe600000810d8 */
[----:B------:R-:W-:Y:S04]  /*58520*/  STL [R1+0x2d6c], R242 ;  /* 0x002d6cf201007387 */ /* 0x000fe80000100800 */
[----:B------:R-:W-:Y:S04]  /*58530*/  STL [R1+0x2d68], R243 ;  /* 0x002d68f301007387 */ /* 0x000fe80000100800 */
[----:B------:R-:W-:Y:S04]  /*58540*/  STL.64 [R1+0x460], R52 ;  /* 0x0004603401007387 */ /* 0x000fe80000100a00 */
[----:B------:R1:W-:Y:S04]  /*58550*/  STL.64 [R1+0x468], R54 ;  /* 0x0004683601007387 */ /* 0x0003e80000100a00 */
[----:B------:R-:W-:Y:S04]  /*58560*/  STL.64 [R1+0x450], R48 ;  /* 0x0004503001007387 */ /* 0x000fe80000100a00 */
[----:B------:R3:W-:Y:S01]  /*58570*/  STL.64 [R1+0x458], R50 ;  /* 0x0004583201007387 */ /* 0x0007e20000100a00 */
[C---:B-1----:R-:W-:Y:S06]  /*58580*/  HMMA.1688.F32.TF32 R52, R44.reuse, R34, R224 ;  /* 0x000000222c34723c */ /* 0x042fec00000810e0 */
[C---:B---3--:R-:W-:Y:S01]  /*58590*/  HMMA.1688.F32.TF32 R48, R44.reuse, R38, R60 ;  /* 0x000000262c30723c */ /* 0x048fe2000008103c */
[----:B------:R1:W-:Y:S04]  /*585a0*/  STL.64 [R1+0x440], R68 ;  /* 0x0004404401007387 */ /* 0x0003e80000100a00 */
[----:B------:R3:W-:Y:S04]  /*585b0*/  STL.64 [R1+0x448], R70 ;  /* 0x0004484601007387 */ /* 0x0007e80000100a00 */
[----:B------:R-:W4:Y:S08]  /*585c0*/  LDL.LU R80, [R1+0xbf0] ;  /* 0x000bf00001507983 */ /* 0x000f300000300800 */
[----:B------:R-:W-:Y:S04]  /*585d0*/  STL.64 [R1+0x430], R52 ;  /* 0x0004303401007387 */ /* 0x000fe80000100a00 */
        /* <DEDUP_REMOVED lines=35> */
[----:B------:R1:W-:Y:S01]  /*58810*/  STL.64 [R1+0x2d18], R44 ;  /* 0x002d182c01007387 */ /* 0x0003e20000100a00 */
[C---:B----4-:R-:W-:Y:S06]  /*58820*/  HMMA.1688.F32.TF32 R48, R64.reuse, R174, R80 ;  /* 0x000000ae4030723c */ /* 0x050fec0000081050 */
[----:B-1----:R-:W-:-:S15]  /*58830*/  HMMA.1688.F32.TF32 R44, R64, R170, R76 ;  /* 0x000000aa402c723c */ /* 0x002fde000008104c */
[----:B------:R-:W-:-:S03]  /*58840*/  NOP ;  /* 0x0000000000007918 */ /* 0x000fc60000000000 */
[----:B------:R-:W-:Y:S02]  /*58850*/  IMAD.MOV.U32 R243, RZ, RZ, R50 ;  /* 0x000000fffff37224 */ /* 0x000fe400078e0032 */
[----:B------:R-:W-:Y:S02]  /*58860*/  IMAD.MOV.U32 R241, RZ, RZ, R48 ;  /* 0x000000fffff17224 */ /* 0x000fe400078e0030 */
[----:B------:R-:W-:Y:S01]  /*58870*/  IMAD.MOV.U32 R242, RZ, RZ, R49 ;  /* 0x000000fffff27224 */ /* 0x000fe200078e0031 */
[----:B------:R-:W-:Y:S04]  /*58880*/  STL [R1+0x41c], R51 ;  /* 0x00041c3301007387 */ /* 0x000fe80000100800 */
[----:B------:R-:W-:Y:S04]  /*58890*/  STL [R1+0x2d80], R243 ;  /* 0x002d80f301007387 */ /* 0x000fe80000100800 */
[----:B------:R-:W-:Y:S04]  /*588a0*/  STL [R1+0x2d7c], R241 ;  /* 0x002d7cf101007387 */ /* 0x000fe80000100800 */
[----:B------:R-:W-:Y:S04]  /*588b0*/  STL [R1+0x2d78], R242 ;  /* 0x002d78f201007387 */ /* 0x000fe80000100800 */
[----:B------:R-:W-:Y:S01]  /*588c0*/  STL.64 [R1+0x400], R44 ;  /* 0x0004002c01007387 */ /* 0x000fe20000100a00 */
[----:B------:R-:W-:-:S03]  /*588d0*/  IMAD.MOV.U32 R240, RZ, RZ, R47 ;  /* 0x000000fffff07224 */ /* 0x000fc600078e002f */
[----:B------:R1:W-:Y:S02]  /*588e0*/  STL [R1+0x408], R46 ;  /* 0x0004082e01007387 */ /* 0x0003e40000100800 */
[C---:B-1----:R-:W-:Y:S02]  /*588f0*/  HMMA.1688.F32.TF32 R44, R64.reuse, R194, R72 ;  /* 0x000000c2402c723c */ /* 0x042fe40000081048 */
[----:B------:R-:W-:Y:S04]  /*58900*/  STL [R1+0x2d84], R240 ;  /* 0x002d84f001007387 */ /* 0x000fe80000100800 */
[C---:B---3--:R-:W-:Y:S06]  /*58910*/  HMMA.1688.F32.TF32 R52, R64.reuse, R190, R68 ;  /* 0x000000be4034723c */ /* 0x048fec0000081044 */
[----:B------:R-:W-:Y:S11]  /*58920*/  HMMA.1688.F32.TF32 R48, R64, R186, R216 ;  /* 0x000000ba4030723c */ /* 0x000ff600000810d8 */
[----:B------:R1:W-:Y:S01]  /*58930*/  STL [R1+0x3f0], R44 ;  /* 0x0003f02c01007387 */ /* 0x0003e20000100800 */
[----:B------:R-:W-:-:S02]  /*58940*/  IMAD.MOV.U32 R243, RZ, RZ, R45 ;  /* 0x000000fffff37224 */ /* 0x000fc400078e002d */
[----:B------:R-:W-:Y:S02]  /*58950*/  IMAD.MOV.U32 R241, RZ, RZ, R46 ;  /* 0x000000fffff17224 */ /* 0x000fe400078e002e */
[----:B------:R-:W-:Y:S02]  /*58960*/  IMAD.MOV.U32 R242, RZ, RZ, R47 ;  /* 0x000000fffff27224 */ /* 0x000fe400078e002f */
[----:B-1----:R-:W-:Y:S03]  /*58970*/  HMMA.1688.F32.TF32 R44, R64, R182, R60 ;  /* 0x000000b6402c723c */ /* 0x002fe6000008103c */
[----:B------:R-:W-:Y:S04]  /*58980*/  STL [R1+0x2d90], R242 ;  /* 0x002d90f201007387 */ /* 0x000fe80000100800 */
[----:B------:R-:W-:Y:S04]  /*58990*/  STL [R1+0x2d8c], R241 ;  /* 0x002d8cf101007387 */ /* 0x000fe80000100800 */
[----:B------:R-:W-:Y:S04]  /*589a0*/  STL [R1+0x2d88], R243 ;  /* 0x002d88f301007387 */ /* 0x000fe80000100800 */
[----:B------:R-:W-:Y:S04]  /*589b0*/  STL.64 [R1+0x3e0], R52 ;  /* 0x0003e03401007387 */ /* 0x000fe80000100a00 */
[----:B------:R-:W-:Y:S04]  /*589c0*/  STL.64 [R1+0x3e8], R54 ;  /* 0x0003e83601007387 */ /* 0x000fe80000100a00 */
[----:B------:R-:W-:Y:S04]  /*589d0*/  STL.64 [R1+0x290], R48 ;  /* 0x0002903001007387 */ /* 0x000fe80000100a00 */
[----:B------:R2:W-:Y:S04]  /*589e0*/  STL.64 [R1+0x298], R50 ;  /* 0x0002983201007387 */ /* 0x0005e80000100a00 */
[----:B------:R1:W-:Y:S04]  /*589f0*/  STL [R1+0x280], R44 ;  /* 0x0002802c01007387 */ /* 0x0003e80000100800 */
[----:B------:R-:W3:Y:S04]  /*58a00*/  LDL.LU R60, [R1+0xc70] ;  /* 0x000c7000013c7983 */ /* 0x000ee80000300800 */
[----:B------:R-:W3:Y:S04]  /*58a10*/  LDL.LU R61, [R1+0xc74] ;  /* 0x000c7400013d7983 */ /* 0x000ee80000300800 */
[----:B------:R-:W3:Y:S04]  /*58a20*/  LDL.LU R62, [R1+0xc78] ;  /* 0x000c7800013e7983 */ /* 0x000ee80000300800 */
[----:B------:R-:W3:Y:S01]  /*58a30*/  LDL.LU R63, [R1+0xc7c] ;  /* 0x000c7c00013f7983 */ /* 0x000ee20000300800 */
[----:B------:R-:W-:Y:S01]  /*58a40*/  IMAD.MOV.U32 R227, RZ, RZ, R252 ;  /* 0x000000ffffe37224 */ /* 0x000fe200078e00fc */
[----:B------:R-:W-:Y:S01]  /*58a50*/  MOV R29, R46 ;  /* 0x0000002e001d7202 */ /* 0x000fe20000000f00 */
[----:B------:R-:W-:-:S02]  /*58a60*/  IMAD.MOV.U32 R252, RZ, RZ, R45 ;  /* 0x000000fffffc7224 */ /* 0x000fc400078e002d */
[----:B------:R-:W-:-:S05]  /*58a70*/  IMAD.MOV.U32 R28, RZ, RZ, R47 ;  /* 0x000000ffff1c7224 */ /* 0x000fca00078e002f */
[----:B------:R4:W-:Y:S04]  /*58a80*/  STL [R1+0x2d9c], R28 ;  /* 0x002d9c1c01007387 */ /* 0x0009e80000100800 */
[----:B------:R4:W-:Y:S04]  /*58a90*/  STL [R1+0x2d98], R29 ;  /* 0x002d981d01007387 */ /* 0x0009e80000100800 */
[----:B------:R4:W-:Y:S01]  /*58aa0*/  STL [R1+0x2d94], R252 ;  /* 0x002d94fc01007387 */ /* 0x0009e20000100800 */
[C---:B--2---:R-:W-:Y:S06]  /*58ab0*/  HMMA.1688.F32.TF32 R48, R64.reuse, R178, R224 ;  /* 0x000000b24030723c */ /* 0x044fec00000810e0 */
[----:B-1----:R-:W-:-:S15]  /*58ac0*/  HMMA.1688.F32.TF32 R44, R64, R10, R56 ;  /* 0x0000000a402c723c */ /* 0x002fde0000081038 */
[----:B------:R-:W-:-:S02]  /*58ad0*/  NOP ;  /* 0x0000000000007918 */ /* 0x000fc40000000000 */
        /* <DEDUP_REMOVED lines=26> */
[----:B------:R-:W-:Y:S04]  /*58c80*/  STL [R1+0x2dac], R240 ;  /* 0x002dacf001007387 */ /* 0x000fe80000100800 */
[----:B------:R-:W-:Y:S04]  /*58c90*/  STL [R1+0x2da8], R243 ;  /* 0x002da8f301007387 */ /* 0x000fe80000100800 */
[----:B------:R-:W-:Y:S04]  /*58ca0*/  STL [R1+0x2da4], R241 ;  /* 0x002da4f101007387 */ /* 0x000fe80000100800 */
[----:B------:R-:W-:Y:S01]  /*58cb0*/  STL [R1+0x2da0], R242 ;  /* 0x002da0f201007387 */ /* 0x000fe20000100800 */
[----:B---3--:R-:W-:-:S15]  /*58cc0*/  HMMA.1688.F32.TF32 R44, R64, R14, R60 ;  /* 0x0000000e402c723c */ /* 0x008fde000008103c */
[----:B------:R-:W-:-:S08]  /*58cd0*/  NOP ;  /* 0x0000000000007918 */ /* 0x000fd00000000000 */
        /* <DEDUP_REMOVED lines=9> */
[----:B----4-:R-:W-:-:S02]  /*58d70*/  IMAD.MOV.U32 R28, RZ, RZ, R45 ;  /* 0x000000ffff1c7224 */ /* 0x010fc400078e002d */
[----:B------:R-:W-:Y:S02]  /*58d80*/  IMAD.MOV.U32 R29, RZ, RZ, R46 ;  /* 0x000000ffff1d7224 */ /* 0x000fe400078e002e */
[----:B------:R-:W-:-:S05]  /*58d90*/  IMAD.MOV.U32 R252, RZ, RZ, R47 ;  /* 0x000000fffffc7224 */ /* 0x000fca00078e002f */
[----:B------:R1:W-:Y:S04]  /*58da0*/  STL [R1+0x2db8], R252 ;  /* 0x002db8fc01007387 */ /* 0x0003e80000100800 */
[----:B------:R4:W-:Y:S04]  /*58db0*/  STL [R1+0x2db4], R29 ;  /* 0x002db41d01007387 */ /* 0x0009e80000100800 */
[----:B------:R4:W-:Y:S01]  /*58dc0*/  STL [R1+0x2db0], R28 ;  /* 0x002db01c01007387 */ /* 0x0009e20000100800 */
[C---:B--2---:R-:W-:Y:S06]  /*58dd0*/  HMMA.1688.F32.TF32 R44, R64.reuse, R18, R76 ;  /* 0x00000012402c723c */ /* 0x044fec000008104c */
[C---:B------:R-:W-:Y:S06]  /*58de0*/  HMMA.1688.F32.TF32 R56, R64.reuse, R34, R56 ;  /* 0x000000224038723c */ /* 0x040fec0000081038 */
[----:B------:R-:W-:-:S12]  /*58df0*/  HMMA.1688.F32.TF32 R52, R64, R30, R216 ;  /* 0x0000001e4034723c */ /* 0x000fd800000810d8 */
[----:B------:R-:W-:Y:S02]  /*58e00*/  IMAD.MOV.U32 R240, RZ, RZ, R44 ;  /* 0x000000fffff07224 */ /* 0x000fe400078e002c */
[----:B------:R-:W-:Y:S02]  /*58e10*/  IMAD.MOV.U32 R243, RZ, RZ, R45 ;  /* 0x000000fffff37224 */ /* 0x000fe400078e002d */
[----:B------:R-:W-:Y:S02]  /*58e20*/  IMAD.MOV.U32 R241, RZ, RZ, R46 ;  /* 0x000000fffff17224 */ /* 0x000fe400078e002e */
[----:B------:R-:W-:Y:S02]  /*58e30*/  IMAD.MOV.U32 R242, RZ, RZ, R47 ;  /* 0x000000fffff27224 */ /* 0x000fe400078e002f */
[C---:B------:R-:W-:Y:S06]  /*58e40*/  HMMA.1688.F32.TF32 R44, R64.reuse, R22, R72 ;  /* 0x00000016402c723c */ /* 0x040fec0000081048 */
[----:B------:R-:W-:Y:S01]  /*58e50*/  HMMA.1688.F32.TF32 R48, R64, R26, R68 ;  /* 0x0000001a4030723c */ /* 0x000fe20000081044 */
[----:B------:R-:W-:Y:S04]  /*58e60*/  STL.64 [R1+0x2e08], R242 ;  /* 0x002e08f201007387 */ /* 0x000fe80000100a00 */
[----:B------:R-:W-:-:S12]  /*58e70*/  STL.64 [R1+0x2e00], R240 ;  /* 0x002e00f001007387 */ /* 0x000fd80000100a00 */
[----:B------:R2:W-:Y:S06]  /*58e80*/  STL [R1+0x230], R44 ;  /* 0x0002302c01007387 */ /* 0x0005ec0000100800 */
[----:B------:R-:W-:Y:S04]  /*58e90*/  STL.64 [R1+0x2ce0], R50 ;  /* 0x002ce03201007387 */ /* 0x000fe80000100a00 */
[----:B------:R-:W-:Y:S04]  /*58ea0*/  STL.64 [R1+0x2cd8], R48 ;  /* 0x002cd83001007387 */ /* 0x000fe80000100a00 */
[----:B------:R-:W-:Y:S04]  /*58eb0*/  STL.64 [R1+0x2cf0], R54 ;  /* 0x002cf03601007387 */ /* 0x000fe80000100a00 */
[----:B------:R-:W-:Y:S04]  /*58ec0*/  STL.64 [R1+0x2ce8], R52 ;  /* 0x002ce83401007387 */ /* 0x000fe80000100a00 */
[----:B------:R-:W4:Y:S04]  /*58ed0*/  LDL.LU R216, [R1+0x780] ;  /* 0x0007800001d87983 */ /* 0x000f280000300800 */
[----:B------:R-:W4:Y:S04]  /*58ee0*/  LDL.LU R217, [R1+0x784] ;  /* 0x0007840001d97983 */ /* 0x000f280000300800 */
[----:B------:R-:W4:Y:S04]  /*58ef0*/  LDL.LU R218, [R1+0x788] ;  /* 0x0007880001da7983 */ /* 0x000f280000300800 */
[----:B------:R-:W4:Y:S04]  /*58f00*/  LDL.LU R219, [R1+0x78c] ;  /* 0x00078c0001db7983 */ /* 0x000f280000300800 */
[----:B------:R-:W-:Y:S04]  /*58f10*/  STL.64 [R1+0x2d00], R58 ;  /* 0x002d003a01007387 */ /* 0x000fe80000100a00 */
[----:B------:R-:W-:Y:S01]  /*58f20*/  STL.64 [R1+0x2cf8], R56 ;  /* 0x002cf83801007387 */ /* 0x000fe20000100a00 */
        /* <DEDUP_REMOVED lines=28> */
[----:B------:R-:W2:Y:S08]  /*590f0*/  LDL.LU R227, [R1+0x6ec] ;  /* 0x0006ec0001e37983 */ /* 0x000eb00000300800 */
[----:B------:R-:W-:Y:S04]  /*59100*/  STL.64 [R1+0x2d30], R66 ;  /* 0x002d304201007387 */ /* 0x000fe80000100a00 */
[----:B------:R-:W-:Y:S04]  /*59110*/  STL.64 [R1+0x2d28], R64 ;  /* 0x002d284001007387 */ /* 0x000fe80000100a00 */
[----:B------:R-:W2:Y:S04]  /*59120*/  LDL.LU R96, [R1+0x6d0] ;  /* 0x0006d00001607983 */ /* 0x000ea80000300800 */
[----:B------:R-:W2:Y:S04]  /*59130*/  LDL.LU R97, [R1+0x6d4] ;  /* 0x0006d40001617983 */ /* 0x000ea80000300800 */
[----:B------:R-:W2:Y:S04]  /*59140*/  LDL.LU R98, [R1+0x6d8] ;  /* 0x0006d80001627983 */ /* 0x000ea80000300800 */
[----:B------:R-:W2:Y:S01]  /*59150*/  LDL.LU R99, [R1+0x6dc] ;  /* 0x0006dc0001637983 */ /* 0x000ea20000300800 */
[C---:B----4-:R-:W-:Y:S03]  /*59160*/  HMMA.1688.F32.TF32 R68, R128.reuse, R174, R216 ;  /* 0x000000ae8044723c */ /* 0x050fe600000810d8 */
[----:B------:R-:W4:Y:S04]  /*59170*/  LDL.LU R216, [R1+0x6c0] ;  /* 0x0006c00001d87983 */ /* 0x000f280000300800 */
[----:B------:R-:W4:Y:S04]  /*59180*/  LDL.LU R217, [R1+0x6c4] ;  /* 0x0006c40001d97983 */ /* 0x000f280000300800 */
[----:B------:R-:W4:Y:S04]  /*59190*/  LDL.LU R218, [R1+0x6c8] ;  /* 0x0006c80001da7983 */ /* 0x000f280000300800 */
[----:B------:R-:W4:Y:S08]  /*591a0*/  LDL.LU R219, [R1+0x6cc] ;  /* 0x0006cc0001db7983 */ /* 0x000f300000300800 */
[----:B------:R-:W-:Y:S04]  /*591b0*/  STL.64 [R1+0x2d40], R70 ;  /* 0x002d404601007387 */ /* 0x000fe80000100a00 */
[----:B------:R-:W-:Y:S01]  /*591c0*/  STL.64 [R1+0x2d38], R68 ;  /* 0x002d384401007387 */ /* 0x000fe20000100a00 */
[C---:B---3--:R-:W-:Y:S06]  /*591d0*/  HMMA.1688.F32.TF32 R72, R128.reuse, R170, R72 ;  /* 0x000000aa8048723c */ /* 0x048fec0000081048 */
[C---:B--2---:R-:W-:Y:S06]  /*591e0*/  HMMA.1688.F32.TF32 R76, R128.reuse, R194, R76 ;  /* 0x000000c2804c723c */ /* 0x044fec000008104c */
[C---:B------:R-:W-:Y:S11]  /*591f0*/  HMMA.1688.F32.TF32 R80, R128.reuse, R190, R80 ;  /* 0x000000be8050723c */ /* 0x040ff60000081050 */
[----:B------:R-:W-:Y:S01]  /*59200*/  STL.64 [R1+0x2d50], R74 ;  /* 0x002d504a01007387 */ /* 0x000fe20000100a00 */
[C---:B------:R-:W-:Y:S06]  /*59210*/  HMMA.1688.F32.TF32 R88, R128.reuse, R182, R88 ;  /* 0x000000b68058723c */ /* 0x040fec0000081058 */
[C---:B------:R-:W-:Y:S01]  /*59220*/  HMMA.1688.F32.TF32 R84, R128.reuse, R186, R84 ;  /* 0x000000ba8054723c */ /* 0x040fe20000081054 */
[----:B------:R-:W-:Y:S04]  /*59230*/  STL.64 [R1+0x2d48], R72 ;  /* 0x002d484801007387 */ /* 0x000fe80000100a00 */
[----:B------:R-:W-:Y:S04]  /*59240*/  STL.64 [R1+0x2d60], R78 ;  /* 0x002d604e01007387 */ /* 0x000fe80000100a00 */
[----:B------:R-:W-:Y:S04]  /*59250*/  STL.64 [R1+0x2d58], R76 ;  /* 0x002d584c01007387 */ /* 0x000fe80000100a00 */
[----:B------:R-:W-:Y:S04]  /*59260*/  STL.64 [R1+0x2e18], R82 ;  /* 0x002e185201007387 */ /* 0x000fe80000100a00 */
[----:B------:R-:W-:Y:S01]  /*59270*/  STL.64 [R1+0x2e10], R80 ;  /* 0x002e105001007387 */ /* 0x000fe20000100a00 */
[C---:B------:R-:W-:Y:S05]  /*59280*/  HMMA.1688.F32.TF32 R92, R128.reuse, R178, R224 ;  /* 0x000000b2805c723c */ /* 0x040fea00000810e0 */
[----:B------:R-:W-:Y:S04]  /*59290*/  STL.64 [R1+0x2e28], R86 ;  /* 0x002e285601007387 */ /* 0x000fe80000100a00 */
[----:B------:R-:W-:Y:S04]  /*592a0*/  STL.64 [R1+0x2e20], R84 ;  /* 0x002e205401007387 */ /* 0x000fe80000100a00 */
[----:B------:R-:W-:Y:S04]  /*592b0*/  STL.64 [R1+0x2e38], R90 ;  /* 0x002e385a01007387 */ /* 0x000fe80000100a00 */
[----:B------:R-:W-:Y:S04]  /*592c0*/  STL.64 [R1+0x2e30], R88 ;  /* 0x002e305801007387 */ /* 0x000fe80000100a00 */
[----:B------:R-:W2:Y:S04]  /*592d0*/  LDL.LU R224, [R1+0x6b0] ;  /* 0x0006b00001e07983 */ /* 0x000ea80000300800 */
[----:B------:R-:W2:Y:S04]  /*592e0*/  LDL.LU R225, [R1+0x6b4] ;  /* 0x0006b40001e17983 */ /* 0x000ea80000300800 */
[----:B------:R-:W2:Y:S04]  /*592f0*/  LDL.LU R226, [R1+0x6b8] ;  /* 0x0006b80001e27983 */ /* 0x000ea80000300800 */
[----:B------:R-:W2:Y:S01]  /*59300*/  LDL.LU R227, [R1+0x6bc] ;  /* 0x0006bc0001e37983 */ /* 0x000ea20000300800 */
[----:B------:R-:W-:Y:S03]  /*59310*/  HMMA.1688.F32.TF32 R96, R128, R10, R96 ;  /* 0x0000000a8060723c */ /* 0x000fe60000081060 */
[----:B------:R-:W-:Y:S04]  /*59320*/  STL.64 [R1+0x2e48], R94 ;  /* 0x002e485e01007387 */ /* 0x000fe80000100a00 */
[----:B------:R-:W-:-:S15]  /*59330*/  STL.64 [R1+0x2e40], R92 ;  /* 0x002e405c01007387 */ /* 0x000fde0000100a00 */
[----:B------:R-:W-:-:S01]  /*59340*/  NOP ;  /* 0x0000000000007918 */ /* 0x000fc20000000000 */
        /* <DEDUP_REMOVED lines=12> */
[C---:B----4-:R-:W-:Y:S03]  /*59410*/  HMMA.1688.F32.TF32 R100, R128.reuse, R14, R216 ;  /* 0x0000000e8064723c */ /* 0x050fe600000810d8 */
        /* <DEDUP_REMOVED lines=19> */
[----:B------:R-:W4:Y:S01]  /*59550*/  LDL.LU R219, [R1+0xcec] ;  /* 0x000cec0001db7983 */ /* 0x000f220000300800 */
[C---:B--2---:R-:W-:Y:S03]  /*59560*/  HMMA.1688.F32.TF32 R104, R128.reuse, R18, R224 ;  /* 0x000000128068723c */ /* 0x044fe600000810e0 */
[----:B------:R-:W2:Y:S04]  /*59570*/  LDL.LU R224, [R1+0x6a0] ;  /* 0x0006a00001e07983 */ /* 0x000ea80000300800 */
[----:B------:R-:W2:Y:S04]  /*59580*/  LDL.LU R225, [R1+0x6a4] ;  /* 0x0006a40001e17983 */ /* 0x000ea80000300800 */
[----:B------:R-:W2:Y:S04]  /*59590*/  LDL.LU R226, [R1+0x6a8] ;  /* 0x0006a80001e27983 */ /* 0x000ea80000300800 */
[----:B------:R-:W2:Y:S08]  /*595a0*/  LDL.LU R227, [R1+0x6ac] ;  /* 0x0006ac0001e37983 */ /* 0x000eb00000300800 */
[----:B------:R-:W-:Y:S04]  /*595b0*/  STL.64 [R1+0x2e78], R106 ;  /* 0x002e786a01007387 */ /* 0x000fe80000100a00 */
[----:B------:R-:W-:Y:S01]  /*595c0*/  STL.64 [R1+0x2e70], R104 ;  /* 0x002e706801007387 */ /* 0x000fe20000100a00 */
[C---:B---3--:R-:W-:Y:S06]  /*595d0*/  HMMA.1688.F32.TF32 R124, R128.reuse, R38, R124 ;  /* 0x00000026807c723c */ /* 0x048fec000008107c */
[C---:B------:R-:W-:Y:S06]  /*595e0*/  HMMA.1688.F32.TF32 R108, R128.reuse, R22, R108 ;  /* 0x00000016806c723c */ /* 0x040fec000008106c */
[C---:B----4-:R-:W-:Y:S06]  /*595f0*/  HMMA.1688.F32.TF32 R112, R128.reuse, R26, R112 ;  /* 0x0000001a8070723c */ /* 0x050fec0000081070 */
[C---:B------:R-:W-:Y:S06]  /*59600*/  HMMA.1688.F32.TF32 R116, R128.reuse, R30, R116 ;  /* 0x0000001e8074723c */ /* 0x040fec0000081074 */
[C---:B------:R-:W-:Y:S05]  /*59610*/  HMMA.1688.F32.TF32 R120, R128.reuse, R34, R120 ;  /* 0x000000228078723c */ /* 0x040fea0000081078 */
[----:B------:R-:W-:Y:S01]  /*59620*/  STL.64 [R1+0x2e88], R110 ;  /* 0x002e886e01007387 */ /* 0x000fe20000100a00 */
[----:B------:R-:W-:Y:S03]  /*59630*/  HMMA.1688.F32.TF32 R128, R128, R42, R228 ;  /* 0x0000002a8080723c */ /* 0x000fe600000810e4 */
        /* <DEDUP_REMOVED lines=14> */
[----:B--2---:R-:W-:Y:S03]  /*59720*/  HMMA.1688.F32.TF32 R140, R196, R170, R224 ;  /* 0x000000aac48c723c */ /* 0x004fe600000810e0 */
        /* <DEDUP_REMOVED lines=56> */
[----:B-1----:R-:W-:-:S02]  /*59ab0*/  IMAD.MOV.U32 R252, RZ, RZ, R45 ;  /* 0x000000fffffc7224 */ /* 0x002fc400078e002d */
[----:B------:R-:W-:Y:S02]  /*59ac0*/  IMAD.MOV.U32 R29, RZ, RZ, R46 ;  /* 0x000000ffff1d7224 */ /* 0x000fe400078e002e */
[----:B------:R-:W-:Y:S02]  /*59ad0*/  IMAD.MOV.U32 R28, RZ, RZ, R47 ;  /* 0x000000ffff1c7224 */ /* 0x000fe400078e002f */
[----:B------:R-:W-:Y:S02]  /*59ae0*/  IMAD.MOV.U32 R216, RZ, RZ, R5 ;  /* 0x000000ffffd87224 */ /* 0x000fe400078e0005 */
[----:B------:R-:W-:Y:S02]  /*59af0*/  IMAD.MOV.U32 R217, RZ, RZ, R4 ;  /* 0x000000ffffd97224 */ /* 0x000fe400078e0004 */
[----:B------:R-:W-:Y:S02]  /*59b00*/  IMAD.MOV.U32 R218, RZ, RZ, R3 ;  /* 0x000000ffffda7224 */ /* 0x000fe400078e0003 */
[----:B------:R-:W-:Y:S01]  /*59b10*/  IMAD.MOV.U32 R219, RZ, RZ, R2 ;  /* 0x000000ffffdb7224 */ /* 0x000fe200078e0002 */
[----:B------:R-:W-:Y:S04]  /*59b20*/  STL.64 [R1+0x2ef8], R142 ;  /* 0x002ef88e01007387 */ /* 0x000fe80000100a00 */
[----:B------:R-:W-:Y:S01]  /*59b30*/  STL.64 [R1+0x2ef0], R140 ;  /* 0x002ef08c01007387 */ /* 0x000fe20000100a00 */
[C---:B---3--:R-:W-:Y:S06]  /*59b40*/  HMMA.1688.F32.TF32 R164, R196.reuse, R10, R164 ;  /* 0x0000000ac4a4723c */ /* 0x048fec00000810a4 */
[C---:B--2---:R-:W-:Y:S06]  /*59b50*/  HMMA.1688.F32.TF32 R148, R196.reuse, R190, R148 ;  /* 0x000000bec494723c */ /* 0x044fec0000081094 */
[C---:B----4-:R-:W-:Y:S06]  /*59b60*/  HMMA.1688.F32.TF32 R144, R196.reuse, R194, R144 ;  /* 0x000000c2c490723c */ /* 0x050fec0000081090 */
[----:B------:R-:W-:-:S15]  /*59b70*/  HMMA.1688.F32.TF32 R44, R196, R14, R248 ;  /* 0x0000000ec42c723c */ /* 0x000fde00000810f8 */
[----:B------:R-:W-:-:S02]  /*59b80*/  NOP ;  /* 0x0000000000007918 */ /* 0x000fc40000000000 */
[----:B------:R-:W-:Y:S07]  /*59b90*/  STL.64 [R1+0x2f08], R146 ;  /* 0x002f089201007387 */ /* 0x000fee0000100a00 */
[----:B------:R-:W-:Y:S01]  /*59ba0*/  MOV R5, R44 ;  /* 0x0000002c00057202 */ /* 0x000fe20000000f00 */
[----:B------:R-:W-:Y:S02]  /*59bb0*/  IMAD.MOV.U32 R4, RZ, RZ, R45 ;  /* 0x000000ffff047224 */ /* 0x000fe400078e002d */
[----:B------:R-:W-:-:S02]  /*59bc0*/  IMAD.MOV.U32 R3, RZ, RZ, R46 ;  /* 0x000000ffff037224 */ /* 0x000fc400078e002e */
[----:B------:R-:W-:Y:S02]  /*59bd0*/  IMAD.MOV.U32 R2, RZ, RZ, R47 ;  /* 0x000000ffff027224 */ /* 0x000fe400078e002f */
[----:B------:R-:W-:Y:S01]  /*59be0*/  HMMA.1688.F32.TF32 R44, R196, R18, R220 ;  /* 0x00000012c42c723c */ /* 0x000fe200000810dc */
[----:B------:R-:W-:Y:S04]  /*59bf0*/  STL.64 [R1+0x2f00], R144 ;  /* 0x002f009001007387 */ /* 0x000fe80000100a00 */
[----:B------:R-:W-:Y:S04]  /*59c00*/  STL.64 [R1+0x2f18], R150 ;  /* 0x002f189601007387 */ /* 0x000fe80000100a00 */
[----:B------:R-:W-:Y:S04]  /*59c10*/  STL.64 [R1+0x2f10], R148 ;  /* 0x002f109401007387 */ /* 0x000fe80000100a00 */
[----:B------:R1:W-:Y:S04]  /*59c20*/  STL [R1+0x2cd0], R166 ;  /* 0x002cd0a601007387 */ /* 0x0003e80000100800 */
[----:B------:R2:W-:Y:S06]  /*59c30*/  STL [R1+0x2ccc], R167 ;  /* 0x002ccca701007387 */ /* 0x0005ec0000100800 */
[----:B------:R3:W-:Y:S01]  /*59c40*/  STL.64 [R1+0x498], R46 ;  /* 0x0004982e01007387 */ /* 0x0007e20000100a00 */
[----:B-1----:R-:W-:-:S02]  /*59c50*/  IMAD.MOV.U32 R166, RZ, RZ, R44 ;  /* 0x000000ffffa67224 */ /* 0x002fc400078e002c */
[----:B--2---:R-:W-:Y:S02]  /*59c60*/  IMAD.MOV.U32 R167, RZ, RZ, R45 ;  /* 0x000000ffffa77224 */ /* 0x004fe400078e002d */
[C---:B---3--:R-:W-:Y:S06]  /*59c70*/  HMMA.1688.F32.TF32 R44, R196.reuse, R22, R232 ;  /* 0x00000016c42c723c */ /* 0x048fec00000810e8 */
[C---:B------:R-:W-:Y:S06]  /*59c80*/  HMMA.1688.F32.TF32 R52, R196.reuse, R26, R204 ;  /* 0x0000001ac434723c */ /* 0x040fec00000810cc */
[C---:B------:R-:W-:Y:S11]  /*59c90*/  HMMA.1688.F32.TF32 R48, R196.reuse, R30, R212 ;  /* 0x0000001ec430723c */ /* 0x040ff600000810d4 */
[----:B------:R-:W-:Y:S04]  /*59ca0*/  STL.64 [R1+0x4b0], R44 ;  /* 0x0004b02c01007387 */ /* 0x000fe80000100a00 */
[----:B------:R1:W-:Y:S02]  /*59cb0*/  STL.64 [R1+0x4b8], R46 ;  /* 0x0004b82e01007387 */ /* 0x0003e40000100a00 */
[----:B-1----:R-:W-:Y:S02]  /*59cc0*/  HMMA.1688.F32.TF32 R44, R196, R34, R208 ;  /* 0x00000022c42c723c */ /* 0x002fe400000810d0 */
[----:B------:R-:W-:Y:S04]  /*59cd0*/  STL.64 [R1+0x4c0], R52 ;  /* 0x0004c03401007387 */ /* 0x000fe80000100a00 */
[----:B------:R-:W-:Y:S04]  /*59ce0*/  STL.64 [R1+0x4c8], R54 ;  /* 0x0004c83601007387 */ /* 0x000fe80000100a00 */
[----:B------:R-:W-:Y:S04]  /*59cf0*/  STL.64 [R1+0x4e0], R48 ;  /* 0x0004e03001007387 */ /* 0x000fe80000100a00 */
[----:B------:R-:W-:Y:S09]  /*59d00*/  STL.64 [R1+0x4e8], R50 ;  /* 0x0004e83201007387 */ /* 0x000ff20000100a00 */
[----:B------:R1:W-:Y:S01]  /*59d10*/  STL.64 [R1+0x508], R46 ;  /* 0x0005082e01007387 */ /* 0x0003e20000100a00 */
[----:B------:R-:W-:-:S02]  /*59d20*/  IMAD.MOV.U32 R20, RZ, RZ, R44 ;  /* 0x000000ffff147224 */ /* 0x000fc400078e002c */
[----:B------:R-:W-:Y:S02]  /*59d30*/  IMAD.MOV.U32 R21, RZ, RZ, R45 ;  /* 0x000000ffff157224 */ /* 0x000fe400078e002d */
[C---:B-1----:R-:W-:Y:S06]  /*59d40*/  HMMA.1688.F32.TF32 R44, R196.reuse, R38, R228 ;  /* 0x00000026c42c723c */ /* 0x042fec00000810e4 */
[----:B------:R-:W-:-:S15]  /*59d50*/  HMMA.1688.F32.TF32 R48, R196, R42, R216 ;  /* 0x0000002ac430723c */ /* 0x000fde00000810d8 */
[----:B------:R-:W-:-:S02]  /*59d60*/  NOP ;  /* 0x0000000000007918 */ /* 0x000fc40000000000 */
[----:B------:R1:W-:Y:S01]  /*59d70*/  STL.64 [R1+0x548], R46 ;  /* 0x0005482e01007387 */ /* 0x0003e20000100a00 */
[----:B------:R-:W-:Y:S02]  /*59d80*/  IMAD.MOV.U32 R24, RZ, RZ, R44 ;  /* 0x000000ffff187224 */ /* 0x000fe400078e002c */
[----:B------:R-:W-:Y:S02]  /*59d90*/  IMAD.MOV.U32 R25, RZ, RZ, R45 ;  /* 0x000000ffff197224 */ /* 0x000fe400078e002d */
[----:B-1----:R-:W-:Y:S01]  /*59da0*/  HMMA.1688.F32.TF32 R44, R200, R174, R224 ;  /* 0x000000aec82c723c */ /* 0x002fe200000810e0 */
[----:B------:R-:W-:Y:S04]  /*59db0*/  STL.64 [R1+0x530], R48 ;  /* 0x0005303001007387 */ /* 0x000fe80000100a00 */
[----:B------:R-:W-:-:S15]  /*59dc0*/  STL.64 [R1+0x538], R50 ;  /* 0x0005383201007387 */ /* 0x000fde0000100a00 */
[----:B------:R-:W-:-:S03]  /*59dd0*/  NOP ;  /* 0x0000000000007918 */ /* 0x000fc60000000000 */
[----:B------:R1:W-:Y:S04]  /*59de0*/  STL.64 [R1+0x568], R46 ;  /* 0x0005682e01007387 */ /* 0x0003e80000100a00 */
        /* <DEDUP_REMOVED lines=23> */
[----:B------:R-:W4:Y:S01]  /*59f60*/  LDL.LU R223, [R1+0xf6c] ;  /* 0x000f6c0001df7983 */ /* 0x000f220000300800 */
[----:B------:R-:W-:-:S03]  /*59f70*/  IMAD.MOV.U32 R32, RZ, RZ, R44 ;  /* 0x000000ffff207224 */ /* 0x000fc600078e002c */
[----:B------:R-:W2:Y:S01]  /*59f80*/  LDL.LU R248, [R1+0xf90] ;  /* 0x000f900001f87983 */ /* 0x000ea20000300800 */
[----:B------:R-:W-:-:S03]  /*59f90*/  IMAD.MOV.U32 R33, RZ, RZ, R45 ;  /* 0x000000ffff217224 */ /* 0x000fc600078e002d */
[----:B------:R-:W2:Y:S04]  /*59fa0*/  LDL.LU R249, [R1+0xf94] ;  /* 0x000f940001f97983 */ /* 0x000ea80000300800 */
[----:B------:R-:W2:Y:S04]  /*59fb0*/  LDL.LU R250, [R1+0xf98] ;  /* 0x000f980001fa7983 */ /* 0x000ea80000300800 */
[----:B------:R-:W2:Y:S04]  /*59fc0*/  LDL.LU R251, [R1+0xf9c] ;  /* 0x000f9c0001fb7983 */ /* 0x000ea80000300800 */
[----:B------:R-:W3:Y:S04]  /*59fd0*/  LDL.LU R44, [R1+0xef0] ;  /* 0x000ef000012c7983 */ /* 0x000ee80000300800 */
[----:B------:R-:W3:Y:S04]  /*59fe0*/  LDL.LU R45, [R1+0xef4] ;  /* 0x000ef400012d7983 */ /* 0x000ee80000300800 */
[----:B-1----:R-:W3:Y:S04]  /*59ff0*/  LDL.LU R46, [R1+0xef8] ;  /* 0x000ef800012e7983 */ /* 0x002ee80000300800 */
        /* <DEDUP_REMOVED lines=55> */
[----:B------:R-:W-:Y:S01]  /*5a370*/  LDS R173, [R239+UR7+0xc000] ;  /* 0x00c00007efad7984 */ /* 0x000fe20008000800 */
[----:B------:R-:W-:Y:S02]  /*5a380*/  IMAD.MOV.U32 R218, RZ, RZ, R169 ;  /* 0x000000ffffda7224 */ /* 0x000fe400078e00a9 */
[----:B------:R-:W-:Y:S01]  /*5a390*/  IMAD.MOV.U32 R219, RZ, RZ, R168 ;  /* 0x000000ffffdb7224 */ /* 0x000fe200078e00a8 */
[C---:B------:R-:W-:Y:S01]  /*5a3a0*/  HMMA.1688.F32.TF32 R160, R196.reuse, R178, R160 ;  /* 0x000000b2c4a0723c */ /* 0x040fe200000810a0 */
[----:B------:R-:W-:Y:S04]  /*5a3b0*/  LDS R168, [R0+UR7+0xc000] ;  /* 0x00c0000700a87984 */ /* 0x000fe80008000800 */
[----:B------:R-:W-:Y:S01]  /*5a3c0*/  LDS R169, [R6+UR7+0xc000] ;  /* 0x00c0000706a97984 */ /* 0x000fe20008000800 */
[----:B------:R-:W-:Y:S03]  /*5a3d0*/  HMMA.1688.F32.TF32 R156, R196, R182, R156 ;  /* 0x000000b6c49c723c */ /* 0x000fe6000008109c */
[----:B------:R-:W-:Y:S03]  /*5a3e0*/  LDS R172, [R7+UR7+0xc000] ;  /* 0x00c0000707ac7984 */ /* 0x000fe60008000800 */
[C---:B---3--:R-:W-:Y:S06]  /*5a3f0*/  HMMA.1688.F32.TF32 R60, R200.reuse, R10, R60 ;  /* 0x0000000ac83c723c */ /* 0x048fec000008103c */
[C---:B----4-:R-:W-:Y:S06]  /*5a400*/  HMMA.1688.F32.TF32 R64, R200.reuse, R178, R64 ;  /* 0x000000b2c840723c */ /* 0x050fec0000081040 */
[C---:B--2---:R-:W-:Y:S06]  /*5a410*/  HMMA.1688.F32.TF32 R72, R200.reuse, R186, R72 ;  /* 0x000000bac848723c */ /* 0x044fec0000081048 */
[C---:B------:R-:W-:Y:S06]  /*5a420*/  HMMA.1688.F32.TF32 R84, R200.reuse, R170, R84 ;  /* 0x000000aac854723c */ /* 0x040fec0000081054 */
[C---:B------:R-:W-:Y:S06]  /*5a430*/  HMMA.1688.F32.TF32 R80, R200.reuse, R194, R80 ;  /* 0x000000c2c850723c */ /* 0x040fec0000081050 */
[C---:B------:R-:W-:Y:S11]  /*5a440*/  HMMA.1688.F32.TF32 R76, R200.reuse, R190, R76 ;  /* 0x000000bec84c723c */ /* 0x040ff6000008104c */
[----:B------:R-:W-:Y:S01]  /*5a450*/  STL.64 [R1+0x578], R86 ;  /* 0x0005785601007387 */ /* 0x000fe20000100a00 */
[----:B------:R-:W-:Y:S06]  /*5a460*/  HMMA.1688.F32.TF32 R68, R200, R182, R68 ;  /* 0x000000b6c844723c */ /* 0x000fec0000081044 */
[----:B------:R-:W-:-:S02]  /*5a470*/  IMAD.MOV.U32 R41, RZ, RZ, R81 ;  /* 0x000000ffff297224 */ /* 0x000fc400078e0051 */
[----:B------:R-:W-:Y:S01]  /*5a480*/  IMAD.MOV.U32 R40, RZ, RZ, R80 ;  /* 0x000000ffff287224 */ /* 0x000fe200078e0050 */
[----:B------:R-:W-:Y:S04]  /*5a490*/  STL.64 [R1+0x588], R82 ;  /* 0x0005885201007387 */ /* 0x000fe80000100a00 */
[----:B------:R1:W-:Y:S04]  /*5a4a0*/  STL [R1+0x2cc4], R41 ;  /* 0x002cc42901007387 */ /* 0x0003e80000100800 */
[----:B------:R2:W-:Y:S04]  /*5a4b0*/  STL [R1+0x2cc0], R40 ;  /* 0x002cc02801007387 */ /* 0x0005e80000100800 */
[----:B------:R-:W-:Y:S04]  /*5a4c0*/  STL.64 [R1+0x590], R76 ;  /* 0x0005904c01007387 */ /* 0x000fe80000100a00 */
[----:B------:R-:W-:Y:S04]  /*5a4d0*/  STL.64 [R1+0x598], R78 ;  /* 0x0005984e01007387 */ /* 0x000fe80000100a00 */
[----:B------:R-:W-:Y:S04]  /*5a4e0*/  STL.64 [R1+0x5a0], R72 ;  /* 0x0005a04801007387 */ /* 0x000fe80000100a00 */
[----:B------:R-:W-:Y:S04]  /*5a4f0*/  STL.64 [R1+0x5a8], R74 ;  /* 0x0005a84a01007387 */ /* 0x000fe80000100a00 */
[----:B------:R-:W-:Y:S04]  /*5a500*/  STL.64 [R1+0x5b0], R68 ;  /* 0x0005b04401007387 */ /* 0x000fe80000100a00 */
[----:B------:R-:W-:Y:S01]  /*5a510*/  STL.64 [R1+0x5b8], R70 ;  /* 0x0005b84601007387 */ /* 0x000fe20000100a00 */
[----:B-1----:R-:W-:-:S03]  /*5a520*/  MOV R41, R61 ;  /* 0x0000003d00297202 */ /* 0x002fc60000000f00 */
[----:B------:R-:W-:Y:S01]  /*5a530*/  STL.64 [R1+0x5c0], R64 ;  /* 0x0005c04001007387 */ /* 0x000fe20000100a00 */
[----:B--2---:R-:W-:-:S03]  /*5a540*/  IMAD.MOV.U32 R40, RZ, RZ, R62 ;  /* 0x000000ffff287224 */ /* 0x004fc600078e003e */
[----:B------:R-:W-:Y:S04]  /*5a550*/  STL.64 [R1+0x5c8], R66 ;  /* 0x0005c84201007387 */ /* 0x000fe80000100a00 */
[----:B------:R-:W-:Y:S04]  /*5a560*/  STL [R1+0x5d0], R60 ;  /* 0x0005d03c01007387 */ /* 0x000fe80000100800 */
[----:B------:R1:W-:Y:S02]  /*5a570*/  STL [R1+0x5dc], R63 ;  /* 0x0005dc3f01007387 */ /* 0x0003e40000100800 */
[C---:B-1----:R-:W-:Y:S06]  /*5a580*/  HMMA.1688.F32.TF32 R60, R200.reuse, R14, R56 ;  /* 0x0000000ec83c723c */ /* 0x042fec0000081038 */
[C---:B------:R-:W-:Y:S06]  /*5a590*/  HMMA.1688.F32.TF32 R56, R200.reuse, R18, R52 ;  /* 0x00000012c838723c */ /* 0x040fec0000081034 */
[C---:B------:R-:W-:Y:S06]  /*5a5a0*/  HMMA.1688.F32.TF32 R52, R200.reuse, R22, R48 ;  /* 0x00000016c834723c */ /* 0x040fec0000081030 */
[----:B------:R-:W-:Y:S01]  /*5a5b0*/  HMMA.1688.F32.TF32 R48, R200, R26, R240 ;  /* 0x0000001ac830723c */ /* 0x000fe200000810f0 */
[----:B------:R1:W-:Y:S04]  /*5a5c0*/  STL [R1+0x2cc8], R40 ;  /* 0x002cc82801007387 */ /* 0x0003e80000100800 */
[----:B------:R-:W-:Y:S04]  /*5a5d0*/  STL.64 [R1+0x5e0], R60 ;  /* 0x0005e03c01007387 */ /* 0x000fe80000100a00 */
[----:B------:R-:W-:Y:S04]  /*5a5e0*/  STL.64 [R1+0x5e8], R62 ;  /* 0x0005e83e01007387 */ /* 0x000fe80000100a00 */
[----:B------:R-:W-:Y:S04]  /*5a5f0*/  STL.64 [R1+0x5f0], R56 ;  /* 0x0005f03801007387 */ /* 0x000fe80000100a00 */
[----:B------:R-:W-:Y:S06]  /*5a600*/  STL.64 [R1+0x5f8], R58 ;  /* 0x0005f83a01007387 */ /* 0x000fec0000100a00 */
[----:B------:R-:W-:Y:S01]  /*5a610*/  STL [R1+0x614], R49 ;  /* 0x0006143101007387 */ /* 0x000fe20000100800 */
[----:B-1----:R-:W-:-:S03]  /*5a620*/  IMAD.MOV.U32 R40, RZ, RZ, R48 ;  /* 0x000000ffff287224 */ /* 0x002fc600078e0030 */
[----:B------:R-:W-:Y:S04]  /*5a630*/  STL.64 [R1+0x600], R52 ;  /* 0x0006003401007387 */ /* 0x000fe80000100a00 */
[----:B------:R-:W-:Y:S04]  /*5a640*/  STL.64 [R1+0x608], R54 ;  /* 0x0006083601007387 */ /* 0x000fe80000100a00 */
[----:B------:R1:W-:Y:S02]  /*5a650*/  STL.64 [R1+0x618], R50 ;  /* 0x0006183201007387 */ /* 0x0003e40000100a00 */
[C---:B-1----:R-:W-:Y:S06]  /*5a660*/  HMMA.1688.F32.TF32 R48, R200.reuse, R30, R44 ;  /* 0x0000001ec830723c */ /* 0x042fec000008102c */
[C---:B------:R-:W-:Y:S06]  /*5a670*/  HMMA.1688.F32.TF32 R44, R200.reuse, R34, R244 ;  /* 0x00000022c82c723c */ /* 0x040fec00000810f4 */
[C---:B------:R-:W-:Y:S11]  /*5a680*/  HMMA.1688.F32.TF32 R52, R200.reuse, R38, R248 ;  /* 0x00000026c834723c */ /* 0x040ff600000810f8 */
[----:B------:R-:W-:Y:S04]  /*5a690*/  STL.64 [R1+0x620], R48 ;  /* 0x0006203001007387 */ /* 0x000fe80000100a00 */
[----:B------:R1:W-:Y:S04]  /*5a6a0*/  STL.64 [R1+0x628], R50 ;  /* 0x0006283201007387 */ /* 0x0003e80000100a00 */
[----:B------:R-:W-:Y:S04]  /*5a6b0*/  STL.64 [R1+0x640], R44 ;  /* 0x0006402c01007387 */ /* 0x000fe80000100a00 */
[----:B------:R2:W-:Y:S01]  /*5a6c0*/  STL.64 [R1+0x648], R46 ;  /* 0x0006482e01007387 */ /* 0x0005e20000100a00 */
[----:B-1----:R-:W-:Y:S06]  /*5a6d0*/  HMMA.1688.F32.TF32 R48, R200, R42, R220 ;  /* 0x0000002ac830723c */ /* 0x002fec00000810dc */
[----:B--2---:R-:W-:Y:S01]  /*5a6e0*/  HMMA.1688.F32.TF32 R44, R132, R174, R232 ;  /* 0x000000ae842c723c */ /* 0x004fe200000810e8 */
[----:B------:R-:W-:Y:S04]  /*5a6f0*/  STL.64 [R1+0x790], R52 ;  /* 0x0007903401007387 */ /* 0x000fe80000100a00 */
[----:B------:R1:W-:Y:S01]  /*5a700*/  STL.64 [R1+0x798], R54 ;  /* 0x0007983601007387 */ /* 0x0003e20000100a00 */
[----:B------:R-:W-:-:S03]  /*5a710*/  IMAD.MOV.U32 R244, RZ, RZ, R189 ;  /* 0x000000fffff47224 */ /* 0x000fc600078e00bd */
[----:B------:R-:W-:Y:S01]  /*5a720*/  LDS R175, [R239+UR7+0xd000] ;  /* 0x00d00007efaf7984 */ /* 0x000fe20008000800 */
[----:B------:R-:W-:Y:S02]  /*5a730*/  IMAD.MOV.U32 R245, RZ, RZ, R176 ;  /* 0x000000fffff57224 */ /* 0x000fe400078e00b0 */
[----:B------:R-:W-:Y:S01]  /*5a740*/  IMAD.MOV.U32 R246, RZ, RZ, R188 ;  /* 0x000000fffff67224 */ /* 0x000fe200078e00bc */
[----:B------:R-:W-:Y:S01]  /*5a750*/  HMMA.1688.F32.TF32 R152, R196, R186, R152 ;  /* 0x000000bac498723c */ /* 0x000fe20000081098 */
[----:B------:R-:W-:-:S03]  /*5a760*/  IMAD.MOV.U32 R247, RZ, RZ, R185 ;  /* 0x000000fffff77224 */ /* 0x000fc600078e00b9 */
[----:B------:R-:W-:Y:S02]  /*5a770*/  STL.64 [R1+0x780], R48 ;  /* 0x0007803001007387 */ /* 0x000fe40000100a00 */
[C---:B-1----:R-:W-:Y:S02]  /*5a780*/  HMMA.1688.F32.TF32 R52, R132.reuse, R170, R204 ;  /* 0x000000aa8434723c */ /* 0x042fe400000810cc */
[----:B------:R1:W-:Y:S04]  /*5a790*/  STL.64 [R1+0x788], R50 ;  /* 0x0007883201007387 */ /* 0x0003e80000100a00 */
[----:B------:R-:W-:Y:S04]  /*5a7a0*/  STL.64 [R1+0x770], R44 ;  /* 0x0007702c01007387 */ /* 0x000fe80000100a00 */
[----:B------:R2:W-:Y:S01]  /*5a7b0*/  STL.64 [R1+0x778], R46 ;  /* 0x0007782e01007387 */ /* 0x0005e20000100a00 */
[C---:B-1----:R-:W-:Y:S03]  /*5a7c0*/  HMMA.1688.F32.TF32 R48, R132.reuse, R194, R212 ;  /* 0x000000c28430723c */ /* 0x042fe600000810d4 */
[----:B------:R-:W-:Y:S04]  /*5a7d0*/  LDS R170, [R0+UR7+0xd000] ;  /* 0x00d0000700aa7984 */ /* 0x000fe80008000800 */
[----:B------:R-:W-:Y:S01]  /*5a7e0*/  LDS R171, [R6+UR7+0xd000] ;  /* 0x00d0000706ab7984 */ /* 0x000fe20008000800 */
[C---:B--2---:R-:W-:Y:S03]  /*5a7f0*/  HMMA.1688.F32.TF32 R44, R132.reuse, R190, R208 ;  /* 0x000000be842c723c */ /* 0x044fe600000810d0 */
        /* <DEDUP_REMOVED lines=9> */
[----:B-1----:R-:W-:Y:S09]  /*5a890*/  HMMA.1688.F32.TF32 R44, R132, R178, R224 ;  /* 0x000000b2842c723c */ /* 0x002ff200000810e0 */
[----:B------:R-:W-:Y:S04]  /*5a8a0*/  STL.64 [R1+0x730], R52 ;  /* 0x0007303401007387 */ /* 0x000fe80000100a00 */
[----:B------:R-:W-:Y:S04]  /*5a8b0*/  STL.64 [R1+0x738], R54 ;  /* 0x0007383601007387 */ /* 0x000fe80000100a00 */
[----:B------:R-:W-:Y:S04]  /*5a8c0*/  STL.64 [R1+0x720], R48 ;  /* 0x0007203001007387 */ /* 0x000fe80000100a00 */
[----:B------:R-:W-:Y:S04]  /*5a8d0*/  STL.64 [R1+0x728], R50 ;  /* 0x0007283201007387 */ /* 0x000fe80000100a00 */
[----:B------:R1:W-:Y:S04]  /*5a8e0*/  STL.64 [R1+0x710], R44 ;  /* 0x0007102c01007387 */ /* 0x0003e80000100a00 */
[----:B------:R2:W-:Y:S04]  /*5a8f0*/  STL.64 [R1+0x718], R46 ;  /* 0x0007182e01007387 */ /* 0x0005e80000100a00 */
[----:B------:R-:W3:Y:S04]  /*5a900*/  LDL.LU R239, [R1+0x1d84] ;  /* 0x001d840001ef7983 */ /* 0x000ee80000300800 */
[----:B------:R-:W4:Y:S01]  /*5a910*/  LDL.LU R189, [R1+0x2f78] ;  /* 0x002f780001bd7983 */ /* 0x000f220000300800 */
[----:B-1----:R-:W-:-:S03]  /*5a920*/  IMAD.MOV.U32 R44, RZ, RZ, R184 ;  /* 0x000000ffff2c7224 */ /* 0x002fc600078e00b8 */
[----:B------:R-:W4:Y:S01]  /*5a930*/  LDL.LU R176, [R1+0x2f74] ;  /* 0x002f740001b07983 */ /* 0x000f220000300800 */
[----:B------:R-:W-:-:S03]  /*5a940*/  IMAD.MOV.U32 R45, RZ, RZ, R177 ;  /* 0x000000ffff2d7224 */ /* 0x000fc600078e00b1 */
[----:B------:R-:W4:Y:S04]  /*5a950*/  LDL.LU R188, [R1+0x2f70] ;  /* 0x002f700001bc7983 */ /* 0x000f280000300800 */
[----:B------:R-:W4:Y:S04]  /*5a960*/  LDL.LU R185, [R1+0x2f6c] ;  /* 0x002f6c0001b97983 */ /* 0x000f280000300800 */
[----:B------:R-:W4:Y:S04]  /*5a970*/  LDL.LU R184, [R1+0x2f68] ;  /* 0x002f680001b87983 */ /* 0x000f280000300800 */
[----:B------:R-:W4:Y:S01]  /*5a980*/  LDL.LU R177, [R1+0x2f64] ;  /* 0x002f640001b17983 */ /* 0x000f220000300800 */
[----:B--2---:R-:W-:-:S02]  /*5a990*/  IMAD.MOV.U32 R46, RZ, RZ, R181 ;  /* 0x000000ffff2e7224 */ /* 0x004fc400078e00b5 */
[----:B------:R-:W-:Y:S01]  /*5a9a0*/  IMAD.MOV.U32 R47, RZ, RZ, R180 ;  /* 0x000000ffff2f7224 */ /* 0x000fe200078e00b4 */
[----:B------:R-:W2:Y:S01]  /*5a9b0*/  LDL.LU R181, [R1+0x2f60] ;  /* 0x002f600001b57983 */ /* 0x000ea20000300800 */
[----:B------:R-:W-:-:S03]  /*5a9c0*/  IMAD.MOV.U32 R50, RZ, RZ, R192 ;  /* 0x000000ffff327224 */ /* 0x000fc600078e00c0 */
[----:B------:R-:W2:Y:S01]  /*5a9d0*/  LDL.LU R180, [R1+0x2f5c] ;  /* 0x002f5c0001b47983 */ /* 0x000ea20000300800 */
[----:B------:R-:W-:-:S03]  /*5a9e0*/  IMAD.MOV.U32 R51, RZ, RZ, R193 ;  /* 0x000000ffff337224 */ /* 0x000fc600078e00c1 */
[----:B---3--:R-:W-:Y:S01]  /*5a9f0*/  LDSM.16.M88.4 R196, [R239+UR7+0x25080] ;  /* 0x02508007efc4783b */ /* 0x008fe20008000200 */
[----:B----4-:R-:W-:-:S03]  /*5aa00*/  IMAD.MOV.U32 R49, RZ, RZ, R189 ;  /* 0x000000ffff317224 */ /* 0x010fc600078e00bd */
[----:B------:R-:W-:Y:S01]  /*5aa10*/  LDSM.16.M88.4 R200, [R239+UR7+0x26080] ;  /* 0x02608007efc8783b */ /* 0x000fe20008000200 */
[----:B------:R-:W-:-:S03]  /*5aa20*/  IMAD.MOV.U32 R48, RZ, RZ, R176 ;  /* 0x000000ffff307224 */ /* 0x000fc600078e00b0 */
[----:B------:R-:W-:Y:S04]  /*5aa30*/  LDSM.16.M88.4 R204, [R239+UR7+0x27080] ;  /* 0x02708007efcc783b */ /* 0x000fe80008000200 */
[----:B------:R-:W3:Y:S04]  /*5aa40*/  LDL.LU R176, [R1+0x2f58] ;  /* 0x002f580001b07983 */ /* 0x000ee80000300800 */
[----:B------:R-:W4:Y:S04]  /*5aa50*/  LDL.LU R189, [R1+0x2f54] ;  /* 0x002f540001bd7983 */ /* 0x000f280000300800 */
[----:B------:R-:W4:Y:S01]  /*5aa60*/  LDL.LU R192, [R1+0x2f50] ;  /* 0x002f500001c07983 */ /* 0x000f220000300800 */
[----:B------:R-:W-:-:S03]  /*5aa70*/  IMAD.MOV.U32 R52, RZ, RZ, R177 ;  /* 0x000000ffff347224 */ /* 0x000fc600078e00b1 */
[----:B------:R-:W4:Y:S04]  /*5aa80*/  LDL.LU R193, [R1+0x2f4c] ;  /* 0x002f4c0001c17983 */ /* 0x000f280000300800 */
[----:B------:R-:W4:Y:S01]  /*5aa90*/  LDL.LU R177, [R1+0x2f48] ;  /* 0x002f480001b17983 */ /* 0x000f220000300800 */
[----:B------:R-:W-:Y:S02]  /*5aaa0*/  IMAD.MOV.U32 R53, RZ, RZ, R184 ;  /* 0x000000ffff357224 */ /* 0x000fe400078e00b8 */
[----:B------:R-:W-:Y:S01]  /*5aab0*/  IMAD.MOV.U32 R54, RZ, RZ, R185 ;  /* 0x000000ffff367224 */ /* 0x000fe200078e00b9 */
[----:B------:R-:W4:Y:S01]  /*5aac0*/  LDL.LU R184, [R1+0x2f44] ;  /* 0x002f440001b87983 */ /* 0x000f220000300800 */
[----:B------:R-:W-:-:S03]  /*5aad0*/  IMAD.MOV.U32 R55, RZ, RZ, R188 ;  /* 0x000000ffff377224 */ /* 0x000fc600078e00bc */
[----:B------:R-:W4:Y:S01]  /*5aae0*/  LDL.LU R185, [R1+0x2f40] ;  /* 0x002f400001b97983 */ /* 0x000f220000300800 */
[----:B--2---:R-:W-:-:S03]  /*5aaf0*/  IMAD.MOV.U32 R58, RZ, RZ, R180 ;  /* 0x000000ffff3a7224 */ /* 0x004fc600078e00b4 */
[----:B------:R-:W2:Y:S01]  /*5ab00*/  LDL.LU R188, [R1+0x2f3c] ;  /* 0x002f3c0001bc7983 */ /* 0x000ea20000300800 */
[----:B------:R-:W-:-:S03]  /*5ab10*/  IMAD.MOV.U32 R59, RZ, RZ, R181 ;  /* 0x000000ffff3b7224 */ /* 0x000fc600078e00b5 */
[----:B------:R-:W-:Y:S04]  /*5ab20*/  LDSM.16.M88.4 R208, [R239+UR7+0x28080] ;  /* 0x02808007efd0783b */ /* 0x000fe80008000200 */
[----:B------:R-:W-:Y:S04]  /*5ab30*/  LDSM.16.M88.4 R212, [R239+UR7+0x29080] ;  /* 0x02908007efd4783b */ /* 0x000fe80008000200 */
[----:B------:R-:W-:Y:S04]  /*5ab40*/  LDSM.16.M88.4 R216, [R239+UR7+0x2a080] ;  /* 0x02a08007efd8783b */ /* 0x000fe80008000200 */
[----:B------:R-:W-:Y:S04]  /*5ab50*/  LDSM.16.M88.4 R220, [R239+UR7+0x2b080] ;  /* 0x02b08007efdc783b */ /* 0x000fe80008000200 */
[----:B------:R-:W-:Y:S04]  /*5ab60*/  LDSM.16.M88.4 R224, [R239+UR7+0x2c080] ;  /* 0x02c08007efe0783b */ /* 0x000fe80008000200 */
[----:B------:R-:W-:Y:S04]  /*5ab70*/  LDSM.16.M88.4 R228, [R239+UR7+0x2d080] ;  /* 0x02d08007efe4783b */ /* 0x000fe80008000200 */
[----:B------:R-:W-:Y:S01]  /*5ab80*/  LDSM.16.M88.4 R232, [R239+UR7+0x2e080] ;  /* 0x02e08007efe8783b */ /* 0x000fe20008000200 */
[----:B---3--:R-:W-:Y:S01]  /*5ab90*/  MOV R57, R176 ;  /* 0x000000b000397202 */ /* 0x008fe20000000f00 */
[----:B----4-:R-:W-:-:S02]  /*5aba0*/  IMAD.MOV.U32 R56, RZ, RZ, R189 ;  /* 0x000000ffff387224 */ /* 0x010fc400078e00bd */
[----:B------:R-:W3:Y:S04]  /*5abb0*/  LDL.LU R189, [R1+0x2f38] ;  /* 0x002f380001bd7983 */ /* 0x000ee80000300800 */
[----:B------:R-:W4:Y:S04]  /*5abc0*/  LDL.LU R176, [R1+0x2f34] ;  /* 0x002f340001b07983 */ /* 0x000f280000300800 */
[----:B------:R-:W3:Y:S01]  /*5abd0*/  LDL.LU R180, [R1+0x2f30] ;  /* 0x002f300001b47983 */ /* 0x000ee20000300800 */
[----:B------:R-:W-:-:S03]  /*5abe0*/  IMAD.MOV.U32 R248, RZ, RZ, R177 ;  /* 0x000000fffff87224 */ /* 0x000fc600078e00b1 */
[----:B------:R-:W3:Y:S04]  /*5abf0*/  LDL.LU R181, [R1+0x2f2c] ;  /* 0x002f2c0001b57983 */ /* 0x000ee80000300800 */
[----:B------:R-:W3:Y:S04]  /*5ac00*/  LDL.LU R177, [R1+0x2f28] ;  /* 0x002f280001b17983 */ /* 0x000ee80000300800 */
[----:B------:R-:W3:Y:S01]  /*5ac10*/  LDL.LU R249, [R1+0x14b4] ;  /* 0x0014b40001f97983 */ /* 0x000ee20000300800 */
[----:B------:R-:W-:Y:S02]  /*5ac20*/  IMAD.MOV.U32 R62, RZ, RZ, R185 ;  /* 0x000000ffff3e7224 */ /* 0x000fe400078e00b9 */
[----:B------:R-:W-:-:S02]  /*5ac30*/  IMAD.MOV.U32 R63, RZ, RZ, R184 ;  /* 0x000000ffff3f7224 */ /* 0x000fc400078e00b8 */
[----:B------:R-:W-:Y:S01]  /*5ac40*/  LDSM.16.M88.4 R184, [R239+UR7+0x22080] ;  /* 0x02208007efb8783b */ /* 0x000fe20008000200 */
[----:B--2---:R-:W-:Y:S02]  /*5ac50*/  IMAD.MOV.U32 R61, RZ, RZ, R188 ;  /* 0x000000ffff3d7224 */ /* 0x004fe400078e00bc */
[----:B------:R-:W-:Y:S02]  /*5ac60*/  IMAD.MOV.U32 R250, RZ, RZ, R193 ;  /* 0x000000fffffa7224 */ /* 0x000fe400078e00c1 */
[----:B------:R-:W-:Y:S02]  /*5ac70*/  IMAD.MOV.U32 R251, RZ, RZ, R192 ;  /* 0x000000fffffb7224 */ /* 0x000fe400078e00c0 */
[----:B------:R-:W-:Y:S01]  /*5ac80*/  LDSM.16.M88.4 R192, [R239+UR7+0x24080] ;  /* 0x02408007efc0783b */ /* 0x000fe20008000200 */
[----:B----4-:R-:W-:Y:S02]  /*5ac90*/  IMAD.MOV.U32 R67, RZ, RZ, R176 ;  /* 0x000000ffff437224 */ /* 0x010fe400078e00b0 */
[----:B---3--:R-:W-:-:S02]  /*5aca0*/  IMAD.MOV.U32 R65, RZ, RZ, R180 ;  /* 0x000000ffff417224 */ /* 0x008fc400078e00b4 */
[----:B------:R-:W-:Y:S02]  /*5acb0*/  IMAD.MOV.U32 R64, RZ, RZ, R181 ;  /* 0x000000ffff407224 */ /* 0x000fe400078e00b5 */
[----:B------:R-:W-:Y:S01]  /*5acc0*/  LDSM.16.M88.4 R180, [R239+UR7+0x21080] ;  /* 0x02108007efb4783b */ /* 0x000fe20008000200 */
[----:B------:R-:W-:-:S03]  /*5acd0*/  IMAD.MOV.U32 R66, RZ, RZ, R177 ;  /* 0x000000ffff427224 */ /* 0x000fc600078e00b1 */
[----:B------:R-:W1:Y:S01]  /*5ace0*/  LDSM.16.M88.4 R176, [R239+UR7+0x20080] ;  /* 0x02008007efb0783b */ /* 0x000e620008000200 */
[----:B------:R-:W-:-:S03]  /*5acf0*/  IMAD.MOV.U32 R60, RZ, RZ, R189 ;  /* 0x000000ffff3c7224 */ /* 0x000fc600078e00bd */
[----:B------:R-:W2:Y:S04]  /*5ad00*/  LDSM.16.M88.4 R188, [R239+UR7+0x23080] ;  /* 0x02308007efbc783b */ /* 0x000ea80008000200 */
[----:B------:R-:W3:Y:S04]  /*5ad10*/  LDSM.16.M88.4 R236, [R239+UR7+0x2f080] ;  /* 0x02f08007efec783b */ /* 0x000ee80008000200 */
[----:B-1----:R-:W-:Y:S04]  /*5ad20*/  STL [R1+0x2bd8], R178 ;  /* 0x002bd8b201007387 */ /* 0x002fe80000100800 */
[----:B------:R-:W-:Y:S04]  /*5ad30*/  STL [R1+0x2bd4], R179 ;  /* 0x002bd4b301007387 */ /* 0x000fe80000100800 */
[----:B------:R-:W-:Y:S04]  /*5ad40*/  STL [R1+0x2be0], R182 ;  /* 0x002be0b601007387 */ /* 0x000fe80000100800 */
[----:B------:R-:W-:Y:S04]  /*5ad50*/  STL [R1+0x2bdc], R183 ;  /* 0x002bdcb701007387 */ /* 0x000fe80000100800 */
[----:B------:R-:W-:Y:S04]  /*5ad60*/  STL [R1+0x2be4], R186 ;  /* 0x002be4ba01007387 */ /* 0x000fe80000100800 */
[----:B------:R-:W-:Y:S04]  /*5ad70*/  STL [R1+0x2bd0], R187 ;  /* 0x002bd0bb01007387 */ /* 0x000fe80000100800 */
[----:B--2---:R-:W-:Y:S04]  /*5ad80*/  STL [R1+0x2bec], R190 ;  /* 0x002becbe01007387 */ /* 0x004fe80000100800 */
        /* <DEDUP_REMOVED lines=24> */
[----:B------:R-:W2:Y:S04]  /*5af10*/  LDL.LU R240, [R1+0x1310] ;  /* 0x0013100001f07983 */ /* 0x000ea80000300800 */
[----:B------:R-:W2:Y:S04]  /*5af20*/  LDL.LU R241, [R1+0x1314] ;  /* 0x0013140001f17983 */ /* 0x000ea80000300800 */
[----:B------:R-:W2:Y:S01]  /*5af30*/  LDL.LU R242, [R1+0x1318] ;  /* 0x0013180001f27983 */ /* 0x000ea20000300800 */
[C---:B------:R-:W-:Y:S03]  /*5af40*/  HMMA.1688.F32.TF32 R64, R132.reuse, R14, R60 ;  /* 0x0000000e8440723c */ /* 0x040fe6000008103c */
[----:B------:R-:W2:Y:S03]  /*5af50*/  LDL.LU R243, [R1+0x131c] ;  /* 0x00131c0001f37983 */ /* 0x000ea60000300800 */
[C---:B------:R-:W-:Y:S01]  /*5af60*/  HMMA.1688.F32.TF32 R60, R132.reuse, R18, R248 ;  /* 0x00000012843c723c */ /* 0x040fe200000810f8 */
[----:B---3--:R-:W-:Y:S04]  /*5af70*/  STL [R1+0x2bb4], R238 ;  /* 0x002bb4ee01007387 */ /* 0x008fe80000100800 */
[----:B------:R-:W-:Y:S04]  /*5af80*/  STL [R1+0x2bb0], R239 ;  /* 0x002bb0ef01007387 */ /* 0x000fe80000100800 */
[----:B------:R-:W-:Y:S04]  /*5af90*/  STL.64 [R1+0x700], R68 ;  /* 0x0007004401007387 */ /* 0x000fe80000100a00 */
[----:B------:R-:W-:Y:S04]  /*5afa0*/  STL.64 [R1+0x708], R70 ;  /* 0x0007084601007387 */ /* 0x000fe80000100a00 */
[----:B------:R-:W3:Y:S04]  /*5afb0*/  LDL.LU R248, [R1+0x1300] ;  /* 0x0013000001f87983 */ /* 0x000ee80000300800 */
[----:B------:R-:W-:Y:S04]  /*5afc0*/  STL.64 [R1+0x6f0], R64 ;  /* 0x0006f04001007387 */ /* 0x000fe80000100a00 */
[----:B------:R-:W-:Y:S04]  /*5afd0*/  STL.64 [R1+0x6f8], R66 ;  /* 0x0006f84201007387 */ /* 0x000fe80000100a00 */
[----:B------:R-:W-:Y:S04]  /*5afe0*/  STL.64 [R1+0x6e0], R60 ;  /* 0x0006e03c01007387 */ /* 0x000fe80000100a00 */
[----:B------:R1:W-:Y:S04]  /*5aff0*/  STL.64 [R1+0x6e8], R62 ;  /* 0x0006e83e01007387 */ /* 0x0003e80000100a00 */
[----:B------:R-:W3:Y:S04]  /*5b000*/  LDL.LU R249, [R1+0x1304] ;  /* 0x0013040001f97983 */ /* 0x000ee80000300800 */
[----:B------:R-:W3:Y:S04]  /*5b010*/  LDL.LU R250, [R1+0x1308] ;  /* 0x0013080001fa7983 */ /* 0x000ee80000300800 */
[----:B------:R-:W3:Y:S01]  /*5b020*/  LDL.LU R251, [R1+0x130c] ;  /* 0x00130c0001fb7983 */ /* 0x000ee20000300800 */
[----:B-1----:R-:W-:Y:S01]  /*5b030*/  HMMA.1688.F32.TF32 R60, R132, R22, R56 ;  /* 0x00000016843c723c */ /* 0x002fe20000081038 */
[----:B------:R-:W-:-:S02]  /*5b040*/  IMAD.MOV.U32 R36, RZ, RZ, R84 ;  /* 0x000000ffff247224 */ /* 0x000fc400078e0054 */
[----:B------:R-:W-:Y:S01]  /*5b050*/  IMAD.MOV.U32 R37, RZ, RZ, R85 ;  /* 0x000000ffff257224 */ /* 0x000fe200078e0055 */
[----:B------:R-:W-:Y:S02]  /*5b060*/  LDS R10, [R7+UR7+0xd080] ;  /* 0x00d08007070a7984 */ /* 0x000fe40008000800 */
[C---:B------:R-:W-:Y:S06]  /*5b070*/  HMMA.1688.F32.TF32 R56, R132.reuse, R26, R52 ;  /* 0x0000001a8438723c */ /* 0x040fec0000081034 */
[C---:B------:R-:W-:Y:S01]  /*5b080*/  HMMA.1688.F32.TF32 R52, R132.reuse, R30, R48 ;  /* 0x0000001e8434723c */ /* 0x040fe20000081030 */
[----:B------:R-:W-:Y:S05]  /*5b090*/  LDS R30, [R7+UR7+0xd300] ;  /* 0x00d30007071e7984 */ /* 0x000fea0008000800 */
[C---:B------:R-:W-:Y:S06]  /*5b0a0*/  HMMA.1688.F32.TF32 R48, R132.reuse, R34, R44 ;  /* 0x000000228430723c */ /* 0x040fec000008102c */
[----:B------:R-:W-:Y:S01]  /*5b0b0*/  HMMA.1688.F32.TF32 R44, R132, R38, R244 ;  /* 0x00000026842c723c */ /* 0x000fe200000810f4 */
[----:B------:R-:W-:Y:S04]  /*5b0c0*/  STL.64 [R1+0x6d0], R60 ;  /* 0x0006d03c01007387 */ /* 0x000fe80000100a00 */
[----:B------:R-:W-:Y:S04]  /*5b0d0*/  STL.64 [R1+0x6d8], R62 ;  /* 0x0006d83e01007387 */ /* 0x000fe80000100a00 */
[----:B------:R-:W-:Y:S04]  /*5b0e0*/  STL.64 [R1+0x6c0], R56 ;  /* 0x0006c03801007387 */ /* 0x000fe80000100a00 */
[----:B------:R-:W-:Y:S04]  /*5b0f0*/  STL.64 [R1+0x6c8], R58 ;  /* 0x0006c83a01007387 */ /* 0x000fe80000100a00 */
[----:B------:R-:W-:Y:S04]  /*5b100*/  STL.64 [R1+0x6b0], R52 ;  /* 0x0006b03401007387 */ /* 0x000fe80000100a00 */
[----:B------:R-:W-:Y:S03]  /*5b110*/  STL.64 [R1+0x6b8], R54 ;  /* 0x0006b83601007387 */ /* 0x000fe60000100a00 */
[----:B------:R-:W-:Y:S01]  /*5b120*/  IMAD.MOV.U32 R230, RZ, RZ, R44 ;  /* 0x000000ffffe67224 */ /* 0x000fe200078e002c */
[----:B------:R-:W-:Y:S01]  /*5b130*/  STL.64 [R1+0x6a0], R48 ;  /* 0x0006a03001007387 */ /* 0x000fe20000100a00 */
[----:B------:R-:W-:-:S03]  /*5b140*/  IMAD.MOV.U32 R231, RZ, RZ, R45 ;  /* 0x000000ffffe77224 */ /* 0x000fc600078e002d */
[----:B------:R2:W-:Y:S01]  /*5b150*/  STL.64 [R1+0x6a8], R50 ;  /* 0x0006a83201007387 */ /* 0x0005e20000100a00 */
[----:B------:R-:W-:-:S03]  /*5b160*/  IMAD.MOV.U32 R226, RZ, RZ, R46 ;  /* 0x000000ffffe27224 */ /* 0x000fc600078e002e */
[----:B------:R-:W4:Y:S01]  /*5b170*/  LDL.LU R44, [R1+0x12f0] ;  /* 0x0012f000012c7983 */ /* 0x000f220000300800 */
[----:B------:R-:W-:-:S03]  /*5b180*/  IMAD.MOV.U32 R227, RZ, RZ, R47 ;  /* 0x000000ffffe37224 */ /* 0x000fc600078e002f */
[----:B------:R-:W4:Y:S04]  /*5b190*/  LDL.LU R45, [R1+0x12f4] ;  /* 0x0012f400012d7983 */ /* 0x000f280000300800 */
[----:B------:R-:W4:Y:S04]  /*5b1a0*/  LDL.LU R46, [R1+0x12f8] ;  /* 0x0012f800012e7983 */ /* 0x000f280000300800 */
[----:B------:R-:W4:Y:S04]  /*5b1b0*/  LDL.LU R47, [R1+0x12fc] ;  /* 0x0012fc00012f7983 */ /* 0x000f280000300800 */
[----:B------:R-:W4:Y:S04]  /*5b1c0*/  LDL.LU R244, [R1+0x12e0] ;  /* 0x0012e00001f47983 */ /* 0x000f280000300800 */
[----:B------:R-:W4:Y:S04]  /*5b1d0*/  LDL.LU R245, [R1+0x12e4] ;  /* 0x0012e40001f57983 */ /* 0x000f280000300800 */
[----:B------:R-:W4:Y:S04]  /*5b1e0*/  LDL.LU R246, [R1+0x12e8] ;  /* 0x0012e80001f67983 */ /* 0x000f280000300800 */
[----:B------:R-:W4:Y:S04]  /*5b1f0*/  LDL.LU R247, [R1+0x12ec] ;  /* 0x0012ec0001f77983 */ /* 0x000f280000300800 */
[----:B------:R-:W-:Y:S04]  /*5b200*/  STL [R1+0x2c4c], R227 ;  /* 0x002c4ce301007387 */ /* 0x000fe80000100800 */
[----:B------:R-:W-:Y:S04]  /*5b210*/  STL [R1+0x2c48], R226 ;  /* 0x002c48e201007387 */ /* 0x000fe80000100800 */
[----:B------:R-:W-:Y:S04]  /*5b220*/  STL [R1+0x2c44], R231 ;  /* 0x002c44e701007387 */ /* 0x000fe80000100800 */
[----:B------:R1:W-:Y:S01]  /*5b230*/  STL [R1+0x2c40], R230 ;  /* 0x002c40e601007387 */ /* 0x0003e20000100800 */
[----:B--2---:R-:W-:-:S15]  /*5b240*/  HMMA.1688.F32.TF32 R48, R132, R42, R240 ;  /* 0x0000002a8430723c */ /* 0x004fde00000810f0 */
[----:B------:R-:W-:-:S09]  /*5b250*/  NOP ;  /* 0x0000000000007918 */ /* 0x000fd20000000000 */
[----:B------:R-:W-:Y:S02]  /*5b260*/  IMAD.MOV.U32 R132, RZ, RZ, R51 ;  /* 0x000000ffff847224 */ /* 0x000fe400078e0033 */
[----:B------:R-:W-:Y:S01]  /*5b270*/  IMAD.MOV.U32 R134, RZ, RZ, R49 ;  /* 0x000000ffff867224 */ /* 0x000fe200078e0031 */
[----:B------:R-:W-:Y:S01]  /*5b280*/  MOV R133, R50 ;  /* 0x0000003200857202 */ /* 0x000fe20000000f00 */
[----:B------:R-:W-:Y:S01]  /*5b290*/  IMAD.MOV.U32 R135, RZ, RZ, R48 ;  /* 0x000000ffff877224 */ /* 0x000fe200078e0030 */
[----:B------:R2:W-:Y:S04]  /*5b2a0*/  STL [R1+0x2c5c], R132 ;  /* 0x002c5c8401007387 */ /* 0x0005e80000100800 */
[----:B------:R2:W-:Y:S04]  /*5b2b0*/  STL [R1+0x2c58], R134 ;  /* 0x002c588601007387 */ /* 0x0005e80000100800 */
[----:B------:R2:W-:Y:S04]  /*5b2c0*/  STL [R1+0x2c54], R135 ;  /* 0x002c548701007387 */ /* 0x0005e80000100800 */
[----:B------:R2:W-:Y:S01]  /*5b2d0*/  STL [R1+0x2c50], R133 ;  /* 0x002c508501007387 */ /* 0x0005e20000100800 */
[----:B---3--:R-:W-:Y:S03]  /*5b2e0*/  HMMA.1688.F32.TF32 R48, R168, R176, R248 ;  /* 0x000000b0a830723c */ /* 0x008fe600000810f8 */
[----:B------:R-:W3:Y:S04]  /*5b2f0*/  LDL.LU R248, [R1+0x12d0] ;  /* 0x0012d00001f87983 */ /* 0x000ee80000300800 */
[----:B------:R-:W3:Y:S04]  /*5b300*/  LDL.LU R249, [R1+0x12d4] ;  /* 0x0012d40001f97983 */ /* 0x000ee80000300800 */
[----:B------:R-:W3:Y:S04]  /*5b310*/  LDL.LU R250, [R1+0x12d8] ;  /* 0x0012d80001fa7983 */ /* 0x000ee80000300800 */
[----:B------:R-:W3:Y:S09]  /*5b320*/  LDL.LU R251, [R1+0x12dc] ;  /* 0x0012dc0001fb7983 */ /* 0x000ef20000300800 */
[----:B-1----:R-:W-:-:S02]  /*5b330*/  IMAD.MOV.U32 R230, RZ, RZ, R51 ;  /* 0x000000ffffe67224 */ /* 0x002fc400078e0033 */
[----:B------:R-:W-:Y:S01]  /*5b340*/  IMAD.MOV.U32 R231, RZ, RZ, R50 ;  /* 0x000000ffffe77224 */ /* 0x000fe200078e0032 */
[----:B----4-:R-:W-:Y:S01]  /*5b350*/  HMMA.1688.F32.TF32 R44, R168, R180, R44 ;  /* 0x000000b4a82c723c */ /* 0x010fe2000008102c */
[----:B------:R-:W-:Y:S02]  /*5b360*/  IMAD.MOV.U32 R227, RZ, RZ, R48 ;  /* 0x000000ffffe37224 */ /* 0x000fe400078e0030 */
[----:B------:R-:W-:-:S15]  /*5b370*/  IMAD.MOV.U32 R226, RZ, RZ, R49 ;  /* 0x000000ffffe27224 */ /* 0x000fde00078e0031 */
[----:B------:R-:W-:-:S06]  /*5b380*/  NOP ;  /* 0x0000000000007918 */ /* 0x000fcc0000000000 */
[----:B--2---:R-:W-:Y:S02]  /*5b390*/  IMAD.MOV.U32 R132, RZ, RZ, R44 ;  /* 0x000000ffff847224 */ /* 0x004fe400078e002c */
[----:B------:R-:W-:Y:S02]  /*5b3a0*/  IMAD.MOV.U32 R134, RZ, RZ, R45 ;  /* 0x000000ffff867224 */ /* 0x000fe400078e002d */
[----:B------:R-:W-:Y:S02]  /*5b3b0*/  IMAD.MOV.U32 R135, RZ, RZ, R46 ;  /* 0x000000ffff877224 */ /* 0x000fe400078e002e */
[----:B------:R-:W-:Y:S02]  /*5b3c0*/  IMAD.MOV.U32 R133, RZ, RZ, R47 ;  /* 0x000000ffff857224 */ /* 0x000fe400078e002f */
[----:B------:R-:W-:Y:S01]  /*5b3d0*/  HMMA.1688.F32.TF32 R44, R168, R184, R244 ;  /* 0x000000b8a82c723c */ /* 0x000fe200000810f4 */
[----:B------:R1:W-:Y:S04]  /*5b3e0*/  STL [R1+0x2c6c], R230 ;  /* 0x002c6ce601007387 */ /* 0x0003e80000100800 */
[----:B------:R2:W-:Y:S04]  /*5b3f0*/  STL [R1+0x2c68], R231 ;  /* 0x002c68e701007387 */ /* 0x0005e80000100800 */
[----:B------:R4:W-:Y:S04]  /*5b400*/  STL [R1+0x2c64], R227 ;  /* 0x002c64e301007387 */ /* 0x0009e80000100800 */
[----:B------:R4:W-:Y:S04]  /*5b410*/  STL [R1+0x2c60], R226 ;  /* 0x002c60e201007387 */ /* 0x0009e80000100800 */
[----:B------:R-:W-:Y:S04]  /*5b420*/  STL [R1+0x2c7c], R133 ;  /* 0x002c7c8501007387 */ /* 0x000fe80000100800 */
[----:B------:R-:W-:Y:S03]  /*5b430*/  STL [R1+0x2c78], R135 ;  /* 0x002c788701007387 */ /* 0x000fe60000100800 */
[----:B------:R-:W-:-:S02]  /*5b440*/  IMAD.MOV.U32 R222, RZ, RZ, R44 ;  /* 0x000000ffffde7224 */ /* 0x000fc400078e002c */
[----:B------:R-:W-:Y:S02]  /*5b450*/  IMAD.MOV.U32 R223, RZ, RZ, R45 ;  /* 0x000000ffffdf7224 */ /* 0x000fe400078e002d */
[----:B------:R-:W-:Y:S02]  /*5b460*/  IMAD.MOV.U32 R218, RZ, RZ, R46 ;  /* 0x000000ffffda7224 */ /* 0x000fe400078e002e */
[----:B------:R-:W-:Y:S01]  /*5b470*/  IMAD.MOV.U32 R219, RZ, RZ, R47 ;  /* 0x000000ffffdb7224 */ /* 0x000fe200078e002f */
[----:B------:R-:W-:Y:S04]  /*5b480*/  STL [R1+0x2c74], R132 ;  /* 0x002c748401007387 */ /* 0x000fe80000100800 */
[----:B------:R-:W-:Y:S04]  /*5b490*/  STL [R1+0x2c70], R134 ;  /* 0x002c708601007387 */ /* 0x000fe80000100800 */
        /* <DEDUP_REMOVED lines=16> */
[----:B------:R-:W3:Y:S04]  /*5b5a0*/  LDL.LU R251, [R1+0x127c] ;  /* 0x00127c0001fb7983 */ /* 0x000ee80000300800 */
[----:B------:R-:W3:Y:S04]  /*5b5b0*/  LDL.LU R240, [R1+0x12a0] ;  /* 0x0012a00001f07983 */ /* 0x000ee80000300800 */
[----:B------:R-:W3:Y:S01]  /*5b5c0*/  LDL.LU R241, [R1+0x12a4] ;  /* 0x0012a40001f17983 */ /* 0x000ee20000300800 */
[----:B-1----:R-:W-:-:S03]  /*5b5d0*/  IMAD.MOV.U32 R230, RZ, RZ, R44 ;  /* 0x000000ffffe67224 */ /* 0x002fc600078e002c */
[----:B------:R-:W3:Y:S01]  /*5b5e0*/  LDL.LU R242, [R1+0x12a8] ;  /* 0x0012a80001f27983 */ /* 0x000ee20000300800 */
[----:B--2---:R-:W-:-:S03]  /*5b5f0*/  IMAD.MOV.U32 R231, RZ, RZ, R45 ;  /* 0x000000ffffe77224 */ /* 0x004fc600078e002d */
[----:B------:R-:W3:Y:S01]  /*5b600*/  LDL.LU R243, [R1+0x12ac] ;  /* 0x0012ac0001f37983 */ /* 0x000ee20000300800 */
[----:B----4-:R-:W-:-:S03]  /*5b610*/  IMAD.MOV.U32 R227, RZ, RZ, R46 ;  /* 0x000000ffffe37224 */ /* 0x010fc600078e002e */
[----:B------:R-:W2:Y:S01]  /*5b620*/  LDL.LU R44, [R1+0x1290] ;  /* 0x00129000012c7983 */ /* 0x000ea20000300800 */
[----:B------:R-:W-:-:S03]  /*5b630*/  IMAD.MOV.U32 R226, RZ, RZ, R47 ;  /* 0x000000ffffe27224 */ /* 0x000fc600078e002f */
[----:B------:R-:W2:Y:S04]  /*5b640*/  LDL.LU R45, [R1+0x1294] ;  /* 0x00129400012d7983 */ /* 0x000ea80000300800 */
[----:B------:R-:W2:Y:S04]  /*5b650*/  LDL.LU R46, [R1+0x1298] ;  /* 0x00129800012e7983 */ /* 0x000ea80000300800 */
[----:B------:R-:W2:Y:S04]  /*5b660*/  LDL.LU R47, [R1+0x129c] ;  /* 0x00129c00012f7983 */ /* 0x000ea80000300800 */
        /* <DEDUP_REMOVED lines=8> */
[C---:B------:R-:W-:Y:S06]  /*5b6f0*/  HMMA.1688.F32.TF32 R52, R168.reuse, R192, R52 ;  /* 0x000000c0a834723c */ /* 0x040fec0000081034 */
[----:B------:R-:W-:-:S15]  /*5b700*/  HMMA.1688.F32.TF32 R48, R168, R196, R48 ;  /* 0x000000c4a830723c */ /* 0x000fde0000081030 */
[----:B------:R-:W-:-:S03]  /*5b710*/  NOP ;  /* 0x0000000000007918 */ /* 0x000fc60000000000 */
[----:B------:R-:W-:Y:S01]  /*5b720*/  IMAD.MOV.U32 R211, RZ, RZ, R55 ;  /* 0x000000ffffd37224 */ /* 0x000fe200078e0037 */
[----:B------:R-:W-:Y:S01]  /*5b730*/  MOV R210, R54 ;  /* 0x0000003600d27202 */ /* 0x000fe20000000f00 */
[----:B------:R-:W-:Y:S02]  /*5b740*/  IMAD.MOV.U32 R215, RZ, RZ, R53 ;  /* 0x000000ffffd77224 */ /* 0x000fe400078e0035 */
[----:B------:R-:W-:Y:S01]  /*5b750*/  IMAD.MOV.U32 R214, RZ, RZ, R52 ;  /* 0x000000ffffd67224 */ /* 0x000fe200078e0034 */
[----:B------:R1:W-:Y:S01]  /*5b760*/  STL [R1+0x2cac], R211 ;  /* 0x002cacd301007387 */ /* 0x0003e20000100800 */
[----:B------:R-:W-:Y:S02]  /*5b770*/  IMAD.MOV.U32 R206, RZ, RZ, R48 ;  /* 0x000000ffffce7224 */ /* 0x000fe400078e0030 */
[----:B------:R-:W-:Y:S02]  /*5b780*/  IMAD.MOV.U32 R207, RZ, RZ, R49 ;  /* 0x000000ffffcf7224 */ /* 0x000fe400078e0031 */
[----:B------:R-:W-:-:S02]  /*5b790*/  IMAD.MOV.U32 R202, RZ, RZ, R50 ;  /* 0x000000ffffca7224 */ /* 0x000fc400078e0032 */
[----:B------:R-:W-:Y:S01]  /*5b7a0*/  IMAD.MOV.U32 R203, RZ, RZ, R51 ;  /* 0x000000ffffcb7224 */ /* 0x000fe200078e0033 */
[----:B------:R1:W-:Y:S04]  /*5b7b0*/  STL [R1+0x2ca8], R210 ;  /* 0x002ca8d201007387 */ /* 0x0003e80000100800 */
[----:B------:R1:W-:Y:S04]  /*5b7c0*/  STL [R1+0x2ca4], R215 ;  /* 0x002ca4d701007387 */ /* 0x0003e80000100800 */
[----:B------:R1:W-:Y:S04]  /*5b7d0*/  STL [R1+0x2ca0], R214 ;  /* 0x002ca0d601007387 */ /* 0x0003e80000100800 */
[----:B------:R1:W-:Y:S04]  /*5b7e0*/  STL [R1+0x2cbc], R203 ;  /* 0x002cbccb01007387 */ /* 0x0003e80000100800 */
[----:B------:R1:W-:Y:S04]  /*5b7f0*/  STL [R1+0x2cb8], R202 ;  /* 0x002cb8ca01007387 */ /* 0x0003e80000100800 */
[----:B------:R1:W-:Y:S04]  /*5b800*/  STL [R1+0x2cb4], R207 ;  /* 0x002cb4cf01007387 */ /* 0x0003e80000100800 */
[----:B------:R1:W-:Y:S01]  /*5b810*/  STL [R1+0x2cb0], R206 ;  /* 0x002cb0ce01007387 */ /* 0x0003e20000100800 */
[C---:B--2---:R-:W-:Y:S06]  /*5b820*/  HMMA.1688.F32.TF32 R44, R168.reuse, R204, R44 ;  /* 0x000000cca82c723c */ /* 0x044fec000008102c */
[----:B---3--:R-:W-:-:S15]  /*5b830*/  HMMA.1688.F32.TF32 R48, R168, R200, R240 ;  /* 0x000000c8a830723c */ /* 0x008fde00000810f0 */
[----:B------:R-:W-:-:S03]  /*5b840*/  NOP ;  /* 0x0000000000007918 */ /* 0x000fc60000000000 */
[----:B------:R-:W-:Y:S02]  /*5b850*/  IMAD.MOV.U32 R219, RZ, RZ, R44 ;  /* 0x000000ffffdb7224 */ /* 0x000fe400078e002c */
[----:B------:R-:W-:Y:S02]  /*5b860*/  IMAD.MOV.U32 R218, RZ, RZ, R45 ;  /* 0x000000ffffda7224 */ /* 0x000fe400078e002d */
[----:B------:R-:W-:Y:S02]  /*5b870*/  IMAD.MOV.U32 R223, RZ, RZ, R46 ;  /* 0x000000ffffdf7224 */ /* 0x000fe400078e002e */
[----:B------:R-:W-:Y:S02]  /*5b880*/  IMAD.MOV.U32 R222, RZ, RZ, R47 ;  /* 0x000000ffffde7224 */ /* 0x000fe400078e002f */
[----:B----4-:R-:W-:Y:S01]  /*5b890*/  HMMA.1688.F32.TF32 R44, R168, R208, R244 ;  /* 0x000000d0a82c723c */ /* 0x010fe200000810f4 */
[----:B------:R-:W-:Y:S02]  /*5b8a0*/  IMAD.MOV.U32 R133, RZ, RZ, R48 ;  /* 0x000000ffff857224 */ /* 0x000fe400078e0030 */
[----:B------:R-:W-:-:S02]  /*5b8b0*/  IMAD.MOV.U32 R135, RZ, RZ, R49 ;  /* 0x000000ffff877224 */ /* 0x000fc400078e0031 */
[----:B------:R-:W-:Y:S02]  /*5b8c0*/  IMAD.MOV.U32 R132, RZ, RZ, R50 ;  /* 0x000000ffff847224 */ /* 0x000fe400078e0032 */
[----:B------:R-:W-:-:S15]  /*5b8d0*/  IMAD.MOV.U32 R134, RZ, RZ, R51 ;  /* 0x000000ffff867224 */ /* 0x000fde00078e0033 */
[----:B------:R-:W-:-:S02]  /*5b8e0*/  NOP ;  /* 0x0000000000007918 */ /* 0x000fc40000000000 */
[----:B-1----:R-:W-:Y:S02]  /*5b8f0*/  IMAD.MOV.U32 R226, RZ, RZ, R44 ;  /* 0x000000ffffe27224 */ /* 0x002fe400078e002c */
[----:B------:R-:W-:Y:S02]  /*5b900*/  IMAD.MOV.U32 R227, RZ, RZ, R45 ;  /* 0x000000ffffe37224 */ /* 0x000fe400078e002d */
[----:B------:R-:W-:Y:S02]  /*5b910*/  IMAD.MOV.U32 R231, RZ, RZ, R46 ;  /* 0x000000ffffe77224 */ /* 0x000fe400078e002e */
[----:B------:R-:W-:Y:S02]  /*5b920*/  IMAD.MOV.U32 R230, RZ, RZ, R47 ;  /* 0x000000ffffe67224 */ /* 0x000fe400078e002f */
[----:B------:R-:W-:Y:S01]  /*5b930*/  HMMA.1688.F32.TF32 R44, R168, R212, R248 ;  /* 0x000000d4a82c723c */ /* 0x000fe200000810f8 */
[----:B------:R-:W2:Y:S04]  /*5b940*/  LDL.LU R248, [R1+0x11f0] ;  /* 0x0011f00001f87983 */ /* 0x000ea80000300800 */
[----:B------:R-:W2:Y:S02]  /*5b950*/  LDL.LU R249, [R1+0x11f4] ;  /* 0x0011f40001f97983 */ /* 0x000ea40000300800 */
[----:B------:R-:W-:-:S02]  /*5b960*/  IMAD.MOV.U32 R250, RZ, RZ, R12 ;  /* 0x000000fffffa7224 */ /* 0x000fc400078e000c */
[----:B------:R-:W3:Y:S01]  /*5b970*/  LDL.LU R12, [R1+0x2f24] ;  /* 0x002f2400010c7983 */ /* 0x000ee20000300800 */
[----:B------:R-:W-:-:S03]  /*5b980*/  IMAD.MOV.U32 R251, RZ, RZ, R13 ;  /* 0x000000fffffb7224 */ /* 0x000fc600078e000d */
        /* <DEDUP_REMOVED lines=49> */
[----:B------:R-:W-:Y:S01]  /*5bca0*/  MOV R194, R46 ;  /* 0x0000002e00c27202 */ /* 0x000fe20000000f00 */
[----:B------:R-:W-:-:S02]  /*5bcb0*/  IMAD.MOV.U32 R195, RZ, RZ, R47 ;  /* 0x000000ffffc37224 */ /* 0x000fc400078e002f */
[----:B---3--:R-:W-:Y:S02]  /*5bcc0*/  IMAD.MOV.U32 R47, RZ, RZ, R12 ;  /* 0x000000ffff2f7224 */ /* 0x008fe400078e000c */
[----:B----4-:R-:W-:Y:S02]  /*5bcd0*/  IMAD.MOV.U32 R46, RZ, RZ, R13 ;  /* 0x000000ffff2e7224 */ /* 0x010fe400078e000d */
[----:B--2---:R-:W-:-:S15]  /*5bce0*/  HMMA.1688.F32.TF32 R12, R168, R216, R80 ;  /* 0x000000d8a80c723c */ /* 0x004fde0000081050 */
[----:B------:R-:W-:-:S09]  /*5bcf0*/  NOP ;  /* 0x0000000000007918 */ /* 0x000fd20000000000 */
[----:B------:R-:W-:Y:S02]  /*5bd00*/  IMAD.MOV.U32 R190, RZ, RZ, R12 ;  /* 0x000000ffffbe7224 */ /* 0x000fe400078e000c */
        /* <DEDUP_REMOVED lines=17> */
[----:B------:R-:W-:Y:S01]  /*5be20*/  IMAD.MOV.U32 R183, RZ, RZ, R12 ;  /* 0x000000ffffb77224 */ /* 0x000fe200078e000c */
[----:B------:R-:W-:Y:S01]  /*5be30*/  MOV R179, R14 ;  /* 0x0000000e00b37202 */ /* 0x000fe20000000f00 */
[----:B------:R-:W-:Y:S02]  /*5be40*/  IMAD.MOV.U32 R178, RZ, RZ, R13 ;  /* 0x000000ffffb27224 */ /* 0x000fe400078e000d */
[----:B------:R-:W-:Y:S02]  /*5be50*/  IMAD.MOV.U32 R187, RZ, RZ, R15 ;  /* 0x000000ffffbb7224 */ /* 0x000fe400078e000f */
[C---:B------:R-:W-:Y:S06]  /*5be60*/  HMMA.1688.F32.TF32 R12, R168.reuse, R232, R64 ;  /* 0x000000e8a80c723c */ /* 0x040fec0000081040 */
[----:B------:R-:W-:Y:S06]  /*5be70*/  HMMA.1688.F32.TF32 R60, R168, R236, R60 ;  /* 0x000000eca83c723c */ /* 0x000fec000008103c */
[C---:B------:R-:W-:Y:S11]  /*5be80*/  HMMA.1688.F32.TF32 R56, R172.reuse, R176, R56 ;  /* 0x000000b0ac38723c */ /* 0x040ff60000081038 */
[----:B------:R-:W-:Y:S04]  /*5be90*/  STL.64 [R1+0x8b0], R12 ;  /* 0x0008b00c01007387 */ /* 0x000fe80000100a00 */
[----:B------:R1:W-:Y:S02]  /*5bea0*/  STL.64 [R1+0x8b8], R14 ;  /* 0x0008b80e01007387 */ /* 0x0003e40000100a00 */
[C---:B-1----:R-:W-:Y:S06]  /*5beb0*/  HMMA.1688.F32.TF32 R12, R172.reuse, R180, R52 ;  /* 0x000000b4ac0c723c */ /* 0x042fec0000081034 */
[C---:B------:R-:W-:Y:S06]  /*5bec0*/  HMMA.1688.F32.TF32 R52, R172.reuse, R184, R48 ;  /* 0x000000b8ac34723c */ /* 0x040fec0000081030 */
        /* <DEDUP_REMOVED lines=16> */
[----:B------:R1:W-:Y:S04]  /*5bfd0*/  STL.64 [R1+0x9f0], R44 ;  /* 0x0009f02c01007387 */ /* 0x0003e80000100a00 */
[----:B------:R2:W-:Y:S04]  /*5bfe0*/  STL.64 [R1+0x9f8], R46 ;  /* 0x0009f82e01007387 */ /* 0x0005e80000100a00 */
[----:B------:R-:W-:Y:S04]  /*5bff0*/  LDS R13, [R6+UR7+0xc080] ;  /* 0x00c08007060d7984 */ /* 0x000fe80008000800 */
[----:B-1----:R-:W3:Y:S04]  /*5c000*/  LDL.LU R44, [R1+0x13d0] ;  /* 0x0013d000012c7983 */ /* 0x002ee80000300800 */
[----:B------:R-:W-:Y:S04]  /*5c010*/  STL.64 [R1+0xa10], R52 ;  /* 0x000a103401007387 */ /* 0x000fe80000100a00 */
[----:B------:R-:W-:Y:S04]  /*5c020*/  STL.64 [R1+0xa18], R54 ;  /* 0x000a183601007387 */ /* 0x000fe80000100a00 */
[----:B------:R1:W-:Y:S04]  /*5c030*/  STL.64 [R1+0xa30], R48 ;  /* 0x000a303001007387 */ /* 0x0003e80000100a00 */
[----:B------:R4:W-:Y:S04]  /*5c040*/  STL.64 [R1+0xa38], R50 ;  /* 0x000a383201007387 */ /* 0x0009e80000100a00 */
        /* <DEDUP_REMOVED lines=55> */
[----:B------:R-:W4:Y:S01]  /*5c3c0*/  LDS R15, [R6+UR7+0xd080] ;  /* 0x00d08007060f7984 */ /* 0x000f220008000800 */
[C---:B--2---:R-:W-:Y:S06]  /*5c3d0*/  HMMA.1688.F32.TF32 R56, R172.reuse, R236, R56 ;  /* 0x000000ecac38723c */ /* 0x044fec0000081038 */
[C---:B---3--:R-:W-:Y:S06]  /*5c3e0*/  HMMA.1688.F32.TF32 R88, R172.reuse, R204, R84 ;  /* 0x000000ccac58723c */ /* 0x048fec0000081054 */
[----:B------:R-:W-:Y:S07]  /*5c3f0*/  HMMA.1688.F32.TF32 R84, R172, R208, R248 ;  /* 0x000000d0ac54723c */ /* 0x000fee00000810f8 */
[----:B------:R-:W-:-:S02]  /*5c400*/  IMAD.MOV.U32 R248, RZ, RZ, R17 ;  /* 0x000000fffff87224 */ /* 0x000fc400078e0011 */
[----:B------:R-:W-:Y:S02]  /*5c410*/  IMAD.MOV.U32 R249, RZ, RZ, R16 ;  /* 0x000000fffff97224 */ /* 0x000fe400078e0010 */
[C---:B------:R-:W-:Y:S06]  /*5c420*/  HMMA.1688.F32.TF32 R16, R172.reuse, R212, R80 ;  /* 0x000000d4ac10723c */ /* 0x040fec0000081050 */
[----:B------:R-:W-:Y:S04]  /*5c430*/  STL.64 [R1+0xa60], R88 ;  /* 0x000a605801007387 */ /* 0x000fe80000100a00 */
[----:B------:R-:W-:Y:S04]  /*5c440*/  STL.64 [R1+0xa68], R90 ;  /* 0x000a685a01007387 */ /* 0x000fe80000100a00 */
[----:B------:R-:W-:Y:S04]  /*5c450*/  STL.64 [R1+0xa80], R84 ;  /* 0x000a805401007387 */ /* 0x000fe80000100a00 */
[----:B------:R-:W-:Y:S05]  /*5c460*/  STL.64 [R1+0xa88], R86 ;  /* 0x000a885601007387 */ /* 0x000fea0000100a00 */
[----:B------:R-:W-:Y:S04]  /*5c470*/  STL.64 [R1+0xab0], R16 ;  /* 0x000ab01001007387 */ /* 0x000fe80000100a00 */
[----:B------:R1:W-:Y:S02]  /*5c480*/  STL.64 [R1+0xab8], R18 ;  /* 0x000ab81201007387 */ /* 0x0003e40000100a00 */
[C---:B-1----:R-:W-:Y:S06]  /*5c490*/  HMMA.1688.F32.TF32 R16, R172.reuse, R216, R76 ;  /* 0x000000d8ac10723c */ /* 0x042fec000008104c */
[C---:B------:R-:W-:Y:S06]  /*5c4a0*/  HMMA.1688.F32.TF32 R72, R172.reuse, R220, R72 ;  /* 0x000000dcac48723c */ /* 0x040fec0000081048 */
[C---:B------:R-:W-:Y:S06]  /*5c4b0*/  HMMA.1688.F32.TF32 R68, R172.reuse, R224, R68 ;  /* 0x000000e0ac44723c */ /* 0x040fec0000081044 */
[----:B------:R-:W-:Y:S05]  /*5c4c0*/  HMMA.1688.F32.TF32 R60, R172, R232, R60 ;  /* 0x000000e8ac3c723c */ /* 0x000fea000008103c */
[----:B------:R-:W-:Y:S04]  /*5c4d0*/  STL.64 [R1+0xae0], R16 ;  /* 0x000ae01001007387 */ /* 0x000fe80000100a00 */
[----:B------:R1:W-:Y:S01]  /*5c4e0*/  STL.64 [R1+0xae8], R18 ;  /* 0x000ae81201007387 */ /* 0x0003e20000100a00 */
[----:B----4-:R-:W-:Y:S06]  /*5c4f0*/  HMMA.1688.F32.TF32 R52, R12, R176, R52 ;  /* 0x000000b00c34723c */ /* 0x010fec0000081034 */
[----:B-1----:R-:W-:Y:S01]  /*5c500*/  HMMA.1688.F32.TF32 R16, R172, R228, R64 ;  /* 0x000000e4ac10723c */ /* 0x002fe20000081040 */
[----:B------:R-:W-:Y:S04]  /*5c510*/  STL.64 [R1+0xad0], R72 ;  /* 0x000ad04801007387 */ /* 0x000fe80000100a00 */
[----:B------:R-:W-:Y:S04]  /*5c520*/  STL.64 [R1+0xad8], R74 ;  /* 0x000ad84a01007387 */ /* 0x000fe80000100a00 */
[----:B------:R-:W-:Y:S04]  /*5c530*/  STL.64 [R1+0xac0], R68 ;  /* 0x000ac04401007387 */ /* 0x000fe80000100a00 */
[----:B------:R-:W-:Y:S05]  /*5c540*/  STL.64 [R1+0xac8], R70 ;  /* 0x000ac84601007387 */ /* 0x000fea0000100a00 */
[----:B------:R-:W-:-:S05]  /*5c550*/  IMAD.MOV.U32 R238, RZ, RZ, R55 ;  /* 0x000000ffffee7224 */ /* 0x000fca00078e0037 */
[----:B------:R-:W-:Y:S04]  /*5c560*/  STL.64 [R1+0xb00], R16 ;  /* 0x000b001001007387 */ /* 0x000fe80000100a00 */
[----:B------:R-:W-:Y:S04]  /*5c570*/  STL.64 [R1+0xb08], R18 ;  /* 0x000b081201007387 */ /* 0x000fe80000100a00 */
[----:B------:R-:W-:Y:S04]  /*5c580*/  STL.64 [R1+0xb30], R60 ;  /* 0x000b303c01007387 */ /* 0x000fe80000100a00 */
[----:B------:R-:W-:Y:S04]  /*5c590*/  STL.64 [R1+0xb38], R62 ;  /* 0x000b383e01007387 */ /* 0x000fe80000100a00 */
[----:B------:R-:W-:Y:S04]  /*5c5a0*/  STL.64 [R1+0xb20], R56 ;  /* 0x000b203801007387 */ /* 0x000fe80000100a00 */
[----:B------:R-:W-:Y:S04]  /*5c5b0*/  STL.64 [R1+0xb28], R58 ;  /* 0x000b283a01007387 */ /* 0x000fe80000100a00 */
[----:B------:R-:W-:Y:S04]  /*5c5c0*/  STL.64 [R1+0xb50], R52 ;  /* 0x000b503401007387 */ /* 0x000fe80000100a00 */
[----:B------:R1:W-:Y:S01]  /*5c5d0*/  STL [R1+0xb58], R54 ;  /* 0x000b583601007387 */ /* 0x0003e20000100800 */
[----:B------:R-:W-:-:S02]  /*5c5e0*/  IMAD.MOV.U32 R250, RZ, RZ, R9 ;  /* 0x000000fffffa7224 */ /* 0x000fc400078e0009 */
[----:B------:R-:W-:Y:S01]  /*5c5f0*/  IMAD.MOV.U32 R251, RZ, RZ, R8 ;  /* 0x000000fffffb7224 */ /* 0x000fe200078e0008 */
[----:B------:R-:W-:Y:S01]  /*5c600*/  LOP3.LUT R43, R0, 0x60, RZ, 0x3c, !PT ;  /* 0x00000060002b7812 */ /* 0x000fe200078e3cff */
[----:B------:R-:W-:Y:S04]  /*5c610*/  LDS R16, [R0+UR7+0xc100] ;  /* 0x00c1000700107984 */ /* 0x000fe80008000800 */
[----:B------:R-:W-:Y:S01]  /*5c620*/  LDS R18, [R0+UR7+0xd100] ;  /* 0x00d1000700127984 */ /* 0x000fe20008000800 */
[C---:B-1----:R-:W-:Y:S03]  /*5c630*/  HMMA.1688.F32.TF32 R52, R12.reuse, R180, R48 ;  /* 0x000000b40c34723c */ /* 0x042fe60000081030 */
[----:B------:R1:W-:Y:S03]  /*5c640*/  STL [R1+0x2bb8], R238 ;  /* 0x002bb8ee01007387 */ /* 0x0003e60000100800 */
[----:B------:R-:W-:Y:S01]  /*5c650*/  HMMA.1688.F32.TF32 R48, R12, R184, R240 ;  /* 0x000000b80c30723c */ /* 0x000fe200000810f0 */
[----:B------:R-:W-:Y:S04]  /*5c660*/  LDS R8, [R7+UR7+0xc080] ;  /* 0x00c0800707087984 */ /* 0x000fe80008000800 */
[----:B------:R-:W-:Y:S04]  /*5c670*/  LDS R9, [R43+UR7+0xc080] ;  /* 0x00c080072b097984 */ /* 0x000fe80008000800 */
[----:B------:R-:W2:Y:S04]  /*5c680*/  LDS R11, [R43+UR7+0xd080] ;  /* 0x00d080072b0b7984 */ /* 0x000ea80008000800 */
[----:B------:R-:W-:Y:S04]  /*5c690*/  LDS R17, [R6+UR7+0xc100] ;  /* 0x00c1000706117984 */ /* 0x000fe80008000800 */
[----:B------:R-:W3:Y:S04]  /*5c6a0*/  LDS R19, [R6+UR7+0xd100] ;  /* 0x00d1000706137984 */ /* 0x000ee80008000800 */
[----:B------:R-:W-:Y:S04]  /*5c6b0*/  LDS R31, [R43+UR7+0xd300] ;  /* 0x00d300072b1f7984 */ /* 0x000fe80008000800 */
[----:B------:R-:W-:Y:S01]  /*5c6c0*/  STL.64 [R1+0xb90], R48 ;  /* 0x000b903001007387 */ /* 0x000fe20000100a00 */
[----:B-1----:R-:W-:-:S03]  /*5c6d0*/  IMAD.MOV.U32 R238, RZ, RZ, R51 ;  /* 0x000000ffffee7224 */ /* 0x002fc600078e0033 */
[----:B------:R-:W-:Y:S04]  /*5c6e0*/  STL.64 [R1+0xb70], R52 ;  /* 0x000b703401007387 */ /* 0x000fe80000100a00 */
[----:B------:R-:W-:Y:S04]  /*5c6f0*/  STL.64 [R1+0xb78], R54 ;  /* 0x000b783601007387 */ /* 0x000fe80000100a00 */
[----:B------:R1:W-:Y:S02]  /*5c700*/  STL [R1+0xb98], R50 ;  /* 0x000b983201007387 */ /* 0x0003e40000100800 */
[C---:B-1----:R-:W-:Y:S06]  /*5c710*/  HMMA.1688.F32.TF32 R48, R12.reuse, R188, R44 ;  /* 0x000000bc0c30723c */ /* 0x042fec000008102c */
[----:B------:R-:W-:Y:S01]  /*5c720*/  HMMA.1688.F32.TF32 R44, R12, R192, R244 ;  /* 0x000000c00c2c723c */ /* 0x000fe200000810f4 */
[----:B------:R-:W-:-:S15]  /*5c730*/  STL [R1+0x2bbc], R238 ;  /* 0x002bbcee01007387 */ /* 0x000fde0000100800 */
[----:B------:R-:W-:-:S01]  /*5c740*/  NOP ;  /* 0x0000000000007918 */ /* 0x000fc20000000000 */
[----:B------:R-:W-:Y:S04]  /*5c750*/  STL.64 [R1+0xbb0], R48 ;  /* 0x000bb03001007387 */ /* 0x000fe80000100a00 */
[----:B------:R-:W-:Y:S03]  /*5c760*/  STL.64 [R1+0xbb8], R50 ;  /* 0x000bb83201007387 */ /* 0x000fe60000100a00 */
[----:B------:R-:W-:Y:S01]  /*5c770*/  IMAD.MOV.U32 R239, RZ, RZ, R44 ;  /* 0x000000ffffef7224 */ /* 0x000fe200078e002c */
[----:B------:R1:W-:Y:S01]  /*5c780*/  STL [R1+0xbdc], R47 ;  /* 0x000bdc2f01007387 */ /* 0x0003e20000100800 */
[----:B------:R-:W-:Y:S02]  /*5c790*/  IMAD.MOV.U32 R234, RZ, RZ, R45 ;  /* 0x000000ffffea7224 */ /* 0x000fe400078e002d */
[----:B------:R-:W-:-:S02]  /*5c7a0*/  IMAD.MOV.U32 R235, RZ, RZ, R46 ;  /* 0x000000ffffeb7224 */ /* 0x000fc400078e002e */
[----:B-1----:R-:W-:Y:S03]  /*5c7b0*/  HMMA.1688.F32.TF32 R44, R12, R196, R248 ;  /* 0x000000c40c2c723c */ /* 0x002fe600000810f8 */
[----:B------:R-:W-:Y:S04]  /*5c7c0*/  STL [R1+0x2bc8], R235 ;  /* 0x002bc8eb01007387 */ /* 0x000fe80000100800 */
[----:B------:R-:W-:Y:S04]  /*5c7d0*/  STL [R1+0x2bc4], R234 ;  /* 0x002bc4ea01007387 */ /* 0x000fe80000100800 */
[----:B------:R-:W-:-:S12]  /*5c7e0*/  STL [R1+0x2bc0], R239 ;  /* 0x002bc0ef01007387 */ /* 0x000fd80000100800 */
[----:B------:R1:W-:Y:S04]  /*5c7f0*/  STL.64 [R1+0xbf0], R44 ;  /* 0x000bf02c01007387 */ /* 0x0003e80000100a00 */
[----:B------:R4:W-:Y:S04]  /*5c800*/  STL [R1+0xbf8], R46 ;  /* 0x000bf82e01007387 */ /* 0x0009e80000100800 */
[----:B------:R-:W3:Y:S04]  /*5c810*/  LDL.LU R248, [R1+0x1040] ;  /* 0x0010400001f87983 */ /* 0x000ee80000300800 */
[----:B------:R-:W3:Y:S04]  /*5c820*/  LDL.LU R249, [R1+0x1044] ;  /* 0x0010440001f97983 */ /* 0x000ee80000300800 */
[----:B------:R-:W3:Y:S01]  /*5c830*/  LDL.LU R250, [R1+0x1048] ;  /* 0x0010480001fa7983 */ /* 0x000ee20000300800 */
[----:B------:R-:W-:-:S03]  /*5c840*/  IMAD.MOV.U32 R238, RZ, RZ, R47 ;  /* 0x000000ffffee7224 */ /* 0x000fc600078e002f */
        /* <DEDUP_REMOVED lines=105> */
[----:B------:R-:W-:Y:S01]  /*5cee0*/  STL [R1+0x2bcc], R238 ;  /* 0x002bccee01007387 */ /* 0x000fe20000100800 */
[C---:B--2---:R-:W-:Y:S06]  /*5cef0*/  HMMA.1688.F32.TF32 R76, R8.reuse, R196, R76 ;  /* 0x000000c4084c723c */ /* 0x044fec000008104c */
[C---:B---3--:R-:W-:Y:S06]  /*5cf00*/  HMMA.1688.F32.TF32 R88, R8.reuse, R184, R88 ;  /* 0x000000b80858723c */ /* 0x048fec0000081058 */
[----:B----4-:R-:W-:Y:S06]  /*5cf10*/  HMMA.1688.F32.TF32 R92, R8, R180, R92 ;  /* 0x000000b4085c723c */ /* 0x010fec000008105c */
[C---:B------:R-:W-:Y:S06]  /*5cf20*/  HMMA.1688.F32.TF32 R104, R12.reuse, R232, R104 ;  /* 0x000000e80c68723c */ /* 0x040fec0000081068 */
[C---:B------:R-:W-:Y:S06]  /*5cf30*/  HMMA.1688.F32.TF32 R108, R12.reuse, R228, R108 ;  /* 0x000000e40c6c723c */ /* 0x040fec000008106c */
[C---:B------:R-:W-:Y:S06]  /*5cf40*/  HMMA.1688.F32.TF32 R112, R12.reuse, R224, R112 ;  /* 0x000000e00c70723c */ /* 0x040fec0000081070 */
[C---:B------:R-:W-:Y:S06]  /*5cf50*/  HMMA.1688.F32.TF32 R120, R12.reuse, R216, R120 ;  /* 0x000000d80c78723c */ /* 0x040fec0000081078 */
[C---:B------:R-:W-:Y:S06]  /*5cf60*/  HMMA.1688.F32.TF32 R124, R12.reuse, R212, R124 ;  /* 0x000000d40c7c723c */ /* 0x040fec000008107c */
[C---:B------:R-:W-:Y:S06]  /*5cf70*/  HMMA.1688.F32.TF32 R140, R12.reuse, R200, R140 ;  /* 0x000000c80c8c723c */ /* 0x040fec000008108c */
[C---:B------:R-:W-:Y:S06]  /*5cf80*/  HMMA.1688.F32.TF32 R136, R12.reuse, R204, R136 ;  /* 0x000000cc0c88723c */ /* 0x040fec0000081088 */
[C---:B------:R-:W-:Y:S11]  /*5cf90*/  HMMA.1688.F32.TF32 R128, R12.reuse, R208, R128 ;  /* 0x000000d00c80723c */ /* 0x040ff60000081080 */
[----:B------:R-:W-:Y:S01]  /*5cfa0*/  STL [R1+0xc10], R140 ;  /* 0x000c108c01007387 */ /* 0x000fe20000100800 */
[C---:B------:R-:W-:Y:S05]  /*5cfb0*/  HMMA.1688.F32.TF32 R116, R12.reuse, R220, R116 ;  /* 0x000000dc0c74723c */ /* 0x040fea0000081074 */
[----:B------:R-:W-:Y:S04]  /*5cfc0*/  STL.64 [R1+0xc30], R136 ;  /* 0x000c308801007387 */ /* 0x000fe80000100a00 */
[----:B------:R-:W-:Y:S01]  /*5cfd0*/  STL [R1+0xc38], R138 ;  /* 0x000c388a01007387 */ /* 0x000fe20000100800 */
[----:B------:R-:W-:Y:S06]  /*5cfe0*/  HMMA.1688.F32.TF32 R100, R12, R236, R100 ;  /* 0x000000ec0c64723c */ /* 0x000fec0000081064 */
        /* <DEDUP_REMOVED lines=57> */
[----:B------:R-:W-:Y:S04]  /*5d380*/  STL.64 [R1+0x1478], R50 ;  /* 0x0014783201007387 */ /* 0x000fe80000100a00 */
[----:B------:R1:W-:Y:S04]  /*5d390*/  STL.64 [R1+0x1460], R44 ;  /* 0x0014602c01007387 */ /* 0x0003e80000100a00 */
[----:B------:R2:W-:Y:S04]  /*5d3a0*/  STL.64 [R1+0x1468], R46 ;  /* 0x0014682e01007387 */ /* 0x0005e80000100a00 */
[----:B------:R-:W3:Y:S04]  /*5d3b0*/  LDL.LU R244, [R1+0xe70] ;  /* 0x000e700001f47983 */ /* 0x000ee80000300800 */
[----:B------:R-:W-:Y:S04]  /*5d3c0*/  STL.64 [R1+0x1260], R12 ;  /* 0x0012600c01007387 */ /* 0x000fe80000100a00 */
[----:B------:R4:W-:Y:S04]  /*5d3d0*/  STL.64 [R1+0x1268], R14 ;  /* 0x0012680e01007387 */ /* 0x0009e80000100a00 */
[----:B------:R-:W-:Y:S04]  /*5d3e0*/  STL.64 [R1+0x1450], R8 ;  /* 0x0014500801007387 */ /* 0x000fe80000100a00 */
        /* <DEDUP_REMOVED lines=78> */
[C---:B---3--:R-:W-:Y:S06]  /*5d8d0*/  HMMA.1688.F32.TF32 R60, R16.reuse, R224, R60 ;  /* 0x000000e0103c723c */ /* 0x048fec000008103c */
[C---:B------:R-:W-:Y:S06]  /*5d8e0*/  HMMA.1688.F32.TF32 R72, R16.reuse, R212, R72 ;  /* 0x000000d41048723c */ /* 0x040fec0000081048 */
[C---:B------:R-:W-:Y:S06]  /*5d8f0*/  HMMA.1688.F32.TF32 R100, R16.reuse, R184, R100 ;  /* 0x000000b81064723c */ /* 0x040fec0000081064 */
[C---:B------:R-:W-:Y:S06]  /*5d900*/  HMMA.1688.F32.TF32 R12, R16.reuse, R180, R104 ;  /* 0x000000b4100c723c */ /* 0x040fec0000081068 */
[----:B------:R-:W-:-:S15]  /*5d910*/  HMMA.1688.F32.TF32 R8, R16, R188, R96 ;  /* 0x000000bc1008723c */ /* 0x000fde0000081060 */
[----:B------:R-:W-:-:S02]  /*5d920*/  NOP ;  /* 0x0000000000007918 */ /* 0x000fc40000000000 */
        /* <DEDUP_REMOVED lines=12> */
[----:B------:R-:W1:Y:S03]  /*5d9f0*/  LDS R15, [R43+UR7+0xd100] ;  /* 0x00d100072b0f7984 */ /* 0x000e660008000800 */
[C---:B------:R-:W-:Y:S06]  /*5da00*/  HMMA.1688.F32.TF32 R76, R16.reuse, R208, R76 ;  /* 0x000000d0104c723c */ /* 0x040fec000008104c */
[C---:B------:R-:W-:Y:S11]  /*5da10*/  HMMA.1688.F32.TF32 R68, R16.reuse, R216, R68 ;  /* 0x000000d81044723c */ /* 0x040ff60000081044 */
[----:B------:R-:W-:Y:S04]  /*5da20*/  STL.64 [R1+0x1410], R8 ;  /* 0x0014100801007387 */ /* 0x000fe80000100a00 */
[----:B------:R2:W-:Y:S01]  /*5da30*/  STL.64 [R1+0x1418], R10 ;  /* 0x0014180a01007387 */ /* 0x0005e20000100a00 */
[C---:B------:R-:W-:Y:S06]  /*5da40*/  HMMA.1688.F32.TF32 R64, R16.reuse, R220, R64 ;  /* 0x000000dc1040723c */ /* 0x040fec0000081040 */
[C---:B--2---:R-:W-:Y:S01]  /*5da50*/  HMMA.1688.F32.TF32 R8, R16.reuse, R204, R80 ;  /* 0x000000cc1008723c */ /* 0x044fe20000081050 */
[----:B------:R-:W-:Y:S05]  /*5da60*/  STL.64 [R1+0x1400], R88 ;  /* 0x0014005801007387 */ /* 0x000fea0000100a00 */
        /* <DEDUP_REMOVED lines=28> */
[----:B------:R-:W-:Y:S03]  /*5dc30*/  LDS R8, [R0+UR7+0xc180] ;  /* 0x00c1800700087984 */ /* 0x000fe60008000800 */
[C---:B------:R-:W-:Y:S01]  /*5dc40*/  HMMA.1688.F32.TF32 R44, R12.reuse, R188, R248 ;  /* 0x000000bc0c2c723c */ /* 0x040fe200000810f8 */
[----:B------:R-:W-:Y:S01]  /*5dc50*/  IMAD.MOV.U32 R239, RZ, RZ, R143 ;  /* 0x000000ffffef7224 */ /* 0x000fe200078e008f */
[----:B------:R-:W-:Y:S04]  /*5dc60*/  LDS R10, [R0+UR7+0xd180] ;  /* 0x00d18007000a7984 */ /* 0x000fe80008000800 */
[C---:B-1----:R-:W-:Y:S01]  /*5dc70*/  HMMA.1688.F32.TF32 R48, R12.reuse, R184, R244 ;  /* 0x000000b80c30723c */ /* 0x042fe200000810f4 */
[----:B------:R-:W-:Y:S04]  /*5dc80*/  LDS R9, [R6+UR7+0xc180] ;  /* 0x00c1800706097984 */ /* 0x000fe80008000800 */
        /* <DEDUP_REMOVED lines=132> */
[----:B------:R-:W1:Y:S04]  /*5e4d0*/  LDS R11, [R6+UR7+0xd180] ;  /* 0x00d18007060b7984 */ /* 0x000e680008000800 */
[----:B------:R-:W-:Y:S04]  /*5e4e0*/  LDS R18, [R7+UR7+0xd180] ;  /* 0x00d1800707127984 */ /* 0x000fe80008000800 */
[----:B------:R-:W-:Y:S04]  /*5e4f0*/  LDS R17, [R43+UR7+0xc180] ;  /* 0x00c180072b117984 */ /* 0x000fe80008000800 */
        /* <DEDUP_REMOVED lines=14> */
[----:B--2---:R-:W2:Y:S04]  /*5e5e0*/  LDL.LU.64 R150, [R1+0x2f18] ;  /* 0x002f180001967983 */ /* 0x004ea80000300a00 */
[----:B------:R-:W2:Y:S04]  /*5e5f0*/  LDL.LU.64 R148, [R1+0x2f10] ;  /* 0x002f100001947983 */ /* 0x000ea80000300a00 */
[----:B------:R-:W-:Y:S01]  /*5e600*/  STL.64 [R1+0x11f0], R144 ;  /* 0x0011f09001007387 */ /* 0x000fe20000100a00 */
[C---:B------:R-:W-:Y:S03]  /*5e610*/  HMMA.1688.F32.TF32 R112, R12.reuse, R232, R112 ;  /* 0x000000e80c70723c */ /* 0x040fe60000081070 */
[----:B------:R3:W-:Y:S03]  /*5e620*/  STL.64 [R1+0x11f8], R146 ;  /* 0x0011f89201007387 */ /* 0x0007e60000100a00 */
[----:B------:R-:W-:Y:S01]  /*5e630*/  HMMA.1688.F32.TF32 R12, R12, R236, R108 ;  /* 0x000000ec0c0c723c */ /* 0x000fe2000008106c */
[----:B---3--:R-:W3:Y:S04]  /*5e640*/  LDL.LU.64 R146, [R1+0x2f08] ;  /* 0x002f080001927983 */ /* 0x008ee80000300a00 */
[----:B------:R-:W3:Y:S04]  /*5e650*/  LDL.LU.64 R144, [R1+0x2f00] ;  /* 0x002f000001907983 */ /* 0x000ee80000300a00 */
[----:B------:R-:W-:Y:S04]  /*5e660*/  STL.64 [R1+0x11e0], R140 ;  /* 0x0011e08c01007387 */ /* 0x000fe80000100a00 */
[----:B------:R4:W-:Y:S04]  /*5e670*/  STL.64 [R1+0x11e8], R142 ;  /* 0x0011e88e01007387 */ /* 0x0009e80000100a00 */
[----:B----4-:R-:W4:Y:S04]  /*5e680*/  LDL.LU.64 R142, [R1+0x2ef8] ;  /* 0x002ef800018e7983 */ /* 0x010f280000300a00 */
        /* <DEDUP_REMOVED lines=61> */
[C---:B-1----:R-:W-:Y:S06]  /*5ea60*/  HMMA.1688.F32.TF32 R12, R8.reuse, R232, R48 ;  /* 0x000000e8080c723c */ /* 0x042fec0000081030 */
[----:B------:R-:W-:Y:S01]  /*5ea70*/  HMMA.1688.F32.TF32 R8, R8, R236, R240 ;  /* 0x000000ec0808723c */ /* 0x000fe200000810f0 */
        /* <DEDUP_REMOVED lines=10> */
[C---:B----4-:R-:W-:Y:S01]  /*5eb20*/  HMMA.1688.F32.TF32 R8, R16.reuse, R184, R248 ;  /* 0x000000b81008723c */ /* 0x050fe200000810f8 */
[----:B------:R1:W-:Y:S04]  /*5eb30*/  STL.64 [R1+0x1310], R44 ;  /* 0x0013102c01007387 */ /* 0x0003e80000100a00 */
[----:B------:R4:W-:Y:S04]  /*5eb40*/  STL.64 [R1+0x1318], R46 ;  /* 0x0013182e01007387 */ /* 0x0009e80000100a00 */
[----:B------:R-:W2:Y:S08]  /*5eb50*/  LDL.LU R244, [R1+0x3a0] ;  /* 0x0003a00001f47983 */ /* 0x000eb00000300800 */
[----:B------:R-:W-:Y:S04]  /*5eb60*/  STL.64 [R1+0x1300], R12 ;  /* 0x0013000c01007387 */ /* 0x000fe80000100a00 */
[----:B------:R3:W-:Y:S04]  /*5eb70*/  STL.64 [R1+0x1308], R14 ;  /* 0x0013080e01007387 */ /* 0x0007e80000100a00 */
[----:B------:R-:W-:Y:S04]  /*5eb80*/  STL.64 [R1+0x12f0], R8 ;  /* 0x0012f00801007387 */ /* 0x000fe80000100a00 */
[----:B------:R-:W-:Y:S04]  /*5eb90*/  STL.64 [R1+0x12f8], R10 ;  /* 0x0012f80a01007387 */ /* 0x000fe80000100a00 */
[----:B------:R-:W2:Y:S04]  /*5eba0*/  LDL.LU R245, [R1+0x3a4] ;  /* 0x0003a40001f57983 */ /* 0x000ea80000300800 */
[----:B------:R-:W2:Y:S04]  /*5ebb0*/  LDL.LU R246, [R1+0x3a8] ;  /* 0x0003a80001f67983 */ /* 0x000ea80000300800 */
[----:B------:R-:W2:Y:S04]  /*5ebc0*/  LDL.LU R247, [R1+0x3ac] ;  /* 0x0003ac0001f77983 */ /* 0x000ea80000300800 */
[----:B-1----:R-:W2:Y:S04]  /*5ebd0*/  LDL.LU R44, [R1+0x3b0] ;  /* 0x0003b000012c7983 */ /* 0x002ea80000300800 */
        /* <DEDUP_REMOVED lines=75> */
[C---:B---3--:R-:W-:Y:S06]  /*5f090*/  HMMA.1688.F32.TF32 R56, R16.reuse, R236, R56 ;  /* 0x000000ec1038723c */ /* 0x048fec0000081038 */
[C---:B--2---:R-:W-:Y:S06]  /*5f0a0*/  HMMA.1688.F32.TF32 R60, R16.reuse, R232, R60 ;  /* 0x000000e8103c723c */ /* 0x044fec000008103c */
[C---:B----4-:R-:W-:Y:S06]  /*5f0b0*/  HMMA.1688.F32.TF32 R68, R16.reuse, R224, R68 ;  /* 0x000000e01044723c */ /* 0x050fec0000081044 */
[C---:B------:R-:W-:Y:S06]  /*5f0c0*/  HMMA.1688.F32.TF32 R72, R16.reuse, R220, R72 ;  /* 0x000000dc1048723c */ /* 0x040fec0000081048 */
[----:B------:R-:W-:-:S15]  /*5f0d0*/  HMMA.1688.F32.TF32 R12, R16, R188, R104 ;  /* 0x000000bc100c723c */ /* 0x000fde0000081068 */
[----:B------:R-:W-:-:S08]  /*5f0e0*/  NOP ;  /* 0x0000000000007918 */ /* 0x000fd00000000000 */
[----:B------:R-:W-:Y:S04]  /*5f0f0*/  STL.64 [R1+0x12e0], R12 ;  /* 0x0012e00c01007387 */ /* 0x000fe80000100a00 */
[----:B------:R2:W-:Y:S02]  /*5f100*/  STL.64 [R1+0x12e8], R14 ;  /* 0x0012e80e01007387 */ /* 0x0005e40000100a00 */
[C---:B--2---:R-:W-:Y:S06]  /*5f110*/  HMMA.1688.F32.TF32 R12, R16.reuse, R192, R100 ;  /* 0x000000c0100c723c */ /* 0x044fec0000081064 */
[C---:B------:R-:W-:Y:S06]  /*5f120*/  HMMA.1688.F32.TF32 R96, R16.reuse, R196, R96 ;  /* 0x000000c41060723c */ /* 0x040fec0000081060 */
[C---:B------:R-:W-:Y:S06]  /*5f130*/  HMMA.1688.F32.TF32 R92, R16.reuse, R200, R92 ;  /* 0x000000c8105c723c */ /* 0x040fec000008105c */
[C---:B------:R-:W-:Y:S05]  /*5f140*/  HMMA.1688.F32.TF32 R84, R16.reuse, R208, R84 ;  /* 0x000000d01054723c */ /* 0x040fea0000081054 */
[----:B------:R-:W-:Y:S04]  /*5f150*/  STL.64 [R1+0x12d0], R12 ;  /* 0x0012d00c01007387 */ /* 0x000fe80000100a00 */
[----:B------:R2:W-:Y:S01]  /*5f160*/  STL.64 [R1+0x12d8], R14 ;  /* 0x0012d80e01007387 */ /* 0x0005e20000100a00 */
[C---:B------:R-:W-:Y:S06]  /*5f170*/  HMMA.1688.F32.TF32 R80, R16.reuse, R212, R80 ;  /* 0x000000d41050723c */ /* 0x040fec0000081050 */
[C---:B--2---:R-:W-:Y:S06]  /*5f180*/  HMMA.1688.F32.TF32 R12, R16.reuse, R204, R88 ;  /* 0x000000cc100c723c */ /* 0x044fec0000081058 */
[C---:B------:R-:W-:Y:S06]  /*5f190*/  HMMA.1688.F32.TF32 R76, R16.reuse, R216, R76 ;  /* 0x000000d8104c723c */ /* 0x040fec000008104c */
[----:B------:R-:W-:Y:S01]  /*5f1a0*/  HMMA.1688.F32.TF32 R64, R16, R228, R64 ;  /* 0x000000e41040723c */ /* 0x000fe20000081040 */
[----:B------:R-:W-:Y:S05]  /*5f1b0*/  STL.64 [R1+0x12c0], R96 ;  /* 0x0012c06001007387 */ /* 0x000fea0000100a00 */
[C---:B-1----:R-:W-:Y:S01]  /*5f1c0*/  HMMA.1688.F32.TF32 R52, R8.reuse, R176, R52 ;  /* 0x000000b00834723c */ /* 0x042fe20000081034 */
[----:B------:R-:W-:Y:S04]  /*5f1d0*/  STL.64 [R1+0x12c8], R98 ;  /* 0x0012c86201007387 */ /* 0x000fe80000100a00 */
        /* <DEDUP_REMOVED lines=29> */
[C---:B------:R-:W-:Y:S03]  /*5f3b0*/  HMMA.1688.F32.TF32 R44, R8.reuse, R196, R248 ;  /* 0x000000c4082c723c */ /* 0x040fe600000810f8 */
[----:B------:R-:W-:Y:S03]  /*5f3c0*/  LDS R13, [R43+UR7+0xc200] ;  /* 0x00c200072b0d7984 */ /* 0x000fe60008000800 */
[C---:B-1----:R-:W-:Y:S01]  /*5f3d0*/  HMMA.1688.F32.TF32 R48, R8.reuse, R192, R244 ;  /* 0x000000c00830723c */ /* 0x042fe200000810f4 */
[----:B------:R-:W1:Y:S04]  /*5f3e0*/  LDS R15, [R43+UR7+0xd200] ;  /* 0x00d200072b0f7984 */ /* 0x000e680008000800 */
[----:B------:R-:W-:Y:S04]  /*5f3f0*/  STL.64 [R1+0x1020], R56 ;  /* 0x0010203801007387 */ /* 0x000fe80000100a00 */
[----:B------:R-:W-:Y:S04]  /*5f400*/  STL.64 [R1+0x1028], R58 ;  /* 0x0010283a01007387 */ /* 0x000fe80000100a00 */
[----:B------:R2:W-:Y:S04]  /*5f410*/  STL.64 [R1+0x1010], R52 ;  /* 0x0010103401007387 */ /* 0x0005e80000100a00 */
[----:B------:R3:W-:Y:S04]  /*5f420*/  STL.64 [R1+0x1018], R54 ;  /* 0x0010183601007387 */ /* 0x0007e80000100a00 */
[----:B------:R-:W-:Y:S04]  /*5f430*/  LDS R16, [R0+UR7+0xc280] ;  /* 0x00c2800700107984 */ /* 0x000fe80008000800 */
[----:B--2---:R-:W2:Y:S04]  /*5f440*/  LDL.LU R52, [R1+0x20] ;  /* 0x0000200001347983 */ /* 0x004ea80000300800 */
[----:B------:R4:W-:Y:S04]  /*5f450*/  STL.64 [R1+0x1000], R48 ;  /* 0x0010003001007387 */ /* 0x0009e80000100a00 */
[----:B------:R1:W-:Y:S04]  /*5f460*/  STL.64 [R1+0x1008], R50 ;  /* 0x0010083201007387 */ /* 0x0003e80000100a00 */
        /* <DEDUP_REMOVED lines=122> */
[----:B------:R-:W-:Y:S04]  /*5fc10*/  STL.64 [R1+0xfd0], R120 ;  /* 0x000fd07801007387 */ /* 0x000fe80000100a00 */
[----:B------:R3:W-:Y:S01]  /*5fc20*/  STL.64 [R1+0xfd8], R122 ;  /* 0x000fd87a01007387 */ /* 0x0007e20000100a00 */
[----:B------:R-:W-:Y:S03]  /*5fc30*/  HMMA.1688.F32.TF32 R8, R8, R236, R88 ;  /* 0x000000ec0808723c */ /* 0x000fe60000081058 */
        /* <DEDUP_REMOVED lines=30> */
[----:B------:R-:W2:Y:S04]  /*5fe20*/  LDL.LU.64 R90, [R1+0x2e38] ;  /* 0x002e3800015a7983 */ /* 0x000ea80000300a00 */
[----:B------:R-:W2:Y:S04]  /*5fe30*/  LDL.LU.64 R88, [R1+0x2e30] ;  /* 0x002e300001587983 */ /* 0x000ea80000300a00 */
[----:B------:R1:W-:Y:S04]  /*5fe40*/  STL.64 [R1+0xf50], R8 ;  /* 0x000f500801007387 */ /* 0x0003e80000100a00 */
[----:B------:R1:W-:Y:S04]  /*5fe50*/  STL.64 [R1+0xf58], R10 ;  /* 0x000f580a01007387 */ /* 0x0003e80000100a00 */
[----:B-1----:R-:W3:Y:S04]  /*5fe60*/  LDL.LU R8, [R1+0x1c0] ;  /* 0x0001c00001087983 */ /* 0x002ee80000300800 */
[----:B------:R-:W3:Y:S04]  /*5fe70*/  LDL.LU R9, [R1+0x1c4] ;  /* 0x0001c40001097983 */ /* 0x000ee80000300800 */
[----:B------:R-:W3:Y:S04]  /*5fe80*/  LDL.LU R10, [R1+0x1c8] ;  /* 0x0001c800010a7983 */ /* 0x000ee80000300800 */
[----:B------:R-:W3:Y:S01]  /*5fe90*/  LDL.LU R11, [R1+0x1cc] ;  /* 0x0001cc00010b7983 */ /* 0x000ee20000300800 */
[C---:B------:R-:W-:Y:S06]  /*5fea0*/  HMMA.1688.F32.TF32 R84, R12.reuse, R176, R84 ;  /* 0x000000b00c54723c */ /* 0x040fec0000081054 */
[C---:B------:R-:W-:Y:S06]  /*5feb0*/  HMMA.1688.F32.TF32 R80, R12.reuse, R180, R80 ;  /* 0x000000b40c50723c */ /* 0x040fec0000081050 */
[C---:B------:R-:W-:Y:S06]  /*5fec0*/  HMMA.1688.F32.TF32 R48, R12.reuse, R184, R48 ;  /* 0x000000b80c30723c */ /* 0x040fec0000081030 */
[C---:B------:R-:W-:Y:S06]  /*5fed0*/  HMMA.1688.F32.TF32 R240, R12.reuse, R188, R240 ;  /* 0x000000bc0cf0723c */ /* 0x040fec00000810f0 */
[C---:B------:R-:W-:Y:S01]  /*5fee0*/  HMMA.1688.F32.TF32 R244, R12.reuse, R192, R244 ;  /* 0x000000c00cf4723c */ /* 0x040fe200000810f4 */
[----:B------:R-:W-:Y:S04]  /*5fef0*/  STL.64 [R1+0xf40], R84 ;  /* 0x000f405401007387 */ /* 0x000fe80000100a00 */
[----:B------:R1:W-:Y:S01]  /*5ff00*/  STL.64 [R1+0xf48], R86 ;  /* 0x000f485601007387 */ /* 0x0003e20000100a00 */
[C---:B------:R-:W-:Y:S03]  /*5ff10*/  HMMA.1688.F32.TF32 R248, R12.reuse, R196, R248 ;  /* 0x000000c40cf8723c */ /* 0x040fe600000810f8 */
[----:B-1----:R-:W4:Y:S04]  /*5ff20*/  LDL.LU.64 R86, [R1+0x2e28] ;  /* 0x002e280001567983 */ /* 0x002f280000300a00 */
[----:B------:R-:W4:Y:S04]  /*5ff30*/  LDL.LU.64 R84, [R1+0x2e20] ;  /* 0x002e200001547983 */ /* 0x000f280000300a00 */
[----:B------:R-:W-:Y:S04]  /*5ff40*/  STL.64 [R1+0xf30], R80 ;  /* 0x000f305001007387 */ /* 0x000fe80000100a00 */
[----:B------:R1:W-:Y:S04]  /*5ff50*/  STL.64 [R1+0xf38], R82 ;  /* 0x000f385201007387 */ /* 0x0003e80000100a00 */
[----:B-1----:R-:W2:Y:S04]  /*5ff60*/  LDL.LU.64 R82, [R1+0x2e18] ;  /* 0x002e180001527983 */ /* 0x002ea80000300a00 */
[----:B------:R-:W2:Y:S04]  /*5ff70*/  LDL.LU.64 R80, [R1+0x2e10] ;  /* 0x002e100001507983 */ /* 0x000ea80000300a00 */
[----:B------:R1:W-:Y:S04]  /*5ff80*/  STL.64 [R1+0xf20], R48 ;  /* 0x000f203001007387 */ /* 0x0003e80000100a00 */
[----:B------:R1:W-:Y:S04]  /*5ff90*/  STL.64 [R1+0xf28], R50 ;  /* 0x000f283201007387 */ /* 0x0003e80000100a00 */
[----:B-1----:R-:W4:Y:S04]  /*5ffa0*/  LDL.LU R48, [R1] ;  /* 0x0000000001307983 */ /* 0x002f280000300800 */
[----:B------:R-:W4:Y:S04]  /*5ffb0*/  LDL.LU R49, [R1+0x4] ;  /* 0x0000040001317983 */ /* 0x000f280000300800 */
[----:B------:R-:W4:Y:S04]  /*5ffc0*/  LDL.LU R50, [R1+0x8] ;  /* 0x0000080001327983 */ /* 0x000f280000300800 */
[----:B------:R-:W4:Y:S04]  /*5ffd0*/  LDL.LU R51, [R1+0xc] ;  /* 0x00000c0001337983 */ /* 0x000f280000300800 */
[----:B------:R-:W-:Y:S04]  /*5ffe0*/  STL.64 [R1+0xf10], R240 ;  /* 0x000f10f001007387 */ /* 0x000fe80000100a00 */
[----:B------:R1:W-:Y:S04]  /*5fff0*/  STL.64 [R1+0xf18], R242 ;  /* 0x000f18f201007387 */ /* 0x0003e80000100a00 */
[----:B-1----:R-:W2:Y:S04]  /*60000*/  LDL.LU.64 R242, [R1+0x2e08] ;  /* 0x002e080001f27983 */ /* 0x002ea80000300a00 */
[----:B------:R-:W2:Y:S04]  /*60010*/  LDL.LU.64 R240, [R1+0x2e00] ;  /* 0x002e000001f07983 */ /* 0x000ea80000300a00 */
[----:B------:R-:W-:Y:S04]  /*60020*/  STL.64 [R1+0xf00], R244 ;  /* 0x000f00f401007387 */ /* 0x000fe80000100a00 */
[----:B------:R1:W-:Y:S04]  /*60030*/  STL.64 [R1+0xf08], R246 ;  /* 0x000f08f601007387 */ /* 0x0003e80000100a00 */
[----:B-1----:R-:W4:Y:S04]  /*60040*/  LDL.LU.64 R246, [R1+0x2df8] ;  /* 0x002df80001f67983 */ /* 0x002f280000300a00 */
[----:B------:R-:W2:Y:S04]  /*60050*/  LDL.LU.64 R244, [R1+0x2df0] ;  /* 0x002df00001f47983 */ /* 0x000ea80000300a00 */
[----:B------:R-:W-:Y:S04]  /*60060*/  STL.64 [R1+0xef0], R248 ;  /* 0x000ef0f801007387 */ /* 0x000fe80000100a00 */
[----:B------:R1:W-:Y:S04]  /*60070*/  STL.64 [R1+0xef8], R250 ;  /* 0x000ef8fa01007387 */ /* 0x0003e80000100a00 */
[----:B-1----:R-:W4:Y:S04]  /*60080*/  LDL.LU.64 R250, [R1+0x2de8] ;  /* 0x002de80001fa7983 */ /* 0x002f280000300a00 */
[----:B------:R-:W4:Y:S01]  /*60090*/  LDL.LU.64 R248, [R1+0x2de0] ;  /* 0x002de00001f87983 */ /* 0x000f220000300a00 */
[C---:B------:R-:W-:Y:S06]  /*600a0*/  HMMA.1688.F32.TF32 R168, R12.reuse, R208, R168 ;  /* 0x000000d00ca8723c */ /* 0x040fec00000810a8 */
[C---:B------:R-:W-:Y:S06]  /*600b0*/  HMMA.1688.F32.TF32 R76, R12.reuse, R212, R76 ;  /* 0x000000d40c4c723c */ /* 0x040fec000008104c */
[C---:B------:R-:W-:Y:S06]  /*600c0*/  HMMA.1688.F32.TF32 R68, R12.reuse, R220, R68 ;  /* 0x000000dc0c44723c */ /* 0x040fec0000081044 */
[C---:B------:R-:W-:Y:S06]  /*600d0*/  HMMA.1688.F32.TF32 R64, R12.reuse, R224, R64 ;  /* 0x000000e00c40723c */ /* 0x040fec0000081040 */
[C---:B------:R-:W-:Y:S06]  /*600e0*/  HMMA.1688.F32.TF32 R56, R12.reuse, R232, R56 ;  /* 0x000000e80c38723c */ /* 0x040fec0000081038 */
[----:B---3--:R-:W-:-:S15]  /*600f0*/  HMMA.1688.F32.TF32 R8, R12, R200, R8 ;  /* 0x000000c80c08723c */ /* 0x008fde0000081008 */
[----:B------:R-:W-:-:S08]  /*60100*/  NOP ;  /* 0x0000000000007918 */ /* 0x000fd00000000000 */
[----:B------:R-:W-:Y:S04]  /*60110*/  STL.64 [R1+0xee0], R8 ;  /* 0x000ee00801007387 */ /* 0x000fe80000100a00 */
[----:B------:R1:W-:Y:S02]  /*60120*/  STL.64 [R1+0xee8], R10 ;  /* 0x000ee80a01007387 */ /* 0x0003e40000100a00 */
[----:B-1----:R-:W-:-:S15]  /*60130*/  HMMA.1688.F32.TF32 R8, R12, R204, R172 ;  /* 0x000000cc0c08723c */ /* 0x002fde00000810ac */
[----:B------:R-:W-:-:S08]  /*60140*/  NOP ;  /* 0x0000000000007918 */ /* 0x000fd00000000000 */
        /* <DEDUP_REMOVED lines=11> */
[----:B------:R-:W-:Y:S01]  /*60200*/  STL.64 [R1+0xe98], R70 ;  /* 0x000e984601007387 */ /* 0x000fe20000100a00 */
[----:B------:R-:W-:Y:S03]  /*60210*/  HMMA.1688.F32.TF32 R12, R12, R236, R52 ;  /* 0x000000ec0c0c723c */ /* 0x000fe60000081034 */
[----:B------:R-:W-:Y:S04]  /*60220*/  STL.64 [R1+0xe80], R64 ;  /* 0x000e804001007387 */ /* 0x000fe80000100a00 */
[----:B------:R-:W-:Y:S09]  /*60230*/  STL.64 [R1+0xe88], R66 ;  /* 0x000e884201007387 */ /* 0x000ff20000100a00 */
[----:B------:R-:W-:Y:S04]  /*60240*/  STL.64 [R1+0xe70], R8 ;  /* 0x000e700801007387 */ /* 0x000fe80000100a00 */
[----:B------:R1:W-:Y:S02]  /*60250*/  STL.64 [R1+0xe78], R10 ;  /* 0x000e780a01007387 */ /* 0x0003e40000100a00 */
[----:B-1----:R-:W-:Y:S02]  /*60260*/  HMMA.1688.F32.TF32 R8, R16, R176, R44 ;  /* 0x000000b01008723c */ /* 0x002fe4000008102c */
[----:B------:R1:W-:Y:S01]  /*60270*/  STL.64 [R1+0xe50], R56 ;  /* 0x000e503801007387 */ /* 0x0003e20000100a00 */
[----:B--2---:R-:W-:-:S03]  /*60280*/  IMAD.MOV.U32 R52, RZ, RZ, R244 ;  /* 0x000000ffff347224 */ /* 0x004fc600078e00f4 */
[----:B------:R2:W-:Y:S04]  /*60290*/  STL.64 [R1+0xe58], R58 ;  /* 0x000e583a01007387 */ /* 0x0005e80000100a00 */
[----:B------:R-:W-:Y:S01]  /*602a0*/  STL.64 [R1+0xe20], R12 ;  /* 0x000e200c01007387 */ /* 0x000fe20000100a00 */
[----:B------:R-:W-:-:S03]  /*602b0*/  IMAD.MOV.U32 R53, RZ, RZ, R245 ;  /* 0x000000ffff357224 */ /* 0x000fc600078e00f5 */
[----:B------:R-:W-:Y:S01]  /*602c0*/  STL.64 [R1+0xe28], R14 ;  /* 0x000e280e01007387 */ /* 0x000fe20000100a00 */
[----:B----4-:R-:W-:-:S03]  /*602d0*/  IMAD.MOV.U32 R54, RZ, RZ, R246 ;  /* 0x000000ffff367224 */ /* 0x010fc600078e00f6 */
[----:B------:R-:W3:Y:S01]  /*602e0*/  LDL.LU R244, [R1+0x2dd8] ;  /* 0x002dd80001f47983 */ /* 0x000ee20000300800 */
[----:B------:R-:W-:Y:S01]  /*602f0*/  IMAD.MOV.U32 R55, RZ, RZ, R247 ;  /* 0x000000ffff377224 */ /* 0x000fe200078e00f7 */
[----:B-1----:R-:W-:-:S03]  /*60300*/  MOV R56, R248 ;  /* 0x000000f800387202 */ /* 0x002fc60000000f00 */
[----:B------:R-:W-:Y:S04]  /*60310*/  STL.64 [R1+0xe10], R8 ;  /* 0x000e100801007387 */ /* 0x000fe80000100a00 */
[----:B------:R3:W-:Y:S01]  /*60320*/  STL.64 [R1+0xe18], R10 ;  /* 0x000e180a01007387 */ /* 0x0007e20000100a00 */
[----:B------:R-:W-:-:S03]  /*60330*/  IMAD.MOV.U32 R57, RZ, RZ, R249 ;  /* 0x000000ffff397224 */ /* 0x000fc600078e00f9 */
[----:B------:R-:W3:Y:S01]  /*60340*/  LDL.LU R245, [R1+0x2dd4] ;  /* 0x002dd40001f57983 */ /* 0x000ee20000300800 */
[----:B--2---:R-:W-:-:S03]  /*60350*/  IMAD.MOV.U32 R58, RZ, RZ, R250 ;  /* 0x000000ffff3a7224 */ /* 0x004fc600078e00fa */
[----:B------:R-:W3:Y:S01]  /*60360*/  LDL.LU R246, [R1+0x2dd0] ;  /* 0x002dd00001f67983 */ /* 0x000ee20000300800 */
[----:B------:R-:W-:-:S03]  /*60370*/  IMAD.MOV.U32 R59, RZ, RZ, R251 ;  /* 0x000000ffff3b7224 */ /* 0x000fc600078e00fb */
[----:B------:R-:W3:Y:S04]  /*60380*/  LDL.LU R247, [R1+0x2dcc] ;  /* 0x002dcc0001f77983 */ /* 0x000ee80000300800 */
[----:B------:R-:W2:Y:S04]  /*60390*/  LDL.LU R248, [R1+0x2dc8] ;  /* 0x002dc80001f87983 */ /* 0x000ea80000300800 */
[----:B------:R-:W2:Y:S04]  /*603a0*/  LDL.LU R249, [R1+0x2dc4] ;  /* 0x002dc40001f97983 */ /* 0x000ea80000300800 */
[----:B------:R-:W2:Y:S04]  /*603b0*/  LDL.LU R250, [R1+0x2dc0] ;  /* 0x002dc00001fa7983 */ /* 0x000ea80000300800 */
[----:B------:R-:W2:Y:S01]  /*603c0*/  LDL.LU R251, [R1+0x2dbc] ;  /* 0x002dbc0001fb7983 */ /* 0x000ea20000300800 */
[----:B------:R-:W-:Y:S03]  /*603d0*/  HMMA.1688.F32.TF32 R48, R16, R180, R48 ;  /* 0x000000b41030723c */ /* 0x000fe60000081030 */
        /* <DEDUP_REMOVED lines=10> */
[----:B------:R-:W4:Y:S01]  /*60480*/  LDL.LU R168, [R1+0x230] ;  /* 0x0002300001a87983 */ /* 0x000f220000300800 */
[----:B------:R-:W-:-:S02]  /*60490*/  IMAD.MOV.U32 R169, RZ, RZ, R252 ;  /* 0x000000ffffa97224 */ /* 0x000fc400078e00fc */
[----:B------:R-:W-:Y:S02]  /*604a0*/  IMAD.MOV.U32 R170, RZ, RZ, R29 ;  /* 0x000000ffffaa7224 */ /* 0x000fe400078e001d */
[----:B------:R-:W-:Y:S02]  /*604b0*/  IMAD.MOV.U32 R171, RZ, RZ, R28 ;  /* 0x000000ffffab7224 */ /* 0x000fe400078e001c */
[----:B------:R-:W-:Y:S02]  /*604c0*/  IMAD.MOV.U32 R172, RZ, RZ, R240 ;  /* 0x000000ffffac7224 */ /* 0x000fe400078e00f0 */
[----:B------:R-:W-:Y:S02]  /*604d0*/  IMAD.MOV.U32 R173, RZ, RZ, R243 ;  /* 0x000000ffffad7224 */ /* 0x000fe400078e00f3 */
[----:B------:R-:W-:Y:S02]  /*604e0*/  IMAD.MOV.U32 R174, RZ, RZ, R241 ;  /* 0x000000ffffae7224 */ /* 0x000fe400078e00f1 */
[----:B------:R-:W-:Y:S01]  /*604f0*/  IMAD.MOV.U32 R175, RZ, RZ, R242 ;  /* 0x000000ffffaf7224 */ /* 0x000fe200078e00f2 */
[C---:B---3--:R-:W-:Y:S06]  /*60500*/  HMMA.1688.F32.TF32 R8, R16.reuse, R188, R244 ;  /* 0x000000bc1008723c */ /* 0x048fec00000810f4 */
[----:B--2---:R-:W-:-:S15]  /*60510*/  HMMA.1688.F32.TF32 R12, R16, R184, R248 ;  /* 0x000000b8100c723c */ /* 0x004fde00000810f8 */
[----:B------:R-:W-:-:S08]  /*60520*/  NOP ;  /* 0x0000000000007918 */ /* 0x000fd00000000000 */
[----:B------:R-:W-:Y:S04]  /*60530*/  STL.64 [R1+0xdd0], R12 ;  /* 0x000dd00c01007387 */ /* 0x000fe80000100a00 */
[----:B------:R4:W-:Y:S04]  /*60540*/  STL.64 [R1+0xdd8], R14 ;  /* 0x000dd80e01007387 */ /* 0x0009e80000100a00 */
[----:B------:R-:W-:Y:S04]  /*60550*/  STL.64 [R1+0xdb0], R8 ;  /* 0x000db00801007387 */ /* 0x000fe80000100a00 */
[----:B------:R-:W-:Y:S04]  /*60560*/  STL.64 [R1+0xdb8], R10 ;  /* 0x000db80a01007387 */ /* 0x000fe80000100a00 */
[----:B------:R-:W2:Y:S04]  /*60570*/  LDL.LU R252, [R1+0x2db8] ;  /* 0x002db80001fc7983 */ /* 0x000ea80000300800 */
        /* <DEDUP_REMOVED lines=8> */
[----:B------:R-:W-:Y:S03]  /*60600*/  LDS R8, [R7+UR7+0xc280] ;  /* 0x00c2800707087984 */ /* 0x000fe60008000800 */
[C---:B------:R-:W-:Y:S01]  /*60610*/  HMMA.1688.F32.TF32 R56, R16.reuse, R196, R56 ;  /* 0x000000c41038723c */ /* 0x040fe20000081038 */
[----:B------:R-:W-:Y:S04]  /*60620*/  LDS R10, [R7+UR7+0xd280] ;  /* 0x00d28007070a7984 */ /* 0x000fe80008000800 */
[----:B------:R-:W-:Y:S01]  /*60630*/  LDS R9, [R43+UR7+0xc280] ;  /* 0x00c280072b097984 */ /* 0x000fe20008000800 */
[----:B------:R-:W-:Y:S03]  /*60640*/  HMMA.1688.F32.TF32 R52, R16, R200, R52 ;  /* 0x000000c81034723c */ /* 0x000fe60000081034 */
[----:B------:R-:W1:Y:S01]  /*60650*/  LDS R11, [R43+UR7+0xd280] ;  /* 0x00d280072b0b7984 */ /* 0x000e620008000800 */
[----:B--2---:R-:W-:-:S02]  /*60660*/  IMAD.MOV.U32 R251, RZ, RZ, R252 ;  /* 0x000000fffffb7224 */ /* 0x004fc400078e00fc */
[----:B---3--:R-:W-:Y:S02]  /*60670*/  IMAD.MOV.U32 R250, RZ, RZ, R29 ;  /* 0x000000fffffa7224 */ /* 0x008fe400078e001d */
[----:B------:R-:W-:Y:S02]  /*60680*/  IMAD.MOV.U32 R249, RZ, RZ, R28 ;  /* 0x000000fffff97224 */ /* 0x000fe400078e001c */
[----:B------:R-:W2:Y:S04]  /*60690*/  LDL.LU R28, [R1+0x2d9c] ;  /* 0x002d9c00011c7983 */ /* 0x000ea80000300800 */
[----:B------:R-:W3:Y:S04]  /*606a0*/  LDL.LU R29, [R1+0x2d98] ;  /* 0x002d9800011d7983 */ /* 0x000ee80000300800 */
[----:B------:R-:W4:Y:S04]  /*606b0*/  LDL.LU R252, [R1+0x2d94] ;  /* 0x002d940001fc7983 */ /* 0x000f280000300800 */
[----:B------:R-:W2:Y:S04]  /*606c0*/  LDL.LU R48, [R1+0x2f0] ;  /* 0x0002f00001307983 */ /* 0x000ea80000300800 */
[----:B------:R-:W2:Y:S04]  /*606d0*/  LDL.LU R49, [R1+0x2f4] ;  /* 0x0002f40001317983 */ /* 0x000ea80000300800 */
[----:B------:R-:W2:Y:S04]  /*606e0*/  LDL.LU R50, [R1+0x2f8] ;  /* 0x0002f80001327983 */ /* 0x000ea80000300800 */
[----:B------:R-:W2:Y:S01]  /*606f0*/  LDL.LU R51, [R1+0x2fc] ;  /* 0x0002fc0001337983 */ /* 0x000ea20000300800 */
[----:B------:R-:W-:-:S02]  /*60700*/  IMAD.MOV.U32 R244, RZ, RZ, R242 ;  /* 0x000000fffff47224 */ /* 0x000fc400078e00f2 */
[----:B------:R-:W-:Y:S01]  /*60710*/  IMAD.MOV.U32 R245, RZ, RZ, R241 ;  /* 0x000000fffff57224 */ /* 0x000fe200078e00f1 */
[----:B------:R-:W3:Y:S01]  /*60720*/  LDL.LU R242, [R1+0x2d90] ;  /* 0x002d900001f27983 */ /* 0x000ee20000300800 */
[----:B------:R-:W-:-:S03]  /*60730*/  IMAD.MOV.U32 R246, RZ, RZ, R243 ;  /* 0x000000fffff67224 */ /* 0x000fc600078e00f3 */
[----:B------:R-:W4:Y:S04]  /*60740*/  LDL.LU R241, [R1+0x2d8c] ;  /* 0x002d8c0001f17983 */ /* 0x000f280000300800 */
[----:B------:R-:W4:Y:S01]  /*60750*/  LDL.LU R243, [R1+0x2d88] ;  /* 0x002d880001f37983 */ /* 0x000f220000300800 */
[----:B------:R-:W-:-:S03]  /*60760*/  IMAD.MOV.U32 R247, RZ, RZ, R240 ;  /* 0x000000fffff77224 */ /* 0x000fc600078e00f0 */
[----:B------:R-:W4:Y:S04]  /*60770*/  LDL.LU R240, [R1+0x2d84] ;  /* 0x002d840001f07983 */ /* 0x000f280000300800 */
[----:B------:R-:W-:Y:S04]  /*60780*/  STL.64 [R1+0xda0], R12 ;  /* 0x000da00c01007387 */ /* 0x000fe80000100a00 */
[----:B------:R1:W-:Y:S02]  /*60790*/  STL.64 [R1+0xda8], R14 ;  /* 0x000da80e01007387 */ /* 0x0003e40000100a00 */
[C---:B-1----:R-:W-:Y:S02]  /*607a0*/  HMMA.1688.F32.TF32 R12, R16.reuse, R204, R44 ;  /* 0x000000cc100c723c */ /* 0x042fe4000008102c */
[----:B------:R-:W-:Y:S04]  /*607b0*/  STL.64 [R1+0xd80], R56 ;  /* 0x000d803801007387 */ /* 0x000fe80000100a00 */
[----:B------:R-:W-:Y:S04]  /*607c0*/  STL.64 [R1+0xd88], R58 ;  /* 0x000d883a01007387 */ /* 0x000fe80000100a00 */
[----:B------:R-:W4:Y:S04]  /*607d0*/  LDL.LU R64, [R1+0x430] ;  /* 0x0004300001407983 */ /* 0x000f280000300800 */
[----:B------:R1:W-:Y:S04]  /*607e0*/  STL.64 [R1+0xd60], R52 ;  /* 0x000d603401007387 */ /* 0x0003e80000100a00 */
[----:B------:R-:W-:Y:S05]  /*607f0*/  STL.64 [R1+0xd68], R54 ;  /* 0x000d683601007387 */ /* 0x000fea0000100a00 */
        /* <DEDUP_REMOVED lines=21> */
[----:B-1----:R-:W4:Y:S01]  /*60950*/  LDL.LU R52, [R1+0x3f0] ;  /* 0x0003f00001347983 */ /* 0x002f220000300800 */
[----:B--2---:R-:W-:Y:S01]  /*60960*/  HMMA.1688.F32.TF32 R12, R16, R208, R48 ;  /* 0x000000d0100c723c */ /* 0x004fe20000081030 */
[----:B---3--:R-:W-:Y:S01]  /*60970*/  MOV R55, R242 ;  /* 0x000000f200377202 */ /* 0x008fe20000000f00 */
[----:B----4-:R-:W-:-:S02]  /*60980*/  IMAD.MOV.U32 R54, RZ, RZ, R241 ;  /* 0x000000ffff367224 */ /* 0x010fc400078e00f1 */
[----:B------:R-:W-:-:S15]  /*60990*/  IMAD.MOV.U32 R53, RZ, RZ, R243 ;  /* 0x000000ffff357224 */ /* 0x000fde00078e00f3 */
[----:B------:R-:W-:-:S04]  /*609a0*/  NOP ;  /* 0x0000000000007918 */ /* 0x000fc80000000000 */
[----:B------:R-:W-:Y:S04]  /*609b0*/  STL.64 [R1+0xd20], R12 ;  /* 0x000d200c01007387 */ /* 0x000fe80000100a00 */
[----:B------:R1:W-:Y:S04]  /*609c0*/  STL.64 [R1+0xd28], R14 ;  /* 0x000d280e01007387 */ /* 0x0003e80000100a00 */
[----:B------:R-:W2:Y:S04]  /*609d0*/  LDL.LU R243, [R1+0x2d80] ;  /* 0x002d800001f37983 */ /* 0x000ea80000300800 */
[----:B------:R-:W3:Y:S04]  /*609e0*/  LDL.LU R241, [R1+0x2d7c] ;  /* 0x002d7c0001f17983 */ /* 0x000ee80000300800 */
[----:B------:R-:W4:Y:S01]  /*609f0*/  LDL.LU R242, [R1+0x2d78] ;  /* 0x002d780001f27983 */ /* 0x000f220000300800 */
[----:B------:R-:W-:-:S03]  /*60a00*/  IMAD.MOV.U32 R59, RZ, RZ, R240 ;  /* 0x000000ffff3b7224 */ /* 0x000fc600078e00f0 */
[----:B------:R-:W4:Y:S04]  /*60a10*/  LDL.LU R56, [R1+0x400] ;  /* 0x0004000001387983 */ /* 0x000f280000300800 */
[----:B------:R-:W4:Y:S04]  /*60a20*/  LDL.LU R57, [R1+0x404] ;  /* 0x0004040001397983 */ /* 0x000f280000300800 */
[----:B------:R-:W4:Y:S04]  /*60a30*/  LDL.LU R58, [R1+0x408] ;  /* 0x00040800013a7983 */ /* 0x000f280000300800 */
[----:B------:R-:W1:Y:S01]  /*60a40*/  LDL.LU R240, [R1+0x2d74] ;  /* 0x002d740001f07983 */ /* 0x000e620000300800 */
[----:B--2---:R-:W-:-:S02]  /*60a50*/  IMAD.MOV.U32 R62, RZ, RZ, R243 ;  /* 0x000000ffff3e7224 */ /* 0x004fc400078e00f3 */
[----:B---3--:R-:W-:Y:S02]  /*60a60*/  IMAD.MOV.U32 R60, RZ, RZ, R241 ;  /* 0x000000ffff3c7224 */ /* 0x008fe400078e00f1 */
[----:B------:R-:W1:Y:S01]  /*60a70*/  LDL.LU R241, [R1+0x2d70] ;  /* 0x002d700001f17983 */ /* 0x000e620000300800 */
[----:B----4-:R-:W-:-:S03]  /*60a80*/  IMAD.MOV.U32 R61, RZ, RZ, R242 ;  /* 0x000000ffff3d7224 */ /* 0x010fc600078e00f2 */
[----:B------:R-:W1:Y:S04]  /*60a90*/  LDL.LU R242, [R1+0x2d6c] ;  /* 0x002d6c0001f27983 */ /* 0x000e680000300800 */
[----:B------:R-:W1:Y:S01]  /*60aa0*/  LDL.LU R243, [R1+0x2d68] ;  /* 0x002d680001f37983 */ /* 0x000e620000300800 */
[C---:B------:R-:W-:Y:S03]  /*60ab0*/  HMMA.1688.F32.TF32 R76, R16.reuse, R216, R76 ;  /* 0x000000d8104c723c */ /* 0x040fe6000008104c */
[----:B------:R-:W2:Y:S03]  /*60ac0*/  LDL.LU R63, [R1+0x41c] ;  /* 0x00041c00013f7983 */ /* 0x000ea60000300800 */
[C---:B------:R-:W-:Y:S01]  /*60ad0*/  HMMA.1688.F32.TF32 R72, R16.reuse, R220, R72 ;  /* 0x000000dc1048723c */ /* 0x040fe20000081048 */
[----:B------:R-:W3:Y:S04]  /*60ae0*/  LDL.LU R48, [R1+0x3e0] ;  /* 0x0003e00001307983 */ /* 0x000ee80000300800 */
[----:B------:R-:W3:Y:S01]  /*60af0*/  LDL.LU R49, [R1+0x3e4] ;  /* 0x0003e40001317983 */ /* 0x000ee20000300800 */
[C---:B------:R-:W-:Y:S03]  /*60b00*/  HMMA.1688.F32.TF32 R68, R16.reuse, R224, R68 ;  /* 0x000000e01044723c */ /* 0x040fe60000081044 */
[----:B------:R-:W3:Y:S03]  /*60b10*/  LDL.LU R50, [R1+0x3e8] ;  /* 0x0003e80001327983 */ /* 0x000ee60000300800 */
[C---:B------:R-:W-:Y:S01]  /*60b20*/  HMMA.1688.F32.TF32 R64, R16.reuse, R228, R64 ;  /* 0x000000e41040723c */ /* 0x040fe20000081040 */
[----:B------:R-:W3:Y:S05]  /*60b30*/  LDL.LU R51, [R1+0x3ec] ;  /* 0x0003ec0001337983 */ /* 0x000eea0000300800 */
[C---:B------:R-:W-:Y:S06]  /*60b40*/  HMMA.1688.F32.TF32 R44, R16.reuse, R232, R44 ;  /* 0x000000e8102c723c */ /* 0x040fec000008102c */
[----:B-1----:R-:W-:Y:S01]  /*60b50*/  HMMA.1688.F32.TF32 R12, R16, R212, R240 ;  /* 0x000000d4100c723c */ /* 0x002fe200000810f0 */
[----:B------:R-:W4:-:S15]  /*60b60*/  LDL.LU R240, [R1+0x270] ;  /* 0x0002700001f07983 */ /* 0x000f1e0000300800 */
[----:B------:R-:W-:-:S07]  /*60b70*/  NOP ;  /* 0x0000000000007918 */ /* 0x000fce0000000000 */
[----:B------:R-:W-:Y:S04]  /*60b80*/  STL.64 [R1+0xcf0], R12 ;  /* 0x000cf00c01007387 */ /* 0x000fe80000100a00 */
[----:B------:R-:W-:Y:S04]  /*60b90*/  STL.64 [R1+0xcf8], R14 ;  /* 0x000cf80e01007387 */ /* 0x000fe80000100a00 */
[----:B------:R-:W4:Y:S04]  /*60ba0*/  LDL.LU R241, [R1+0x274] ;  /* 0x0002740001f17983 */ /* 0x000f280000300800 */
[----:B------:R-:W4:Y:S04]  /*60bb0*/  LDL.LU R242, [R1+0x278] ;  /* 0x0002780001f27983 */ /* 0x000f280000300800 */
[----:B------:R-:W4:Y:S04]  /*60bc0*/  LDL.LU R243, [R1+0x27c] ;  /* 0x00027c0001f37983 */ /* 0x000f280000300800 */
[----:B------:R-:W-:Y:S04]  /*60bd0*/  STL.64 [R1+0xcd0], R76 ;  /* 0x000cd04c01007387 */ /* 0x000fe80000100a00 */
[----:B------:R1:W-:Y:S01]  /*60be0*/  STL.64 [R1+0xcd8], R78 ;  /* 0x000cd84e01007387 */ /* 0x0003e20000100a00 */
[C---:B--2---:R-:W-:Y:S03]  /*60bf0*/  HMMA.1688.F32.TF32 R60, R8.reuse, R176, R60 ;  /* 0x000000b0083c723c */ /* 0x044fe6000008103c */
[----:B------:R-:W-:Y:S03]  /*60c00*/  LDS R12, [R0+UR7+0xc300] ;  /* 0x00c30007000c7984 */ /* 0x000fe60008000800 */
[C---:B------:R-:W-:Y:S01]  /*60c10*/  HMMA.1688.F32.TF32 R56, R8.reuse, R180, R56 ;  /* 0x000000b40838723c */ /* 0x040fe20000081038 */
[----:B------:R-:W-:Y:S04]  /*60c20*/  LDS R14, [R0+UR7+0xd300] ;  /* 0x00d30007000e7984 */ /* 0x000fe80008000800 */
[----:B-1----:R-:W2:Y:S04]  /*60c30*/  LDL.LU.64 R78, [R1+0x2d60] ;  /* 0x002d6000014e7983 */ /* 0x002ea80000300a00 */
[----:B------:R-:W2:Y:S04]  /*60c40*/  LDL.LU.64 R76, [R1+0x2d58] ;  /* 0x002d5800014c7983 */ /* 0x000ea80000300a00 */
[----:B------:R-:W-:Y:S04]  /*60c50*/  STL.64 [R1+0xcb0], R72 ;  /* 0x000cb04801007387 */ /* 0x000fe80000100a00 */
[----:B------:R1:W-:Y:S01]  /*60c60*/  STL.64 [R1+0xcb8], R74 ;  /* 0x000cb84a01007387 */ /* 0x0003e20000100a00 */
[C---:B------:R-:W-:Y:S03]  /*60c70*/  HMMA.1688.F32.TF32 R52, R8.reuse, R184, R52 ;  /* 0x000000b80834723c */ /* 0x040fe60000081034 */
[----:B------:R-:W-:Y:S03]  /*60c80*/  LDS R13, [R6+UR7+0xc300] ;  /* 0x00c30007060d7984 */ /* 0x000fe60008000800 */
[----:B---3--:R-:W-:Y:S01]  /*60c90*/  HMMA.1688.F32.TF32 R48, R8, R188, R48 ;  /* 0x000000bc0830723c */ /* 0x008fe20000081030 */
        /* <DEDUP_REMOVED lines=14> */
[----:B------:R-:W4:Y:S02]  /*60d80*/  LDL.LU.64 R44, [R1+0x2d18] ;  /* 0x002d1800012c7983 */ /* 0x000f240000300a00 */
[----:B----4-:R-:W-:Y:S02]  /*60d90*/  HMMA.1688.F32.TF32 R44, R16, R236, R44 ;  /* 0x000000ec102c723c */ /* 0x010fe4000008102c */
[----:B------:R-:W4:-:S15]  /*60da0*/  LDL.LU R16, [R1+0x290] ;  /* 0x0002900001107983 */ /* 0x000f1e0000300800 */
[----:B------:R-:W-:-:S06]  /*60db0*/  NOP ;  /* 0x0000000000007918 */ /* 0x000fcc0000000000 */
[----:B------:R1:W-:Y:S04]  /*60dc0*/  STL.64 [R1+0xc20], R44 ;  /* 0x000c202c01007387 */ /* 0x0003e80000100a00 */
[----:B------:R-:W-:Y:S04]  /*60dd0*/  STL.64 [R1+0xc28], R46 ;  /* 0x000c282e01007387 */ /* 0x000fe80000100a00 */
[----:B------:R-:W4:Y:S04]  /*60de0*/  LDL.LU R17, [R1+0x294] ;  /* 0x0002940001117983 */ /* 0x000f280000300800 */
[----:B------:R-:W4:Y:S04]  /*60df0*/  LDL.LU R18, [R1+0x298] ;  /* 0x0002980001127983 */ /* 0x000f280000300800 */
[----:B------:R-:W4:Y:S04]  /*60e00*/  LDL.LU R19, [R1+0x29c] ;  /* 0x00029c0001137983 */ /* 0x000f280000300800 */
[----:B-1----:R-:W2:Y:S04]  /*60e10*/  LDL.LU R44, [R1+0x280] ;  /* 0x00028000012c7983 */ /* 0x002ea80000300800 */
        /* <DEDUP_REMOVED lines=15> */
[----:B------:R-:W3:Y:S01]  /*60f10*/  LDL.LU.64 R48, [R1+0x2cd8] ;  /* 0x002cd80001307983 */ /* 0x000ee20000300a00 */
[----:B------:R-:W-:-:S02]  /*60f20*/  IMAD.MOV.U32 R45, RZ, RZ, R252 ;  /* 0x000000ffff2d7224 */ /* 0x000fc400078e00fc */
[----:B------:R-:W-:Y:S02]  /*60f30*/  IMAD.MOV.U32 R46, RZ, RZ, R29 ;  /* 0x000000ffff2e7224 */ /* 0x000fe400078e001d */
[----:B------:R-:W-:Y:S01]  /*60f40*/  IMAD.MOV.U32 R47, RZ, RZ, R28 ;  /* 0x000000ffff2f7224 */ /* 0x000fe200078e001c */
[----:B------:R-:W-:Y:S04]  /*60f50*/  LDS R29, [R43+UR7+0xc300] ;  /* 0x00c300072b1d7984 */ /* 0x000fe80008000800 */
[----:B------:R-:W1:Y:S01]  /*60f60*/  LDS R28, [R7+UR7+0xc300] ;  /* 0x00c30007071c7984 */ /* 0x000e620008000800 */
[C---:B----4-:R-:W-:Y:S06]  /*60f70*/  HMMA.1688.F32.TF32 R16, R8.reuse, R192, R16 ;  /* 0x000000c00810723c */ /* 0x050fec0000081010 */
[----:B--2---:R-:W-:-:S15]  /*60f80*/  HMMA.1688.F32.TF32 R44, R8, R196, R44 ;  /* 0x000000c4082c723c */ /* 0x004fde000008102c */
[----:B------:R-:W-:-:S02]  /*60f90*/  NOP ;  /* 0x0000000000007918 */ /* 0x000fc40000000000 */
[----:B------:R-:W-:Y:S04]  /*60fa0*/  STL.64 [R1+0xb80], R16 ;  /* 0x000b801001007387 */ /* 0x000fe80000100a00 */
[----:B------:R2:W-:Y:S04]  /*60fb0*/  STL.64 [R1+0xb88], R18 ;  /* 0x000b881201007387 */ /* 0x0005e80000100a00 */
[----:B------:R-:W-:Y:S04]  /*60fc0*/  STL.64 [R1+0xb60], R44 ;  /* 0x000b602c01007387 */ /* 0x000fe80000100a00 */
[----:B------:R4:W-:Y:S01]  /*60fd0*/  STL.64 [R1+0xb68], R46 ;  /* 0x000b682e01007387 */ /* 0x0009e20000100a00 */
[C---:B--2---:R-:W-:Y:S06]  /*60fe0*/  HMMA.1688.F32.TF32 R16, R8.reuse, R200, R240 ;  /* 0x000000c80810723c */ /* 0x044fec00000810f0 */
[C---:B----4-:R-:W-:Y:S06]  /*60ff0*/  HMMA.1688.F32.TF32 R44, R8.reuse, R204, R244 ;  /* 0x000000cc082c723c */ /* 0x050fec00000810f4 */
[C---:B------:R-:W-:Y:S11]  /*61000*/  HMMA.1688.F32.TF32 R240, R8.reuse, R208, R248 ;  /* 0x000000d008f0723c */ /* 0x040ff600000810f8 */
        /* <DEDUP_REMOVED lines=8> */
[C---:B---3--:R-:W-:Y:S11]  /*61090*/  HMMA.1688.F32.TF32 R48, R8.reuse, R220, R48 ;  /* 0x000000dc0830723c */ /* 0x048ff60000081030 */
[----:B------:R-:W-:Y:S04]  /*610a0*/  STL.64 [R1+0xaa0], R16 ;  /* 0x000aa01001007387 */ /* 0x000fe80000100a00 */
[----:B------:R2:W-:Y:S04]  /*610b0*/  STL.64 [R1+0xaa8], R18 ;  /* 0x000aa81201007387 */ /* 0x0005e80000100a00 */
[----:B------:R-:W-:Y:S04]  /*610c0*/  STL.64 [R1+0xa90], R44 ;  /* 0x000a902c01007387 */ /* 0x000fe80000100a00 */
[----:B------:R3:W-:Y:S01]  /*610d0*/  STL.64 [R1+0xa98], R46 ;  /* 0x000a982e01007387 */ /* 0x0007e20000100a00 */
[C---:B--2---:R-:W-:Y:S06]  /*610e0*/  HMMA.1688.F32.TF32 R16, R8.reuse, R224, R52 ;  /* 0x000000e00810723c */ /* 0x044fec0000081034 */
[----:B---3--:R-:W-:Y:S01]  /*610f0*/  HMMA.1688.F32.TF32 R44, R8, R228, R56 ;  /* 0x000000e4082c723c */ /* 0x008fe20000081038 */
[----:B------:R-:W-:Y:S04]  /*61100*/  STL.64 [R1+0xa70], R48 ;  /* 0x000a703001007387 */ /* 0x000fe80000100a00 */
[----:B------:R2:W-:-:S12]  /*61110*/  STL.64 [R1+0xa78], R50 ;  /* 0x000a783201007387 */ /* 0x0005d80000100a00 */
[----:B------:R-:W-:Y:S01]  /*61120*/  STL.64 [R1+0xa50], R16 ;  /* 0x000a501001007387 */ /* 0x000fe20000100a00 */
[C---:B--2---:R-:W-:Y:S03]  /*61130*/  HMMA.1688.F32.TF32 R48, R8.reuse, R232, R60 ;  /* 0x000000e80830723c */ /* 0x044fe6000008103c */
[----:B------:R2:W-:Y:S04]  /*61140*/  STL.64 [R1+0xa58], R18 ;  /* 0x000a581201007387 */ /* 0x0005e80000100a00 */
[----:B------:R-:W-:Y:S04]  /*61150*/  STL.64 [R1+0xa40], R44 ;  /* 0x000a402c01007387 */ /* 0x000fe80000100a00 */
[----:B------:R3:W-:Y:S01]  /*61160*/  STL.64 [R1+0xa48], R46 ;  /* 0x000a482e01007387 */ /* 0x0007e20000100a00 */
[----:B--2---:R-:W-:Y:S06]  /*61170*/  HMMA.1688.F32.TF32 R16, R8, R236, R64 ;  /* 0x000000ec0810723c */ /* 0x004fec0000081040 */
[C---:B------:R-:W-:Y:S06]  /*61180*/  HMMA.1688.F32.TF32 R8, R12.reuse, R180, R72 ;  /* 0x000000b40c08723c */ /* 0x040fec0000081048 */
[C---:B---3--:R-:W-:Y:S01]  /*61190*/  HMMA.1688.F32.TF32 R44, R12.reuse, R176, R68 ;  /* 0x000000b00c2c723c */ /* 0x048fe20000081044 */
[----:B------:R-:W-:Y:S04]  /*611a0*/  STL.64 [R1+0xa20], R48 ;  /* 0x000a203001007387 */ /* 0x000fe80000100a00 */
[----:B------:R-:W-:Y:S06]  /*611b0*/  STL.64 [R1+0xa28], R50 ;  /* 0x000a283201007387 */ /* 0x000fec0000100a00 */
[----:B------:R-:W-:Y:S04]  /*611c0*/  STL.64 [R1+0xa00], R16 ;  /* 0x000a001001007387 */ /* 0x000fe80000100a00 */
[----:B------:R2:W-:Y:S08]  /*611d0*/  STL.64 [R1+0xa08], R18 ;  /* 0x000a081201007387 */ /* 0x0005f00000100a00 */
[----:B------:R-:W-:Y:S01]  /*611e0*/  STL.64 [R1+0x9e0], R44 ;  /* 0x0009e02c01007387 */ /* 0x000fe20000100a00 */
[C---:B--2---:R-:W-:Y:S03]  /*611f0*/  HMMA.1688.F32.TF32 R16, R12.reuse, R184, R76 ;  /* 0x000000b80c10723c */ /* 0x044fe6000008104c */
[----:B------:R2:W-:Y:S04]  /*61200*/  STL.64 [R1+0x9e8], R46 ;  /* 0x0009e82e01007387 */ /* 0x0005e80000100a00 */
[----:B------:R-:W-:Y:S04]  /*61210*/  STL.64 [R1+0x9c0], R8 ;  /* 0x0009c00801007387 */ /* 0x000fe80000100a00 */
[----:B------:R3:W-:Y:S01]  /*61220*/  STL.64 [R1+0x9c8], R10 ;  /* 0x0009c80a01007387 */ /* 0x0007e20000100a00 */
[C---:B--2---:R-:W-:Y:S06]  /*61230*/  HMMA.1688.F32.TF32 R44, R12.reuse, R188, R80 ;  /* 0x000000bc0c2c723c */ /* 0x044fec0000081050 */
[C---:B---3--:R-:W-:Y:S05]  /*61240*/  HMMA.1688.F32.TF32 R8, R12.reuse, R192, R84 ;  /* 0x000000c00c08723c */ /* 0x048fea0000081054 */
[----:B------:R-:W-:Y:S04]  /*61250*/  STL.64 [R1+0x9b0], R16 ;  /* 0x0009b01001007387 */ /* 0x000fe80000100a00 */
[----:B------:R2:W-:Y:S08]  /*61260*/  STL.64 [R1+0x9b8], R18 ;  /* 0x0009b81201007387 */ /* 0x0005f00000100a00 */
[----:B------:R-:W-:Y:S01]  /*61270*/  STL.64 [R1+0x9a0], R44 ;  /* 0x0009a02c01007387 */ /* 0x000fe20000100a00 */
[C---:B--2---:R-:W-:Y:S03]  /*61280*/  HMMA.1688.F32.TF32 R16, R12.reuse, R196, R88 ;  /* 0x000000c40c10723c */ /* 0x044fe60000081058 */
[----:B------:R2:W-:Y:S04]  /*61290*/  STL.64 [R1+0x9a8], R46 ;  /* 0x0009a82e01007387 */ /* 0x0005e80000100a00 */
[----:B------:R-:W-:Y:S04]  /*612a0*/  STL.64 [R1+0x990], R8 ;  /* 0x0009900801007387 */ /* 0x000fe80000100a00 */
[----:B------:R3:W-:Y:S01]  /*612b0*/  STL.64 [R1+0x998], R10 ;  /* 0x0009980a01007387 */ /* 0x0007e20000100a00 */
[C---:B--2---:R-:W-:Y:S01]  /*612c0*/  HMMA.1688.F32.TF32 R44, R12.reuse, R200, R92 ;  /* 0x000000c80c2c723c */ /* 0x044fe2000008105c */
[----:B------:R-:W-:Y:S01]  /*612d0*/  IMAD.MOV.U32 R168, RZ, RZ, R5 ;  /* 0x000000ffffa87224 */ /* 0x000fe200078e0005 */
[----:B------:R-:W-:Y:S01]  /*612e0*/  MOV R173, R167 ;  /* 0x000000a700ad7202 */ /* 0x000fe20000000f00 */
[----:B------:R-:W-:Y:S01]  /*612f0*/  IMAD.MOV.U32 R169, RZ, RZ, R4 ;  /* 0x000000ffffa97224 */ /* 0x000fe200078e0004 */
[----:B------:R-:W-:Y:S02]  /*61300*/  LDS R92, [R0+UR7+0xc380] ;  /* 0x00c38007005c7984 */ /* 0x000fe40008000800 */
[----:B---3--:R-:W-:Y:S01]  /*61310*/  HMMA.1688.F32.TF32 R8, R12, R204, R96 ;  /* 0x000000cc0c08723c */ /* 0x008fe20000081060 */
[----:B------:R-:W-:-:S04]  /*61320*/  IMAD.MOV.U32 R170, RZ, RZ, R3 ;  /* 0x000000ffffaa7224 */ /* 0x000fc800078e0003 */
[----:B------:R-:W-:Y:S04]  /*61330*/  STL.64 [R1+0x970], R16 ;  /* 0x0009701001007387 */ /* 0x000fe80000100a00 */
[----:B------:R2:W-:Y:S01]  /*61340*/  STL.64 [R1+0x978], R18 ;  /* 0x0009781201007387 */ /* 0x0005e20000100a00 */
[----:B------:R-:W-:Y:S02]  /*61350*/  IMAD.MOV.U32 R171, RZ, RZ, R2 ;  /* 0x000000ffffab7224 */ /* 0x000fe400078e0002 */
[----:B------:R-:W-:Y:S01]  /*61360*/  IMAD.MOV.U32 R172, RZ, RZ, R166 ;  /* 0x000000ffffac7224 */ /* 0x000fe200078e00a6 */
[----:B------:R-:W-:Y:S04]  /*61370*/  LDS R94, [R0+UR7+0xd380] ;  /* 0x00d38007005e7984 */ /* 0x000fe80008000800 */
[----:B------:R-:W-:Y:S01]  /*61380*/  LDS R93, [R6+UR7+0xc380] ;  /* 0x00c38007065d7984 */ /* 0x000fe20008000800 */
[C---:B--2---:R-:W-:Y:S03]  /*61390*/  HMMA.1688.F32.TF32 R16, R12.reuse, R208, R100 ;  /* 0x000000d00c10723c */ /* 0x044fe60000081064 */
[----:B------:R-:W-:Y:S04]  /*613a0*/  STL.64 [R1+0x960], R44 ;  /* 0x0009602c01007387 */ /* 0x000fe80000100a00 */
[----:B------:R2:W-:Y:S04]  /*613b0*/  STL.64 [R1+0x968], R46 ;  /* 0x0009682e01007387 */ /* 0x0005e80000100a00 */
[----:B------:R-:W-:Y:S04]  /*613c0*/  STL.64 [R1+0x950], R8 ;  /* 0x0009500801007387 */ /* 0x000fe80000100a00 */
[----:B------:R3:W-:Y:S01]  /*613d0*/  STL.64 [R1+0x958], R10 ;  /* 0x0009580a01007387 */ /* 0x0007e20000100a00 */
[C---:B--2---:R-:W-:Y:S03]  /*613e0*/  HMMA.1688.F32.TF32 R44, R12.reuse, R212, R104 ;  /* 0x000000d40c2c723c */ /* 0x044fe60000081068 */
[----:B------:R-:W2:Y:S03]  /*613f0*/  LDS R95, [R6+UR7+0xd380] ;  /* 0x00d38007065f7984 */ /* 0x000ea60008000800 */
[----:B---3--:R-:W-:Y:S01]  /*61400*/  HMMA.1688.F32.TF32 R8, R12, R216, R108 ;  /* 0x000000d80c08723c */ /* 0x008fe2000008106c */
[----:B------:R-:W-:Y:S04]  /*61410*/  STL.64 [R1+0x940], R16 ;  /* 0x0009401001007387 */ /* 0x000fe80000100a00 */
[----:B------:R3:W-:-:S12]  /*61420*/  STL.64 [R1+0x948], R18 ;  /* 0x0009481201007387 */ /* 0x0007d80000100a00 */
[----:B------:R-:W-:Y:S01]  /*61430*/  STL.64 [R1+0x930], R44 ;  /* 0x0009302c01007387 */ /* 0x000fe20000100a00 */
[C---:B---3--:R-:W-:Y:S03]  /*61440*/  HMMA.1688.F32.TF32 R16, R12.reuse, R220, R112 ;  /* 0x000000dc0c10723c */ /* 0x048fe60000081070 */
[----:B------:R3:W-:Y:S04]  /*61450*/  STL.64 [R1+0x938], R46 ;  /* 0x0009382e01007387 */ /* 0x0007e80000100a00 */
[----:B------:R-:W-:Y:S04]  /*61460*/  STL.64 [R1+0x910], R8 ;  /* 0x0009100801007387 */ /* 0x000fe80000100a00 */
[----:B------:R4:W-:Y:S01]  /*61470*/  STL.64 [R1+0x918], R10 ;  /* 0x0009180a01007387 */ /* 0x0009e20000100a00 */
[C---:B---3--:R-:W-:Y:S06]  /*61480*/  HMMA.1688.F32.TF32 R44, R12.reuse, R224, R116 ;  /* 0x000000e00c2c723c */ /* 0x048fec0000081074 */
[C---:B----4-:R-:W-:Y:S05]  /*61490*/  HMMA.1688.F32.TF32 R8, R12.reuse, R228, R120 ;  /* 0x000000e40c08723c */ /* 0x050fea0000081078 */
[----:B------:R-:W-:Y:S04]  /*614a0*/  STL.64 [R1+0x900], R16 ;  /* 0x0009001001007387 */ /* 0x000fe80000100a00 */
[----:B------:R3:W-:Y:S08]  /*614b0*/  STL.64 [R1+0x908], R18 ;  /* 0x0009081201007387 */ /* 0x0007f00000100a00 */
[----:B------:R-:W-:Y:S01]  /*614c0*/  STL.64 [R1+0x8e0], R44 ;  /* 0x0008e02c01007387 */ /* 0x000fe20000100a00 */
[C---:B---3--:R-:W-:Y:S03]  /*614d0*/  HMMA.1688.F32.TF32 R16, R12.reuse, R232, R124 ;  /* 0x000000e80c10723c */ /* 0x048fe6000008107c */
[----:B------:R-:W-:Y:S04]  /*614e0*/  STL.64 [R1+0x8e8], R46 ;  /* 0x0008e82e01007387 */ /* 0x000fe80000100a00 */
[----:B------:R-:W-:Y:S01]  /*614f0*/  STL.64 [R1+0x8d0], R8 ;  /* 0x0008d00801007387 */ /* 0x000fe20000100a00 */
[----:B------:R-:W-:Y:S03]  /*61500*/  HMMA.1688.F32.TF32 R12, R12, R236, R128 ;  /* 0x000000ec0c0c723c */ /* 0x000fe60000081080 */
[----:B------:R1:W-:Y:S03]  /*61510*/  STL.64 [R1+0x8d8], R10 ;  /* 0x0008d80a01007387 */ /* 0x0003e60000100a00 */
[----:B-1----:R-:W-:Y:S09]  /*61520*/  HMMA.1688.F32.TF32 R8, R28, R176, R136 ;  /* 0x000000b01c08723c */ /* 0x002ff20000081088 */
[----:B------:R-:W-:Y:S04]  /*61530*/  STL.64 [R1+0x8c0], R16 ;  /* 0x0008c01001007387 */ /* 0x000fe80000100a00 */
[----:B------:R-:W-:Y:S10]  /*61540*/  STL.64 [R1+0x8c8], R18 ;  /* 0x0008c81201007387 */ /* 0x000ff40000100a00 */
[----:B------:R-:W-:Y:S01]  /*61550*/  STL.64 [R1+0x880], R8 ;  /* 0x0008800801007387 */ /* 0x000fe20000100a00 */
[----:B------:R-:W-:-:S03]  /*61560*/  IMAD.MOV.U32 R252, RZ, RZ, R11 ;  /* 0x000000fffffc7224 */ /* 0x000fc600078e000b */
[----:B------:R-:W-:Y:S04]  /*61570*/  STL.64 [R1+0x890], R12 ;  /* 0x0008900c01007387 */ /* 0x000fe80000100a00 */
[----:B------:R-:W-:Y:S04]  /*61580*/  STL.64 [R1+0x898], R14 ;  /* 0x0008980e01007387 */ /* 0x000fe80000100a00 */
[----:B------:R1:W-:Y:S02]  /*61590*/  STL [R1+0x888], R10 ;  /* 0x0008880a01007387 */ /* 0x0003e40000100800 */
[----:B-1----:R-:W-:Y:S02]  /*615a0*/  HMMA.1688.F32.TF32 R8, R28, R180, R140 ;  /* 0x000000b41c08723c */ /* 0x002fe4000008108c */
[----:B------:R-:W-:-:S15]  /*615b0*/  STL [R1+0x2aec], R252 ;  /* 0x002aecfc01007387 */ /* 0x000fde0000100800 */
[----:B------:R-:W-:-:S06]  /*615c0*/  NOP ;  /* 0x0000000000007918 */ /* 0x000fcc0000000000 */
[----:B------:R-:W-:Y:S04]  /*615d0*/  STL.64 [R1+0x860], R8 ;  /* 0x0008600801007387 */ /* 0x000fe80000100a00 */
[----:B------:R1:W-:Y:S02]  /*615e0*/  STL.64 [R1+0x868], R10 ;  /* 0x0008680a01007387 */ /* 0x0003e40000100a00 */
[----:B-1----:R-:W-:-:S15]  /*615f0*/  HMMA.1688.F32.TF32 R8, R28, R184, R144 ;  /* 0x000000b81c08723c */ /* 0x002fde0000081090 */
[----:B------:R-:W-:-:S08]  /*61600*/  NOP ;  /* 0x0000000000007918 */ /* 0x000fd00000000000 */
[----:B------:R-:W-:Y:S01]  /*61610*/  STL.64 [R1+0x850], R8 ;  /* 0x0008500801007387 */ /* 0x000fe20000100a00 */
[----:B------:R-:W-:-:S03]  /*61620*/  IMAD.MOV.U32 R252, RZ, RZ, R11 ;  /* 0x000000fffffc7224 */ /* 0x000fc600078e000b */
[----:B------:R1:W-:Y:S02]  /*61630*/  STL [R1+0x858], R10 ;  /* 0x0008580a01007387 */ /* 0x0003e40000100800 */
[----:B-1----:R-:W-:Y:S02]  /*61640*/  HMMA.1688.F32.TF32 R8, R28, R188, R148 ;  /* 0x000000bc1c08723c */ /* 0x002fe40000081094 */
[----:B------:R-:W-:-:S15]  /*61650*/  STL [R1+0x2af0], R252 ;  /* 0x002af0fc01007387 */ /* 0x000fde0000100800 */
[----:B------:R-:W-:-:S06]  /*61660*/  NOP ;  /* 0x0000000000007918 */ /* 0x000fcc0000000000 */
[----:B------:R-:W-:Y:S04]  /*61670*/  STL.64 [R1+0x830], R8 ;  /* 0x0008300801007387 */ /* 0x000fe80000100a00 */
[----:B------:R1:W-:Y:S02]  /*61680*/  STL.64 [R1+0x838], R10 ;  /* 0x0008380a01007387 */ /* 0x0003e40000100a00 */
[----:B-1----:R-:W-:-:S15]  /*61690*/  HMMA.1688.F32.TF32 R8, R28, R192, R152 ;  /* 0x000000c01c08723c */ /* 0x002fde0000081098 */
[----:B------:R-:W-:-:S09]  /*616a0*/  NOP ;  /* 0x0000000000007918 */ /* 0x000fd20000000000 */
[----:B------:R-:W-:Y:S02]  /*616b0*/  IMAD.MOV.U32 R5, RZ, RZ, R8 ;  /* 0x000000ffff057224 */ /* 0x000fe400078e0008 */
[----:B------:R-:W-:Y:S02]  /*616c0*/  IMAD.MOV.U32 R4, RZ, RZ, R9 ;  /* 0x000000ffff047224 */ /* 0x000fe400078e0009 */
[----:B------:R-:W-:Y:S02]  /*616d0*/  IMAD.MOV.U32 R2, RZ, RZ, R10 ;  /* 0x000000ffff027224 */ /* 0x000fe400078e000a */
[----:B------:R-:W-:Y:S02]  /*616e0*/  IMAD.MOV.U32 R3, RZ, RZ, R11 ;  /* 0x000000ffff037224 */ /* 0x000fe400078e000b */
[C---:B------:R-:W-:Y:S01]  /*616f0*/  HMMA.1688.F32.TF32 R8, R28.reuse, R196, R156 ;  /* 0x000000c41c08723c */ /* 0x040fe2000008109c */
[----:B------:R-:W-:Y:S01]  /*61700*/  IMAD.MOV.U32 R61, RZ, RZ, R41 ;  /* 0x000000ffff3d7224 */ /* 0x000fe200078e0029 */
[----:B------:R-:W-:Y:S04]  /*61710*/  LDS R157, [R43+UR7+0xc380] ;  /* 0x00c380072b9d7984 */ /* 0x000fe80008000800 */
[----:B------:R-:W-:Y:S04]  /*61720*/  STL [R1+0x2b00], R3 ;  /* 0x002b000301007387 */ /* 0x000fe80000100800 */
[----:B------:R-:W-:Y:S04]  /*61730*/  STL [R1+0x2afc], R2 ;  /* 0x002afc0201007387 */ /* 0x000fe80000100800 */
[----:B------:R-:W-:Y:S04]  /*61740*/  STL [R1+0x2af8], R4 ;  /* 0x002af80401007387 */ /* 0x000fe80000100800 */
[----:B------:R-:W-:Y:S01]  /*61750*/  STL [R1+0x2af4], R5 ;  /* 0x002af40501007387 */ /* 0x000fe20000100800 */
[----:B------:R-:W-:Y:S03]  /*61760*/  HMMA.1688.F32.TF32 R240, R28, R208, R168 ;  /* 0x000000d01cf0723c */ /* 0x000fe600000810a8 */
[----:B------:R-:W-:Y:S04]  /*61770*/  LDS R159, [R43+UR7+0xd380] ;  /* 0x00d380072b9f7984 */ /* 0x000fe80008000800 */
[----:B------:R-:W-:Y:S04]  /*61780*/  STL.64 [R1+0x260], R8 ;  /* 0x0002600801007387 */ /* 0x000fe80000100a00 */
[----:B------:R1:W-:Y:S04]  /*61790*/  STL [R1+0x268], R10 ;  /* 0x0002680a01007387 */ /* 0x0003e80000100800 */
[----:B------:R-:W3:Y:S04]  /*617a0*/  LDL.LU R166, [R1+0x2cd0] ;  /* 0x002cd00001a67983 */ /* 0x000ee80000300800 */
[----:B------:R-:W3:Y:S01]  /*617b0*/  LDL.LU R167, [R1+0x2ccc] ;  /* 0x002ccc0001a77983 */ /* 0x000ee20000300800 */
[----:B------:R-:W-:-:S02]  /*617c0*/  IMAD.MOV.U32 R252, RZ, RZ, R11 ;  /* 0x000000fffffc7224 */ /* 0x000fc400078e000b */
[----:B-1----:R-:W-:Y:S01]  /*617d0*/  HMMA.1688.F32.TF32 R8, R28, R200, R160 ;  /* 0x000000c81c08723c */ /* 0x002fe200000810a0 */
[----:B------:R-:W4:Y:S04]  /*617e0*/  LDL.LU R174, [R1+0x498] ;  /* 0x0004980001ae7983 */ /* 0x000f280000300800 */
[----:B------:R-:W4:Y:S04]  /*617f0*/  LDL.LU R175, [R1+0x49c] ;  /* 0x00049c0001af7983 */ /* 0x000f280000300800 */
[----:B------:R-:W-:Y:S04]  /*61800*/  LDS R156, [R7+UR7+0xc380] ;  /* 0x00c38007079c7984 */ /* 0x000fe80008000800 */
[----:B------:R-:W1:Y:S04]  /*61810*/  LDS R158, [R7+UR7+0xd380] ;  /* 0x00d38007079e7984 */ /* 0x000e680008000800 */
[----:B------:R-:W-:Y:S04]  /*61820*/  LDS R160, [R0+UR7+0xe000] ;  /* 0x00e0000700a07984 */ /* 0x000fe80008000800 */
[----:B------:R-:W-:Y:S03]  /*61830*/  LDS R162, [R0+UR7+0xf000] ;  /* 0x00f0000700a27984 */ /* 0x000fe60008000800 */
[----:B------:R-:W-:Y:S01]  /*61840*/  IMAD.MOV.U32 R3, RZ, RZ, R8 ;  /* 0x000000ffff037224 */ /* 0x000fe200078e0008 */
[----:B------:R-:W-:Y:S01]  /*61850*/  LDS R161, [R6+UR7+0xe000] ;  /* 0x00e0000706a17984 */ /* 0x000fe20008000800 */
[----:B------:R-:W-:-:S02]  /*61860*/  IMAD.MOV.U32 R2, RZ, RZ, R9 ;  /* 0x000000ffff027224 */ /* 0x000fc400078e0009 */
[----:B------:R-:W-:Y:S01]  /*61870*/  IMAD.MOV.U32 R4, RZ, RZ, R10 ;  /* 0x000000ffff047224 */ /* 0x000fe200078e000a */
[----:B------:R-:W1:Y:S01]  /*61880*/  LDS R163, [R6+UR7+0xf000] ;  /* 0x00f0000706a37984 */ /* 0x000e620008000800 */
[----:B------:R-:W-:-:S03]  /*61890*/  IMAD.MOV.U32 R5, RZ, RZ, R11 ;  /* 0x000000ffff057224 */ /* 0x000fc600078e000b */
[----:B------:R2:W-:Y:S01]  /*618a0*/  STL [R1+0x2b04], R252 ;  /* 0x002b04fc01007387 */ /* 0x0005e20000100800 */
[----:B---3--:R-:W-:-:S15]  /*618b0*/  HMMA.1688.F32.TF32 R8, R28, R204, R164 ;  /* 0x000000cc1c08723c */ /* 0x008fde00000810a4 */
[----:B------:R-:W-:-:S08]  /*618c0*/  NOP ;  /* 0x0000000000007918 */ /* 0x000fd00000000000 */
[----:B------:R-:W-:Y:S04]  /*618d0*/  STL.64 [R1+0x210], R8 ;  /* 0x0002100801007387 */ /* 0x000fe80000100a00 */
        /* <DEDUP_REMOVED lines=22> */
[----:B------:R1:W-:Y:S04]  /*61a40*/  STL.64 [R1+0x2988], R240 ;  /* 0x002988f001007387 */ /* 0x0003e80000100a00 */
[----:B------:R-:W3:Y:S04]  /*61a50*/  LDL.LU R34, [R1+0x568] ;  /* 0x0005680001227983 */ /* 0x000ee80000300800 */
[----:B------:R-:W3:Y:S01]  /*61a60*/  LDL.LU R35, [R1+0x56c] ;  /* 0x00056c0001237983 */ /* 0x000ee20000300800 */
[----:B----4-:R-:W-:Y:S01]  /*61a70*/  HMMA.1688.F32.TF32 R172, R28, R212, R172 ;  /* 0x000000d41cac723c */ /* 0x010fe200000810ac */
[----:B--2---:R-:W-:-:S02]  /*61a80*/  IMAD.MOV.U32 R252, RZ, RZ, R11 ;  /* 0x000000fffffc7224 */ /* 0x004fc400078e000b */
[----:B------:R-:W2:Y:S04]  /*61a90*/  LDL.LU R38, [R1+0x578] ;  /* 0x0005780001267983 */ /* 0x000ea80000300800 */
[----:B------:R-:W2:-:S15]  /*61aa0*/  LDL.LU R39, [R1+0x57c] ;  /* 0x00057c0001277983 */ /* 0x000e9e0000300800 */
[----:B------:R-:W-:-:S01]  /*61ab0*/  NOP ;  /* 0x0000000000007918 */ /* 0x000fc20000000000 */
[----:B------:R-:W-:Y:S04]  /*61ac0*/  STL.64 [R1+0x29a0], R174 ;  /* 0x0029a0ae01007387 */ /* 0x000fe80000100a00 */
[----:B------:R-:W-:Y:S01]  /*61ad0*/  STL.64 [R1+0x2998], R172 ;  /* 0x002998ac01007387 */ /* 0x000fe20000100a00 */
[C---:B---3--:R-:W-:Y:S06]  /*61ae0*/  HMMA.1688.F32.TF32 R24, R28.reuse, R232, R24 ;  /* 0x000000e81c18723c */ /* 0x048fec0000081018 */
[C---:B------:R-:W-:Y:S06]  /*61af0*/  HMMA.1688.F32.TF32 R8, R28.reuse, R216, R44 ;  /* 0x000000d81c08723c */ /* 0x040fec000008102c */
[C---:B------:R-:W-:Y:S06]  /*61b00*/  HMMA.1688.F32.TF32 R12, R28.reuse, R220, R244 ;  /* 0x000000dc1c0c723c */ /* 0x040fec00000810f4 */
[C---:B------:R-:W-:Y:S06]  /*61b10*/  HMMA.1688.F32.TF32 R16, R28.reuse, R224, R248 ;  /* 0x000000e01c10723c */ /* 0x040fec00000810f8 */
[C---:B------:R-:W-:Y:S05]  /*61b20*/  HMMA.1688.F32.TF32 R20, R28.reuse, R228, R20 ;  /* 0x000000e41c14723c */ /* 0x040fea0000081014 */
[----:B------:R-:W-:Y:S01]  /*61b30*/  STL.64 [R1+0x29b0], R10 ;  /* 0x0029b00a01007387 */ /* 0x000fe20000100a00 */
[----:B------:R-:W-:Y:S03]  /*61b40*/  HMMA.1688.F32.TF32 R28, R28, R236, R168 ;  /* 0x000000ec1c1c723c */ /* 0x000fe600000810a8 */
[----:B------:R3:W-:Y:S03]  /*61b50*/  STL.64 [R1+0x29a8], R8 ;  /* 0x0029a80801007387 */ /* 0x0007e60000100a00 */
[----:B------:R-:W-:Y:S01]  /*61b60*/  HMMA.1688.F32.TF32 R32, R92, R176, R32 ;  /* 0x000000b05c20723c */ /* 0x000fe20000081020 */
[----:B------:R-:W-:Y:S04]  /*61b70*/  STL.64 [R1+0x29c0], R14 ;  /* 0x0029c00e01007387 */ /* 0x000fe80000100a00 */
[----:B------:R4:W-:Y:S04]  /*61b80*/  STL.64 [R1+0x29b8], R12 ;  /* 0x0029b80c01007387 */ /* 0x0009e80000100a00 */
[----:B------:R-:W-:Y:S04]  /*61b90*/  STL.64 [R1+0x29d0], R18 ;  /* 0x0029d01201007387 */ /* 0x000fe80000100a00 */
[----:B------:R4:W-:Y:S04]  /*61ba0*/  STL.64 [R1+0x29c8], R16 ;  /* 0x0029c81001007387 */ /* 0x0009e80000100a00 */
[----:B------:R-:W-:Y:S04]  /*61bb0*/  STL.64 [R1+0x29e0], R22 ;  /* 0x0029e01601007387 */ /* 0x000fe80000100a00 */
[----:B------:R-:W-:Y:S04]  /*61bc0*/  STL.64 [R1+0x29d8], R20 ;  /* 0x0029d81401007387 */ /* 0x000fe80000100a00 */
[----:B------:R-:W-:Y:S04]  /*61bd0*/  STL.64 [R1+0x29f0], R26 ;  /* 0x0029f01a01007387 */ /* 0x000fe80000100a00 */
[----:B------:R-:W-:Y:S01]  /*61be0*/  STL.64 [R1+0x29e8], R24 ;  /* 0x0029e81801007387 */ /* 0x000fe20000100a00 */
[----:B------:R-:W-:-:S03]  /*61bf0*/  IMAD.MOV.U32 R248, RZ, RZ, R40 ;  /* 0x000000fffff87224 */ /* 0x000fc600078e0028 */
[----:B------:R-:W-:Y:S04]  /*61c00*/  STL.64 [R1+0x2a00], R30 ;  /* 0x002a001e01007387 */ /* 0x000fe80000100a00 */
[----:B------:R-:W-:Y:S04]  /*61c10*/  STL.64 [R1+0x29f8], R28 ;  /* 0x0029f81c01007387 */ /* 0x000fe80000100a00 */
[----:B------:R4:W-:Y:S04]  /*61c20*/  STL.64 [R1+0x2a10], R34 ;  /* 0x002a102201007387 */ /* 0x0009e80000100a00 */
[----:B------:R4:W-:Y:S04]  /*61c30*/  STL.64 [R1+0x2a08], R32 ;  /* 0x002a082001007387 */ /* 0x0009e80000100a00 */
[----:B------:R-:W3:Y:S04]  /*61c40*/  LDL.LU R40, [R1+0x2cc8] ;  /* 0x002cc80001287983 */ /* 0x000ee80000300800 */
[----:B------:R-:W4:Y:S04]  /*61c50*/  LDL.LU R249, [R1+0x614] ;  /* 0x0006140001f97983 */ /* 0x000f280000300800 */
[----:B------:R-:W4:Y:S04]  /*61c60*/  LDL.LU R250, [R1+0x618] ;  /* 0x0006180001fa7983 */ /* 0x000f280000300800 */
[----:B------:R-:W4:Y:S04]  /*61c70*/  LDL.LU R251, [R1+0x61c] ;  /* 0x00061c0001fb7983 */ /* 0x000f280000300800 */
[----:B------:R-:W4:Y:S04]  /*61c80*/  LDL.LU R60, [R1+0x5d0] ;  /* 0x0005d000013c7983 */ /* 0x000f280000300800 */
[----:B------:R-:W4:Y:S01]  /*61c90*/  LDL.LU R41, [R1+0x2cc4] ;  /* 0x002cc40001297983 */ /* 0x000f220000300800 */
[----:B---3--:R-:W-:-:S03]  /*61ca0*/  IMAD.MOV.U32 R62, RZ, RZ, R40 ;  /* 0x000000ffff3e7224 */ /* 0x008fc600078e0028 */
        /* <DEDUP_REMOVED lines=32> */
[C---:B--2---:R-:W-:Y:S03]  /*61eb0*/  HMMA.1688.F32.TF32 R36, R92.reuse, R180, R36 ;  /* 0x000000b45c24723c */ /* 0x044fe60000081024 */
[----:B------:R-:W2:Y:S03]  /*61ec0*/  LDL.LU R168, [R1+0x620] ;  /* 0x0006200001a87983 */ /* 0x000ea60000300800 */
[C---:B----4-:R-:W-:Y:S01]  /*61ed0*/  HMMA.1688.F32.TF32 R76, R92.reuse, R220, R248 ;  /* 0x000000dc5c4c723c */ /* 0x050fe200000810f8 */
[----:B------:R-:W2:Y:S04]  /*61ee0*/  LDL.LU R169, [R1+0x624] ;  /* 0x0006240001a97983 */ /* 0x000ea80000300800 */
[----:B------:R-:W2:Y:S04]  /*61ef0*/  LDL.LU R170, [R1+0x628] ;  /* 0x0006280001aa7983 */ /* 0x000ea80000300800 */
[----:B------:R-:W2:Y:S08]  /*61f00*/  LDL.LU R171, [R1+0x62c] ;  /* 0x00062c0001ab7983 */ /* 0x000eb00000300800 */
[----:B------:R4:W-:Y:S04]  /*61f10*/  STL.64 [R1+0x2a20], R38 ;  /* 0x002a202601007387 */ /* 0x0009e80000100a00 */
[----:B------:R4:W-:Y:S01]  /*61f20*/  STL.64 [R1+0x2a18], R36 ;  /* 0x002a182401007387 */ /* 0x0009e20000100a00 */
[C---:B---3--:R-:W-:Y:S06]  /*61f30*/  HMMA.1688.F32.TF32 R60, R92.reuse, R204, R60 ;  /* 0x000000cc5c3c723c */ /* 0x048fec000008103c */
[C---:B------:R-:W-:Y:S06]  /*61f40*/  HMMA.1688.F32.TF32 R44, R92.reuse, R188, R44 ;  /* 0x000000bc5c2c723c */ /* 0x040fec000008102c */
[C---:B------:R-:W-:Y:S06]  /*61f50*/  HMMA.1688.F32.TF32 R40, R92.reuse, R184, R40 ;  /* 0x000000b85c28723c */ /* 0x040fec0000081028 */
[C---:B------:R-:W-:Y:S06]  /*61f60*/  HMMA.1688.F32.TF32 R48, R92.reuse, R192, R48 ;  /* 0x000000c05c30723c */ /* 0x040fec0000081030 */
[C---:B------:R-:W-:Y:S11]  /*61f70*/  HMMA.1688.F32.TF32 R52, R92.reuse, R196, R52 ;  /* 0x000000c45c34723c */ /* 0x040ff60000081034 */
[----:B------:R3:W-:Y:S01]  /*61f80*/  STL.64 [R1+0x2a30], R42 ;  /* 0x002a302a01007387 */ /* 0x0007e20000100a00 */
[C---:B------:R-:W-:Y:S03]  /*61f90*/  HMMA.1688.F32.TF32 R56, R92.reuse, R200, R56 ;  /* 0x000000c85c38723c */ /* 0x040fe60000081038 */
[----:B------:R3:W-:Y:S03]  /*61fa0*/  STL.64 [R1+0x2a28], R40 ;  /* 0x002a282801007387 */ /* 0x0007e60000100a00 */
[C---:B------:R-:W-:Y:S01]  /*61fb0*/  HMMA.1688.F32.TF32 R64, R92.reuse, R208, R64 ;  /* 0x000000d05c40723c */ /* 0x040fe20000081040 */
[----:B------:R-:W-:Y:S05]  /*61fc0*/  STL.64 [R1+0x2a40], R46 ;  /* 0x002a402e01007387 */ /* 0x000fea0000100a00 */
        /* <DEDUP_REMOVED lines=64> */
[----:B------:R-:W-:Y:S04]  /*623d0*/  STL.64 [R1+0x2ad0], R82 ;  /* 0x002ad05201007387 */ /* 0x000fe80000100a00 */
[----:B------:R-:W-:Y:S01]  /*623e0*/  STL.64 [R1+0x2ac8], R80 ;  /* 0x002ac85001007387 */ /* 0x000fe20000100a00 */
[----:B-1----:R-:W-:-:S02]  /*623f0*/  IMAD.MOV.U32 R240, RZ, RZ, R211 ;  /* 0x000000fffff07224 */ /* 0x002fc400078e00d3 */
[----:B------:R-:W-:Y:S02]  /*62400*/  IMAD.MOV.U32 R241, RZ, RZ, R210 ;  /* 0x000000fffff17224 */ /* 0x000fe400078e00d2 */
[----:B------:R-:W-:Y:S02]  /*62410*/  IMAD.MOV.U32 R242, RZ, RZ, R215 ;  /* 0x000000fffff27224 */ /* 0x000fe400078e00d7 */
[----:B------:R-:W-:Y:S02]  /*62420*/  IMAD.MOV.U32 R243, RZ, RZ, R214 ;  /* 0x000000fffff37224 */ /* 0x000fe400078e00d6 */
[----:B------:R-:W-:Y:S02]  /*62430*/  IMAD.MOV.U32 R8, RZ, RZ, R226 ;  /* 0x000000ffff087224 */ /* 0x000fe400078e00e2 */
[----:B------:R-:W-:Y:S01]  /*62440*/  IMAD.MOV.U32 R9, RZ, RZ, R227 ;  /* 0x000000ffff097224 */ /* 0x000fe200078e00e3 */
[----:B------:R-:W-:Y:S01]  /*62450*/  MOV R11, R230 ;  /* 0x000000e6000b7202 */ /* 0x000fe20000000f00 */
[----:B------:R-:W-:Y:S01]  /*62460*/  IMAD.MOV.U32 R10, RZ, RZ, R231 ;  /* 0x000000ffff0a7224 */ /* 0x000fe200078e00e7 */
[C---:B----4-:R-:W-:Y:S01]  /*62470*/  HMMA.1688.F32.TF32 R120, R156.reuse, R200, R248 ;  /* 0x000000c89c78723c */ /* 0x050fe200000810f8 */
[----:B------:R-:W-:Y:S01]  /*62480*/  IMAD.MOV.U32 R12, RZ, RZ, R219 ;  /* 0x000000ffff0c7224 */ /* 0x000fe200078e00db */
[----:B------:R-:W1:Y:S04]  /*62490*/  LDC R201, c[0x0][0x230] ;  /* 0x00008c00ffc97b82 */ /* 0x000e680000000800 */
[----:B---3--:R-:W-:Y:S06]  /*624a0*/  HMMA.1688.F32.TF32 R104, R156, R184, R104 ;  /* 0x000000b89c68723c */ /* 0x008fec0000081068 */
[C---:B------:R-:W-:Y:S06]  /*624b0*/  HMMA.1688.F32.TF32 R88, R92.reuse, R232, R88 ;  /* 0x000000e85c58723c */ /* 0x040fec0000081058 */
[C---:B------:R-:W-:Y:S06]  /*624c0*/  HMMA.1688.F32.TF32 R84, R92.reuse, R228, R84 ;  /* 0x000000e45c54723c */ /* 0x040fec0000081054 */
[----:B------:R-:W-:Y:S06]  /*624d0*/  HMMA.1688.F32.TF32 R92, R92, R236, R116 ;  /* 0x000000ec5c5c723c */ /* 0x000fec0000081074 */
        /* <DEDUP_REMOVED lines=28> */
[----:B------:R-:W-:Y:S04]  /*626a0*/  STL.64 [R1+0x2b98], R120 ;  /* 0x002b987801007387 */ /* 0x000fe80000100a00 */
[----:B------:R-:W3:Y:S04]  /*626b0*/  LDL.LU R203, [R1+0x2cbc] ;  /* 0x002cbc0001cb7983 */ /* 0x000ee80000300800 */
[----:B------:R-:W4:Y:S04]  /*626c0*/  LDL.LU R202, [R1+0x2cb8] ;  /* 0x002cb80001ca7983 */ /* 0x000f280000300800 */
[----:B------:R-:W2:Y:S04]  /*626d0*/  LDL.LU R207, [R1+0x2cb4] ;  /* 0x002cb40001cf7983 */ /* 0x000ea80000300800 */
        /* <DEDUP_REMOVED lines=8> */
[----:B------:R-:W4:Y:S01]  /*62760*/  LDL.LU R230, [R1+0x2c90] ;  /* 0x002c900001e67983 */ /* 0x000f220000300800 */
[----:B------:R-:W-:-:S02]  /*62770*/  IMAD.MOV.U32 R13, RZ, RZ, R218 ;  /* 0x000000ffff0d7224 */ /* 0x000fc400078e00da */
        /* <DEDUP_REMOVED lines=14> */
[----:B--2---:R-:W-:Y:S02]  /*62860*/  IMAD.MOV.U32 R167, RZ, RZ, R226 ;  /* 0x000000ffffa77224 */ /* 0x004fe400078e00e2 */
[----:B---3--:R-:W-:-:S02]  /*62870*/  IMAD.MOV.U32 R166, RZ, RZ, R227 ;  /* 0x000000ffffa67224 */ /* 0x008fc400078e00e3 */
[----:B----4-:R-:W-:Y:S02]  /*62880*/  IMAD.MOV.U32 R165, RZ, RZ, R231 ;  /* 0x000000ffffa57224 */ /* 0x010fe400078e00e7 */
[----:B------:R-:W-:Y:S02]  /*62890*/  IMAD.MOV.U32 R164, RZ, RZ, R230 ;  /* 0x000000ffffa47224 */ /* 0x000fe400078e00e6 */
[----:B------:R-:W2:Y:S04]  /*628a0*/  LDL.LU R230, [R1+0x2c6c] ;  /* 0x002c6c0001e67983 */ /* 0x000ea80000300800 */
[----:B------:R-:W3:Y:S04]  /*628b0*/  LDL.LU R231, [R1+0x2c68] ;  /* 0x002c680001e77983 */ /* 0x000ee80000300800 */
[----:B------:R-:W4:Y:S04]  /*628c0*/  LDL.LU R227, [R1+0x2c64] ;  /* 0x002c640001e37983 */ /* 0x000f280000300800 */
[----:B------:R-:W4:Y:S01]  /*628d0*/  LDL.LU R226, [R1+0x2c60] ;  /* 0x002c600001e27983 */ /* 0x000f220000300800 */
[----:B------:R-:W-:-:S02]  /*628e0*/  IMAD.MOV.U32 R35, RZ, RZ, R133 ;  /* 0x000000ffff237224 */ /* 0x000fc400078e0085 */
[----:B------:R-:W-:Y:S02]  /*628f0*/  IMAD.MOV.U32 R34, RZ, RZ, R135 ;  /* 0x000000ffff227224 */ /* 0x000fe400078e0087 */
[----:B------:R-:W-:Y:S02]  /*62900*/  IMAD.MOV.U32 R32, RZ, RZ, R132 ;  /* 0x000000ffff207224 */ /* 0x000fe400078e0084 */
[----:B------:R-:W4:Y:S01]  /*62910*/  LDL.LU R132, [R1+0x2c5c] ;  /* 0x002c5c0001847983 */ /* 0x000f220000300800 */
[----:B------:R-:W-:-:S03]  /*62920*/  IMAD.MOV.U32 R33, RZ, RZ, R134 ;  /* 0x000000ffff217224 */ /* 0x000fc600078e0086 */
[----:B------:R-:W4:Y:S04]  /*62930*/  LDL.LU R134, [R1+0x2c58] ;  /* 0x002c580001867983 */ /* 0x000f280000300800 */
[----:B------:R-:W4:Y:S04]  /*62940*/  LDL.LU R135, [R1+0x2c54] ;  /* 0x002c540001877983 */ /* 0x000f280000300800 */
[----:B------:R-:W4:Y:S01]  /*62950*/  LDL.LU R133, [R1+0x2c50] ;  /* 0x002c500001857983 */ /* 0x000f220000300800 */
[----:B--2---:R-:W-:Y:S01]  /*62960*/  MOV R39, R230 ;  /* 0x000000e600277202 */ /* 0x004fe20000000f00 */
[----:B---3--:R-:W-:-:S02]  /*62970*/  IMAD.MOV.U32 R38, RZ, RZ, R231 ;  /* 0x000000ffff267224 */ /* 0x008fc400078e00e7 */
[----:B----4-:R-:W-:Y:S02]  /*62980*/  IMAD.MOV.U32 R36, RZ, RZ, R227 ;  /* 0x000000ffff247224 */ /* 0x010fe400078e00e3 */
[----:B------:R-:W2:Y:S01]  /*62990*/  LDL.LU R227, [R1+0x2c4c] ;  /* 0x002c4c0001e37983 */ /* 0x000ea20000300800 */
[----:B------:R-:W-:-:S03]  /*629a0*/  IMAD.MOV.U32 R37, RZ, RZ, R226 ;  /* 0x000000ffff257224 */ /* 0x000fc600078e00e2 */
        /* <DEDUP_REMOVED lines=41> */
[----:B------:R-:W-:Y:S01]  /*62c40*/  HMMA.1688.F32.TF32 R124, R156, R204, R168 ;  /* 0x000000cc9c7c723c */ /* 0x000fe200000810a8 */
[----:B------:R-:W-:Y:S01]  /*62c50*/  IMAD.MOV.U32 R22, RZ, RZ, R202 ;  /* 0x000000ffff167224 */ /* 0x000fe200078e00ca */
[----:B------:R-:W-:Y:S01]  /*62c60*/  MOV R23, R203 ;  /* 0x000000cb00177202 */ /* 0x000fe20000000f00 */
[----:B------:R-:W-:-:S04]  /*62c70*/  IMAD.MOV.U32 R172, RZ, RZ, R190 ;  /* 0x000000ffffac7224 */ /* 0x000fc800078e00be */
        /* <DEDUP_REMOVED lines=11> */
[----:B--2---:R-:W-:-:S02]  /*62d30*/  IMAD.MOV.U32 R155, RZ, RZ, R227 ;  /* 0x000000ffff9b7224 */ /* 0x004fc400078e00e3 */
[----:B---3--:R-:W-:Y:S02]  /*62d40*/  IMAD.MOV.U32 R154, RZ, RZ, R226 ;  /* 0x000000ffff9a7224 */ /* 0x008fe400078e00e2 */
[----:B----4-:R-:W-:Y:S02]  /*62d50*/  IMAD.MOV.U32 R153, RZ, RZ, R231 ;  /* 0x000000ffff997224 */ /* 0x010fe400078e00e7 */
[----:B------:R-:W-:Y:S02]  /*62d60*/  IMAD.MOV.U32 R152, RZ, RZ, R230 ;  /* 0x000000ffff987224 */ /* 0x000fe400078e00e6 */
        /* <DEDUP_REMOVED lines=23> */
[----:B------:R-:W2:Y:S04]  /*62ee0*/  LDL.LU R182, [R1+0x2be0] ;  /* 0x002be00001b67983 */ /* 0x000ea80000300800 */
[----:B------:R-:W2:Y:S04]  /*62ef0*/  LDL.LU R183, [R1+0x2bdc] ;  /* 0x002bdc0001b77983 */ /* 0x000ea80000300800 */
[----:B------:R-:W3:Y:S04]  /*62f00*/  LDL.LU R178, [R1+0x2bd8] ;  /* 0x002bd80001b27983 */ /* 0x000ee80000300800 */
[----:B------:R-:W3:Y:S04]  /*62f10*/  LDL.LU R179, [R1+0x2bd4] ;  /* 0x002bd40001b37983 */ /* 0x000ee80000300800 */
[----:B------:R-:W4:Y:S01]  /*62f20*/  LDL.LU R187, [R1+0x2bd0] ;  /* 0x002bd00001bb7983 */ /* 0x000f220000300800 */
[C---:B------:R-:W-:Y:S01]  /*62f30*/  HMMA.1688.F32.TF32 R128, R156.reuse, R208, R128 ;  /* 0x000000d09c80723c */ /* 0x040fe20000081080 */
[----:B------:R-:W-:Y:S01]  /*62f40*/  LOP3.LUT R177, R0, 0x60, RZ, 0x3c, !PT ;  /* 0x0000006000b17812 */ /* 0x000fe200078e3cff */
[----:B------:R-:W1:Y:S04]  /*62f50*/  LDC R209, c[0x0][0x230] ;  /* 0x00008c00ffd17b82 */ /* 0x000e680000000800 */
[C---:B------:R-:W-:Y:S06]  /*62f60*/  HMMA.1688.F32.TF32 R132, R156.reuse, R212, R132 ;  /* 0x000000d49c84723c */ /* 0x040fec0000081084 */
[C---:B------:R-:W-:Y:S06]  /*62f70*/  HMMA.1688.F32.TF32 R136, R156.reuse, R216, R136 ;  /* 0x000000d89c88723c */ /* 0x040fec0000081088 */
[C---:B------:R-:W-:Y:S06]  /*62f80*/  HMMA.1688.F32.TF32 R140, R156.reuse, R220, R140 ;  /* 0x000000dc9c8c723c */ /* 0x040fec000008108c */
[C---:B------:R-:W-:Y:S06]  /*62f90*/  HMMA.1688.F32.TF32 R144, R156.reuse, R224, R144 ;  /* 0x000000e09c90723c */ /* 0x040fec0000081090 */
[C---:B------:R-:W-:Y:S06]  /*62fa0*/  HMMA.1688.F32.TF32 R148, R156.reuse, R228, R148 ;  /* 0x000000e49c94723c */ /* 0x040fec0000081094 */
[C---:B------:R-:W-:Y:S06]  /*62fb0*/  HMMA.1688.F32.TF32 R152, R156.reuse, R232, R152 ;  /* 0x000000e89c98723c */ /* 0x040fec0000081098 */
[----:B------:R-:W-:Y:S06]  /*62fc0*/  HMMA.1688.F32.TF32 R156, R156, R236, R40 ;  /* 0x000000ec9c9c723c */ /* 0x000fec0000081028 */
[C---:B---3--:R-:W-:Y:S06]  /*62fd0*/  HMMA.1688.F32.TF32 R40, R160.reuse, R178, R36 ;  /* 0x000000b2a028723c */ /* 0x048fec0000081024 */
[C---:B--2---:R-:W-:Y:S06]  /*62fe0*/  HMMA.1688.F32.TF32 R36, R160.reuse, R182, R32 ;  /* 0x000000b6a024723c */ /* 0x044fec0000081020 */
[C---:B----4-:R-:W-:Y:S06]  /*62ff0*/  HMMA.1688.F32.TF32 R32, R160.reuse, R186, R28 ;  /* 0x000000baa020723c */ /* 0x050fec000008101c */
[C---:B------:R-:W-:Y:S01]  /*63000*/  HMMA.1688.F32.TF32 R28, R160.reuse, R190, R164 ;  /* 0x000000bea01c723c */ /* 0x040fe200000810a4 */
        /* <DEDUP_REMOVED lines=12> */
[----:B------:R-:W2:Y:S03]  /*630d0*/  LDS R167, [R177+UR7+0xf000] ;  /* 0x00f00007b1a77984 */ /* 0x000ea60008000800 */
        /* <DEDUP_REMOVED lines=19> */
[C---:B---3--:R-:W-:Y:S03]  /*63210*/  HMMA.1688.F32.TF32 R8, R160.reuse, R218, R172 ;  /* 0x000000daa008723c */ /* 0x048fe600000810ac */
[----:B------:R-:W-:Y:S04]  /*63220*/  LDS R169, [R6+UR7+0xe080] ;  /* 0x00e0800706a97984 */ /* 0x000fe80008000800 */
[----:B------:R-:W3:Y:S01]  /*63230*/  LDS R171, [R6+UR7+0xf080] ;  /* 0x00f0800706ab7984 */ /* 0x000ee20008000800 */
[C---:B------:R-:W-:Y:S06]  /*63240*/  HMMA.1688.F32.TF32 R16, R160.reuse, R222, R240 ;  /* 0x000000dea010723c */ /* 0x040fec00000810f0 */
[C---:B------:R-:W-:Y:S09]  /*63250*/  HMMA.1688.F32.TF32 R12, R160.reuse, R226, R244 ;  /* 0x000000e2a00c723c */ /* 0x040ff200000810f4 */
[----:B------:R-:W-:Y:S04]  /*63260*/  STL.64 [R1+0x750], R8 ;  /* 0x0007500801007387 */ /* 0x000fe80000100a00 */
[----:B------:R4:W-:Y:S02]  /*63270*/  STL.64 [R1+0x758], R10 ;  /* 0x0007580a01007387 */ /* 0x0009e40000100a00 */
[----:B----4-:R-:W-:Y:S02]  /*63280*/  HMMA.1688.F32.TF32 R8, R160, R230, R248 ;  /* 0x000000e6a008723c */ /* 0x010fe400000810f8 */
[----:B------:R-:W-:Y:S04]  /*63290*/  STL.64 [R1+0x440], R16 ;  /* 0x0004401001007387 */ /* 0x000fe80000100a00 */
[----:B------:R-:W-:Y:S04]  /*632a0*/  STL.64 [R1+0x448], R18 ;  /* 0x0004481201007387 */ /* 0x000fe80000100a00 */
[----:B------:R-:W4:Y:S04]  /*632b0*/  LDL.LU R244, [R1+0xc30] ;  /* 0x000c300001f47983 */ /* 0x000f280000300800 */
[----:B------:R1:W-:Y:S04]  /*632c0*/  STL.64 [R1+0x430], R12 ;  /* 0x0004300c01007387 */ /* 0x0003e80000100a00 */
[----:B------:R2:W-:Y:S01]  /*632d0*/  STL.64 [R1+0x438], R14 ;  /* 0x0004380e01007387 */ /* 0x0005e20000100a00 */
[----:B------:R-:W-:-:S04]  /*632e0*/  IMAD.MOV.U32 R247, RZ, RZ, R238 ;  /* 0x000000fffff77224 */ /* 0x000fc800078e00ee */
[----:B------:R3:W-:Y:S04]  /*632f0*/  STL.64 [R1+0x420], R8 ;  /* 0x0004200801007387 */ /* 0x0007e80000100a00 */
[----:B------:R3:W-:Y:S04]  /*63300*/  STL.64 [R1+0x428], R10 ;  /* 0x0004280a01007387 */ /* 0x0007e80000100a00 */
[----:B------:R-:W4:Y:S04]  /*63310*/  LDL.LU R245, [R1+0xc34] ;  /* 0x000c340001f57983 */ /* 0x000f280000300800 */
[----:B------:R-:W4:Y:S04]  /*63320*/  LDL.LU R246, [R1+0xc38] ;  /* 0x000c380001f67983 */ /* 0x000f280000300800 */
[----:B------:R-:W2:Y:S01]  /*63330*/  LDL.LU R238, [R1+0x2bcc] ;  /* 0x002bcc0001ee7983 */ /* 0x000ea20000300800 */
[----:B------:R-:W-:-:S02]  /*63340*/  IMAD.MOV.U32 R241, RZ, RZ, R235 ;  /* 0x000000fffff17224 */ /* 0x000fc400078e00eb */
[----:B------:R-:W-:Y:S01]  /*63350*/  IMAD.MOV.U32 R242, RZ, RZ, R234 ;  /* 0x000000fffff27224 */ /* 0x000fe200078e00ea */
[----:B------:R-:W4:Y:S01]  /*63360*/  LDL.LU R240, [R1+0xc10] ;  /* 0x000c100001f07983 */ /* 0x000f220000300800 */
[----:B------:R-:W-:-:S03]  /*63370*/  IMAD.MOV.U32 R243, RZ, RZ, R239 ;  /* 0x000000fffff37224 */ /* 0x000fc600078e00ef */
[----:B------:R-:W4:Y:S04]  /*63380*/  LDL.LU R235, [R1+0x2bc8] ;  /* 0x002bc80001eb7983 */ /* 0x000f280000300800 */
[----:B------:R-:W4:Y:S04]  /*63390*/  LDL.LU R234, [R1+0x2bc4] ;  /* 0x002bc40001ea7983 */ /* 0x000f280000300800 */
[----:B------:R-:W3:Y:S04]  /*633a0*/  LDL.LU R239, [R1+0x2bc0] ;  /* 0x002bc00001ef7983 */ /* 0x000ee80000300800 */
[----:B------:R-:W4:Y:S04]  /*633b0*/  LDL.LU R172, [R1+0xbf0] ;  /* 0x000bf00001ac7983 */ /* 0x000f280000300800 */
[----:B------:R-:W4:Y:S04]  /*633c0*/  LDL.LU R173, [R1+0xbf4] ;  /* 0x000bf40001ad7983 */ /* 0x000f280000300800 */
[----:B------:R-:W4:Y:S01]  /*633d0*/  LDL.LU R174, [R1+0xbf8] ;  /* 0x000bf80001ae7983 */ /* 0x000f220000300800 */
[----:B--2---:R-:W-:-:S03]  /*633e0*/  IMAD.MOV.U32 R175, RZ, RZ, R238 ;  /* 0x000000ffffaf7224 */ /* 0x004fc600078e00ee */
[----:B------:R-:W2:Y:S04]  /*633f0*/  LDL.LU R238, [R1+0x2bbc] ;  /* 0x002bbc0001ee7983 */ /* 0x000ea80000300800 */
[----:B-1----:R-:W4:Y:S04]  /*63400*/  LDL.LU R12, [R1+0xbb0] ;  /* 0x000bb000010c7983 */ /* 0x002f280000300800 */
[----:B------:R-:W4:Y:S04]  /*63410*/  LDL.LU R13, [R1+0xbb4] ;  /* 0x000bb400010d7983 */ /* 0x000f280000300800 */
[----:B------:R-:W4:Y:S04]  /*63420*/  LDL.LU R14, [R1+0xbb8] ;  /* 0x000bb800010e7983 */ /* 0x000f280000300800 */
[----:B------:R-:W4:Y:S04]  /*63430*/  LDL.LU R15, [R1+0xbbc] ;  /* 0x000bbc00010f7983 */ /* 0x000f280000300800 */
[----:B------:R-:W4:Y:S04]  /*63440*/  LDL.LU R16, [R1+0xb90] ;  /* 0x000b900001107983 */ /* 0x000f280000300800 */
[----:B------:R-:W4:Y:S04]  /*63450*/  LDL.LU R17, [R1+0xb94] ;  /* 0x000b940001117983 */ /* 0x000f280000300800 */
[----:B------:R-:W4:Y:S01]  /*63460*/  LDL.LU R18, [R1+0xb98] ;  /* 0x000b980001127983 */ /* 0x000f220000300800 */
[----:B--2---:R-:W-:-:S03]  /*63470*/  IMAD.MOV.U32 R19, RZ, RZ, R238 ;  /* 0x000000ffff137224 */ /* 0x004fc600078e00ee */
        /* <DEDUP_REMOVED lines=76> */
[----:B--2---:R-:W-:-:S03]  /*63940*/  IMAD.MOV.U32 R27, RZ, RZ, R238 ;  /* 0x000000ffff1b7224 */ /* 0x004fc600078e00ee */
[----:B------:R-:W2:Y:S01]  /*63950*/  LDL.LU R43, [R1+0xacc] ;  /* 0x000acc00012b7983 */ /* 0x000ea20000300800 */
[----:B---3--:R-:W-:-:S03]  /*63960*/  MOV R8, R239 ;  /* 0x000000ef00087202 */ /* 0x008fc60000000f00 */
[----:B------:R-:W3:Y:S01]  /*63970*/  LDL.LU R24, [R1+0xb50] ;  /* 0x000b500001187983 */ /* 0x000ee20000300800 */
[----:B----4-:R-:W-:-:S03]  /*63980*/  IMAD.MOV.U32 R9, RZ, RZ, R234 ;  /* 0x000000ffff097224 */ /* 0x010fc600078e00ea */
[----:B------:R-:W3:Y:S01]  /*63990*/  LDL.LU R25, [R1+0xb54] ;  /* 0x000b540001197983 */ /* 0x000ee20000300800 */
[----:B------:R-:W-:-:S03]  /*639a0*/  IMAD.MOV.U32 R10, RZ, RZ, R235 ;  /* 0x000000ffff0a7224 */ /* 0x000fc600078e00eb */
[----:B------:R-:W3:Y:S04]  /*639b0*/  LDL.LU R26, [R1+0xb58] ;  /* 0x000b5800011a7983 */ /* 0x000ee80000300800 */
[----:B------:R-:W4:Y:S04]  /*639c0*/  LDL.LU R238, [R1+0x2bb4] ;  /* 0x002bb40001ee7983 */ /* 0x000f280000300800 */
[----:B------:R-:W4:Y:S04]  /*639d0*/  LDL.LU R239, [R1+0x2bb0] ;  /* 0x002bb00001ef7983 */ /* 0x000f280000300800 */
[----:B------:R-:W2:Y:S04]  /*639e0*/  LDL.LU R234, [R1+0x2bac] ;  /* 0x002bac0001ea7983 */ /* 0x000ea80000300800 */
[----:B------:R-:W2:Y:S04]  /*639f0*/  LDL.LU R235, [R1+0x2ba8] ;  /* 0x002ba80001eb7983 */ /* 0x000ea80000300800 */
[----:B------:R-:W3:Y:S04]  /*63a00*/  LDL.LU R11, [R1+0xbdc] ;  /* 0x000bdc00010b7983 */ /* 0x000ee80000300800 */
[----:B------:R-:W3:Y:S04]  /*63a10*/  LDL.LU R248, [R1+0xc40] ;  /* 0x000c400001f87983 */ /* 0x000ee80000300800 */
[----:B------:R-:W3:Y:S04]  /*63a20*/  LDL.LU R249, [R1+0xc44] ;  /* 0x000c440001f97983 */ /* 0x000ee80000300800 */
[----:B------:R-:W3:Y:S04]  /*63a30*/  LDL.LU R250, [R1+0xc48] ;  /* 0x000c480001fa7983 */ /* 0x000ee80000300800 */
[----:B------:R-:W3:Y:S01]  /*63a40*/  LDL.LU R251, [R1+0xc4c] ;  /* 0x000c4c0001fb7983 */ /* 0x000ee20000300800 */
[C---:B----4-:R-:W-:Y:S06]  /*63a50*/  HMMA.1688.F32.TF32 R92, R160.reuse, R238, R92 ;  /* 0x000000eea05c723c */ /* 0x050fec000008105c */
        /* <DEDUP_REMOVED lines=8> */
[----:B------:R2:W-:Y:S02]  /*63ae0*/  STL.64 [R1+0x2b8], R94 ;  /* 0x0002b85e01007387 */ /* 0x0005e40000100a00 */
[C---:B--2---:R-:W-:Y:S06]  /*63af0*/  HMMA.1688.F32.TF32 R92, R164.reuse, R178, R88 ;  /* 0x000000b2a45c723c */ /* 0x044fec0000081058 */
        /* <DEDUP_REMOVED lines=25> */
[C---:B---3--:R-:W-:Y:S03]  /*63c90*/  HMMA.1688.F32.TF32 R28, R168.reuse, R178, R24 ;  /* 0x000000b2a81c723c */ /* 0x048fe60000081018 */
        /* <DEDUP_REMOVED lines=45> */
[----:B------:R-:W2:Y:S04]  /*63f70*/  LDS R167, [R6+UR7+0xf100] ;  /* 0x00f1000706a77984 */ /* 0x000ea80008000800 */
[----:B------:R3:W-:Y:S04]  /*63f80*/  STL.64 [R1+0x4d0], R16 ;  /* 0x0004d01001007387 */ /* 0x0007e80000100a00 */
[----:B------:R4:W-:Y:S04]  /*63f90*/  STL.64 [R1+0x4d8], R18 ;  /* 0x0004d81201007387 */ /* 0x0009e80000100a00 */
        /* <DEDUP_REMOVED lines=102> */
[----:B------:R-:W-:Y:S06]  /*64600*/  HMMA.1688.F32.TF32 R52, R160, R178, R52 ;  /* 0x000000b2a034723c */ /* 0x000fec0000081034 */
[C---:B------:R-:W-:Y:S06]  /*64610*/  HMMA.1688.F32.TF32 R60, R168.reuse, R234, R60 ;  /* 0x000000eaa83c723c */ /* 0x040fec000008103c */
[C---:B------:R-:W-:Y:S06]  /*64620*/  HMMA.1688.F32.TF32 R64, R168.reuse, R230, R64 ;  /* 0x000000e6a840723c */ /* 0x040fec0000081040 */
[C---:B------:R-:W-:Y:S06]  /*64630*/  HMMA.1688.F32.TF32 R68, R168.reuse, R226, R68 ;  /* 0x000000e2a844723c */ /* 0x040fec0000081044 */
[C---:B------:R-:W-:Y:S06]  /*64640*/  HMMA.1688.F32.TF32 R76, R168.reuse, R218, R76 ;  /* 0x000000daa84c723c */ /* 0x040fec000008104c */
[C---:B------:R-:W-:Y:S06]  /*64650*/  HMMA.1688.F32.TF32 R80, R168.reuse, R214, R80 ;  /* 0x000000d6a850723c */ /* 0x040fec0000081050 */
[C---:B------:R-:W-:Y:S06]  /*64660*/  HMMA.1688.F32.TF32 R72, R168.reuse, R222, R72 ;  /* 0x000000dea848723c */ /* 0x040fec0000081048 */
[----:B------:R-:W-:Y:S11]  /*64670*/  HMMA.1688.F32.TF32 R56, R168, R238, R56 ;  /* 0x000000eea838723c */ /* 0x000ff60000081038 */
[----:B------:R-:W-:Y:S04]  /*64680*/  STL.64 [R1+0x4a0], R80 ;  /* 0x0004a05001007387 */ /* 0x000fe80000100a00 */
[----:B------:R-:W-:Y:S04]  /*64690*/  STL.64 [R1+0x4a8], R82 ;  /* 0x0004a85201007387 */ /* 0x000fe80000100a00 */
[----:B------:R-:W-:Y:S01]  /*646a0*/  STL.64 [R1+0x490], R76 ;  /* 0x0004904c01007387 */ /* 0x000fe20000100a00 */
[C---:B------:R-:W-:Y:S03]  /*646b0*/  HMMA.1688.F32.TF32 R40, R160.reuse, R190, R40 ;  /* 0x000000bea028723c */ /* 0x040fe60000081028 */
        /* <DEDUP_REMOVED lines=36> */
[----:B------:R-:W-:Y:S04]  /*64900*/  LDS R169, [R177+UR7+0xe100] ;  /* 0x00e10007b1a97984 */ /* 0x000fe80008000800 */
[----:B------:R-:W1:Y:S01]  /*64910*/  LDS R171, [R177+UR7+0xf100] ;  /* 0x00f10007b1ab7984 */ /* 0x000e620008000800 */
[C---:B------:R-:W-:Y:S06]  /*64920*/  HMMA.1688.F32.TF32 R12, R160.reuse, R222, R8 ;  /* 0x000000dea00c723c */ /* 0x040fec0000081008 */
[C---:B------:R-:W-:Y:S09]  /*64930*/  HMMA.1688.F32.TF32 R8, R160.reuse, R226, R172 ;  /* 0x000000e2a008723c */ /* 0x040ff200000810ac */
        /* <DEDUP_REMOVED lines=8> */
[----:B--2---:R-:W-:Y:S01]  /*649c0*/  HMMA.1688.F32.TF32 R8, R160, R238, R248 ;  /* 0x000000eea008723c */ /* 0x004fe200000810f8 */
[----:B------:R-:W-:Y:S04]  /*649d0*/  LDS R160, [R0+UR7+0xe180] ;  /* 0x00e1800700a07984 */ /* 0x000fe80008000800 */
[----:B------:R-:W-:Y:S04]  /*649e0*/  LDS R162, [R0+UR7+0xf180] ;  /* 0x00f1800700a27984 */ /* 0x000fe80008000800 */
        /* <DEDUP_REMOVED lines=123> */
[----:B------:R-:W1:Y:S01]  /*651a0*/  LDS R163, [R6+UR7+0xf180] ;  /* 0x00f1800706a37984 */ /* 0x000e620008000800 */
[C---:B----4-:R-:W-:Y:S06]  /*651b0*/  HMMA.1688.F32.TF32 R108, R164.reuse, R182, R100 ;  /* 0x000000b6a46c723c */ /* 0x050fec0000081064 */
[C---:B---3--:R-:W-:Y:S06]  /*651c0*/  HMMA.1688.F32.TF32 R100, R164.reuse, R190, R92 ;  /* 0x000000bea464723c */ /* 0x048fec000008105c */
[C---:B--2---:R-:W-:Y:S06]  /*651d0*/  HMMA.1688.F32.TF32 R112, R164.reuse, R178, R104 ;  /* 0x000000b2a470723c */ /* 0x044fec0000081068 */
        /* <DEDUP_REMOVED lines=23> */
[C---:B-1----:R-:W-:Y:S03]  /*65350*/  HMMA.1688.F32.TF32 R48, R168.reuse, R178, R40 ;  /* 0x000000b2a830723c */ /* 0x042fe60000081028 */
        /* <DEDUP_REMOVED lines=139> */
[----:B------:R-:W-:Y:S01]  /*65c10*/  LDS R167, [R6+UR7+0xf200] ;  /* 0x00f2000706a77984 */ /* 0x000fe20008000800 */
[----:B---3--:R-:W-:Y:S03]  /*65c20*/  HMMA.1688.F32.TF32 R68, R168, R230, R240 ;  /* 0x000000e6a844723c */ /* 0x008fe600000810f0 */
[----:B------:R-:W3:-:S15]  /*65c30*/  LDL.LU R240, [R1+0x1310] ;  /* 0x0013100001f07983 */ /* 0x000ede0000300800 */
[----:B------:R-:W-:-:S05]  /*65c40*/  NOP ;  /* 0x0000000000007918 */ /* 0x000fca0000000000 */
[----:B------:R-:W-:Y:S04]  /*65c50*/  STL.64 [R1+0x30], R68 ;  /* 0x0000304401007387 */ /* 0x000fe80000100a00 */
[----:B------:R-:W-:Y:S04]  /*65c60*/  STL.64 [R1+0x38], R70 ;  /* 0x0000384601007387 */ /* 0x000fe80000100a00 */
[----:B------:R-:W3:Y:S04]  /*65c70*/  LDL.LU R241, [R1+0x1314] ;  /* 0x0013140001f17983 */ /* 0x000ee80000300800 */
[----:B------:R-:W3:Y:S04]  /*65c80*/  LDL.LU R242, [R1+0x1318] ;  /* 0x0013180001f27983 */ /* 0x000ee80000300800 */
[----:B------:R-:W3:Y:S01]  /*65c90*/  LDL.LU R243, [R1+0x131c] ;  /* 0x00131c0001f37983 */ /* 0x000ee20000300800 */
[C---:B--2---:R-:W-:Y:S06]  /*65ca0*/  HMMA.1688.F32.TF32 R64, R168.reuse, R234, R64 ;  /* 0x000000eaa840723c */ /* 0x044fec0000081040 */
[----:B----4-:R-:W-:Y:S01]  /*65cb0*/  HMMA.1688.F32.TF32 R60, R168, R238, R60 ;  /* 0x000000eea83c723c */ /* 0x010fe2000008103c */
[----:B------:R-:W-:Y:S04]  /*65cc0*/  LDS R168, [R7+UR7+0xe180] ;  /* 0x00e1800707a87984 */ /* 0x000fe80008000800 */
[----:B------:R-:W-:Y:S01]  /*65cd0*/  LDS R170, [R7+UR7+0xf180] ;  /* 0x00f1800707aa7984 */ /* 0x000fe20008000800 */
[C---:B------:R-:W-:Y:S03]  /*65ce0*/  HMMA.1688.F32.TF32 R56, R160.reuse, R186, R56 ;  /* 0x000000baa038723c */ /* 0x040fe60000081038 */
[----:B------:R-:W-:Y:S03]  /*65cf0*/  LDS R169, [R177+UR7+0xe180] ;  /* 0x00e18007b1a97984 */ /* 0x000fe60008000800 */
[C---:B------:R-:W-:Y:S01]  /*65d00*/  HMMA.1688.F32.TF32 R52, R160.reuse, R190, R52 ;  /* 0x000000bea034723c */ /* 0x040fe20000081034 */
[----:B------:R-:W3:Y:S05]  /*65d10*/  LDS R171, [R177+UR7+0xf180] ;  /* 0x00f18007b1ab7984 */ /* 0x000eea0008000800 */
        /* <DEDUP_REMOVED lines=8> */
[----:B------:R-:W-:Y:S04]  /*65da0*/  STL.64 [R1], R60 ;  /* 0x0000003c01007387 */ /* 0x000fe80000100a00 */
        /* <DEDUP_REMOVED lines=35> */
[----:B------:R-:W2:Y:S01]  /*65fe0*/  LDL.LU R172, [R1+0xf60] ;  /* 0x000f600001ac7983 */ /* 0x000ea20000300800 */
[----:B---3--:R-:W-:-:S15]  /*65ff0*/  HMMA.1688.F32.TF32 R8, R168, R178, R240 ;  /* 0x000000b2a808723c */ /* 0x008fde00000810f0 */
[----:B------:R-:W-:-:S08]  /*66000*/  NOP ;  /* 0x0000000000007918 */ /* 0x000fd00000000000 */
        /* <DEDUP_REMOVED lines=130> */
[----:B------:R-:W-:Y:S04]  /*66830*/  STL.64 [R1+0x660], R116 ;  /* 0x0006607401007387 */ /* 0x000fe80000100a00 */
[----:B------:R1:W-:Y:S01]  /*66840*/  STL.64 [R1+0x668], R118 ;  /* 0x0006687601007387 */ /* 0x0003e20000100a00 */
[C---:B---3--:R-:W-:Y:S06]  /*66850*/  HMMA.1688.F32.TF32 R120, R168.reuse, R190, R112 ;  /* 0x000000bea878723c */ /* 0x048fec0000081070 */
[C---:B------:R-:W-:Y:S06]  /*66860*/  HMMA.1688.F32.TF32 R112, R168.reuse, R198, R104 ;  /* 0x000000c6a870723c */ /* 0x040fec0000081068 */
        /* <DEDUP_REMOVED lines=14> */
[----:B------:R-:W-:Y:S01]  /*66950*/  HMMA.1688.F32.TF32 R72, R168, R238, R64 ;  /* 0x000000eea848723c */ /* 0x000fe20000081040 */
        /* <DEDUP_REMOVED lines=145> */
[----:B------:R-:W4:Y:S01]  /*67270*/  LDL.LU R243, [R1+0xddc] ;  /* 0x000ddc0001f37983 */ /* 0x000f220000300800 */
[C---:B------:R-:W-:Y:S03]  /*67280*/  HMMA.1688.F32.TF32 R244, R160.reuse, R178, R244 ;  /* 0x000000b2a0f4723c */ /* 0x040fe600000810f4 */
[----:B------:R-:W-:Y:S03]  /*67290*/  LDS R168, [R0+UR7+0xe280] ;  /* 0x00e2800700a87984 */ /* 0x000fe60008000800 */
[----:B------:R-:W-:Y:S01]  /*672a0*/  HMMA.1688.F32.TF32 R248, R160, R182, R248 ;  /* 0x000000b6a0f8723c */ /* 0x000fe200000810f8 */
[----:B------:R-:W-:Y:S04]  /*672b0*/  LDS R160, [R7+UR7+0xe200] ;  /* 0x00e2000707a07984 */ /* 0x000fe80008000800 */
[----:B------:R-:W-:Y:S04]  /*672c0*/  LDS R162, [R7+UR7+0xf200] ;  /* 0x00f2000707a27984 */ /* 0x000fe80008000800 */
[----:B------:R-:W-:Y:S04]  /*672d0*/  LDS R161, [R177+UR7+0xe200] ;  /* 0x00e20007b1a17984 */ /* 0x000fe80008000800 */
[----:B------:R-:W2:Y:S04]  /*672e0*/  LDS R163, [R177+UR7+0xf200] ;  /* 0x00f20007b1a37984 */ /* 0x000ea80008000800 */
[----:B------:R-:W-:Y:S04]  /*672f0*/  LDS R170, [R0+UR7+0xf280] ;  /* 0x00f2800700aa7984 */ /* 0x000fe80008000800 */
[----:B------:R-:W-:Y:S04]  /*67300*/  LDS R169, [R6+UR7+0xe280] ;  /* 0x00e2800706a97984 */ /* 0x000fe80008000800 */
[----:B------:R-:W4:Y:S04]  /*67310*/  LDS R171, [R6+UR7+0xf280] ;  /* 0x00f2800706ab7984 */ /* 0x000f280008000800 */
[----:B------:R-:W-:Y:S04]  /*67320*/  LDS R164, [R7+UR7+0xe280] ;  /* 0x00e2800707a47984 */ /* 0x000fe80008000800 */
[----:B------:R-:W-:Y:S04]  /*67330*/  LDS R166, [R7+UR7+0xf280] ;  /* 0x00f2800707a67984 */ /* 0x000fe80008000800 */
[----:B------:R-:W-:Y:S04]  /*67340*/  LDS R165, [R177+UR7+0xe280] ;  /* 0x00e28007b1a57984 */ /* 0x000fe80008000800 */
[----:B------:R-:W1:Y:S01]  /*67350*/  LDS R167, [R177+UR7+0xf280] ;  /* 0x00f28007b1a77984 */ /* 0x000e620008000800 */
        /* <DEDUP_REMOVED lines=23> */
[----:B------:R-:W-:Y:S03]  /*674d0*/  STL.64 [R1+0xe40], R56 ;  /* 0x000e403801007387 */ /* 0x000fe60000100a00 */
        /* <DEDUP_REMOVED lines=24> */
[C---:B----4-:R-:W-:Y:S03]  /*67660*/  HMMA.1688.F32.TF32 R16, R168.reuse, R178, R8 ;  /* 0x000000b2a810723c */ /* 0x050fe60000081008 */
[----:B------:R-:W-:Y:S04]  /*67670*/  LDS R160, [R0+UR7+0xe300] ;  /* 0x00e3000700a07984 */ /* 0x000fe80008000800 */
[----:B------:R-:W-:Y:S01]  /*67680*/  LDS R162, [R0+UR7+0xf300] ;  /* 0x00f3000700a27984 */ /* 0x000fe20008000800 */
[C---:B------:R-:W-:Y:S03]  /*67690*/  HMMA.1688.F32.TF32 R8, R168.reuse, R186, R240 ;  /* 0x000000baa808723c */ /* 0x040fe600000810f0 */
[----:B------:R-:W-:Y:S03]  /*676a0*/  LDS R161, [R6+UR7+0xe300] ;  /* 0x00e3000706a17984 */ /* 0x000fe60008000800 */
[C---:B--2---:R-:W-:Y:S01]  /*676b0*/  HMMA.1688.F32.TF32 R12, R168.reuse, R182, R172 ;  /* 0x000000b6a80c723c */ /* 0x044fe200000810ac */
[----:B------:R-:W2:Y:S08]  /*676c0*/  LDS R163, [R6+UR7+0xf300] ;  /* 0x00f3000706a37984 */ /* 0x000eb00008000800 */
[----:B------:R-:W-:Y:S04]  /*676d0*/  STL.64 [R1+0xd00], R16 ;  /* 0x000d001001007387 */ /* 0x000fe80000100a00 */
[----:B------:R-:W-:Y:S04]  /*676e0*/  STL.64 [R1+0xd08], R18 ;  /* 0x000d081201007387 */ /* 0x000fe80000100a00 */
[----:B------:R-:W2:Y:S06]  /*676f0*/  LDL.LU R172, [R1+0x9e0] ;  /* 0x0009e00001ac7983 */ /* 0x000eac0000300800 */
[----:B------:R-:W-:Y:S04]  /*67700*/  STL.64 [R1+0xce0], R12 ;  /* 0x000ce00c01007387 */ /* 0x000fe80000100a00 */
[----:B------:R-:W-:Y:S04]  /*67710*/  STL.64 [R1+0xce8], R14 ;  /* 0x000ce80e01007387 */ /* 0x000fe80000100a00 */
        /* <DEDUP_REMOVED lines=143> */
[C---:B------:R-:W-:Y:S03]  /*68010*/  HMMA.1688.F32.TF32 R80, R168.reuse, R230, R80 ;  /* 0x000000e6a850723c */ /* 0x040fe60000081050 */
        /* <DEDUP_REMOVED lines=36> */
[----:B------:R-:W-:Y:S04]  /*68260*/  STL.64 [R1+0x1210], R76 ;  /* 0x0012104c01007387 */ /* 0x000fe80000100a00 */
[----:B------:R1:W-:Y:S02]  /*68270*/  STL.64 [R1+0x1218], R78 ;  /* 0x0012184e01007387 */ /* 0x0003e40000100a00 */
[----:B-1----:R-:W-:Y:S06]  /*68280*/  HMMA.1688.F32.TF32 R80, R168, R238, R72 ;  /* 0x000000eea850723c */ /* 0x002fec0000081048 */
        /* <DEDUP_REMOVED lines=54> */
[----:B------:R-:W-:Y:S01]  /*685f0*/  STL.64 [R1+0xd58], R14 ;  /* 0x000d580e01007387 */ /* 0x000fe20000100a00 */
[----:B------:R-:W-:-:S03]  /*68600*/  IMAD.MOV.U32 R243, RZ, RZ, R252 ;  /* 0x000000fffff37224 */ /* 0x000fc600078e00fc */
[----:B------:R1:W-:Y:S04]  /*68610*/  STL.64 [R1+0xd40], R8 ;  /* 0x000d400801007387 */ /* 0x0003e80000100a00 */
[----:B------:R1:W-:Y:S04]  /*68620*/  STL.64 [R1+0xd48], R10 ;  /* 0x000d480a01007387 */ /* 0x0003e80000100a00 */
[----:B------:R-:W3:Y:S04]  /*68630*/  LDL.LU R241, [R1+0x214] ;  /* 0x0002140001f17983 */ /* 0x000ee80000300800 */
[----:B------:R-:W3:Y:S04]  /*68640*/  LDL.LU R242, [R1+0x218] ;  /* 0x0002180001f27983 */ /* 0x000ee80000300800 */
[----:B------:R-:W4:Y:S01]  /*68650*/  LDL.LU R252, [R1+0x2b04] ;  /* 0x002b040001fc7983 */ /* 0x000f220000300800 */
[----:B------:R-:W-:-:S02]  /*68660*/  IMAD.MOV.U32 R172, RZ, RZ, R3 ;  /* 0x000000ffffac7224 */ /* 0x000fc400078e0003 */
[----:B------:R-:W-:Y:S01]  /*68670*/  IMAD.MOV.U32 R173, RZ, RZ, R2 ;  /* 0x000000ffffad7224 */ /* 0x000fe200078e0002 */
[----:B------:R-:W2:Y:S01]  /*68680*/  LDL.LU R3, [R1+0x2b00] ;  /* 0x002b000001037983 */ /* 0x000ea20000300800 */
[----:B------:R-:W-:Y:S02]  /*68690*/  IMAD.MOV.U32 R174, RZ, RZ, R4 ;  /* 0x000000ffffae7224 */ /* 0x000fe400078e0004 */
[----:B------:R-:W-:Y:S01]  /*686a0*/  IMAD.MOV.U32 R175, RZ, RZ, R5 ;  /* 0x000000ffffaf7224 */ /* 0x000fe200078e0005 */
[----:B------:R-:W3:Y:S04]  /*686b0*/  LDL.LU R2, [R1+0x2afc] ;  /* 0x002afc0001027983 */ /* 0x000ee80000300800 */
[----:B------:R-:W2:Y:S04]  /*686c0*/  LDL.LU R4, [R1+0x2af8] ;  /* 0x002af80001047983 */ /* 0x000ea80000300800 */
[----:B------:R-:W3:Y:S04]  /*686d0*/  LDL.LU R5, [R1+0x2af4] ;  /* 0x002af40001057983 */ /* 0x000ee80000300800 */
[----:B-1----:R-:W2:Y:S04]  /*686e0*/  LDL.LU R8, [R1+0x260] ;  /* 0x0002600001087983 */ /* 0x002ea80000300800 */
[----:B------:R-:W2:Y:S04]  /*686f0*/  LDL.LU R9, [R1+0x264] ;  /* 0x0002640001097983 */ /* 0x000ea80000300800 */
[----:B------:R-:W2:Y:S04]  /*68700*/  LDL.LU R10, [R1+0x268] ;  /* 0x00026800010a7983 */ /* 0x000ea80000300800 */
[----:B------:R-:W-:Y:S04]  /*68710*/  LDS R164, [R7+UR7+0xe300] ;  /* 0x00e3000707a47984 */ /* 0x000fe80008000800 */
[----:B------:R-:W-:Y:S04]  /*68720*/  LDS R166, [R7+UR7+0xf300] ;  /* 0x00f3000707a67984 */ /* 0x000fe80008000800 */
[----:B------:R-:W-:Y:S04]  /*68730*/  LDS R165, [R177+UR7+0xe300] ;  /* 0x00e30007b1a57984 */ /* 0x000fe80008000800 */
[----:B------:R-:W1:Y:S01]  /*68740*/  LDS R167, [R177+UR7+0xf300] ;  /* 0x00f30007b1a77984 */ /* 0x000e620008000800 */
[----:B----4-:R-:W-:-:S03]  /*68750*/  IMAD.MOV.U32 R11, RZ, RZ, R252 ;  /* 0x000000ffff0b7224 */ /* 0x010fc600078e00fc */
[----:B------:R-:W4:Y:S04]  /*68760*/  LDL.LU R252, [R1+0x2af0] ;  /* 0x002af00001fc7983 */ /* 0x000f280000300800 */
[----:B------:R-:W2:Y:S04]  /*68770*/  LDL.LU R16, [R1+0x830] ;  /* 0x0008300001107983 */ /* 0x000ea80000300800 */
[----:B------:R-:W2:Y:S04]  /*68780*/  LDL.LU R17, [R1+0x834] ;  /* 0x0008340001117983 */ /* 0x000ea80000300800 */
[----:B------:R-:W2:Y:S04]  /*68790*/  LDL.LU R18, [R1+0x838] ;  /* 0x0008380001127983 */ /* 0x000ea80000300800 */
[----:B------:R-:W2:Y:S04]  /*687a0*/  LDL.LU R19, [R1+0x83c] ;  /* 0x00083c0001137983 */ /* 0x000ea80000300800 */
[----:B------:R-:W2:Y:S04]  /*687b0*/  LDL.LU R20, [R1+0x850] ;  /* 0x0008500001147983 */ /* 0x000ea80000300800 */
[----:B------:R-:W2:Y:S04]  /*687c0*/  LDL.LU R21, [R1+0x854] ;  /* 0x0008540001157983 */ /* 0x000ea80000300800 */
[----:B------:R-:W2:Y:S01]  /*687d0*/  LDL.LU R22, [R1+0x858] ;  /* 0x0008580001167983 */ /* 0x000ea20000300800 */
[----:B----4-:R-:W-:-:S03]  /*687e0*/  IMAD.MOV.U32 R23, RZ, RZ, R252 ;  /* 0x000000ffff177224 */ /* 0x010fc600078e00fc */
        /* <DEDUP_REMOVED lines=61> */
[----:B------:R-:W1:Y:S04]  /*68bc0*/  LDL.LU R28, [R1+0x880] ;  /* 0x00088000011c7983 */ /* 0x000e680000300800 */
[----:B------:R-:W1:Y:S04]  /*68bd0*/  LDL.LU R29, [R1+0x884] ;  /* 0x00088400011d7983 */ /* 0x000e680000300800 */
[----:B------:R-:W1:Y:S01]  /*68be0*/  LDL.LU R30, [R1+0x888] ;  /* 0x00088800011e7983 */ /* 0x000e620000300800 */
[----:B---3--:R-:W-:-:S02]  /*68bf0*/  IMAD.MOV.U32 R12, RZ, RZ, R5 ;  /* 0x000000ffff0c7224 */ /* 0x008fc400078e0005 */
[----:B--2---:R-:W-:Y:S02]  /*68c00*/  IMAD.MOV.U32 R13, RZ, RZ, R4 ;  /* 0x000000ffff0d7224 */ /* 0x004fe400078e0004 */
[----:B------:R-:W-:Y:S02]  /*68c10*/  IMAD.MOV.U32 R14, RZ, RZ, R2 ;  /* 0x000000ffff0e7224 */ /* 0x000fe400078e0002 */
[----:B------:R-:W-:Y:S02]  /*68c20*/  IMAD.MOV.U32 R15, RZ, RZ, R3 ;  /* 0x000000ffff0f7224 */ /* 0x000fe400078e0003 */
[----:B----4-:R-:W-:Y:S02]  /*68c30*/  IMAD.MOV.U32 R31, RZ, RZ, R252 ;  /* 0x000000ffff1f7224 */ /* 0x010fe400078e00fc */
[----:B------:R-:W5:Y:S04]  /*68c40*/  LDL.LU R252, [R1+0x2ae8] ;  /* 0x002ae80001fc7983 */ /* 0x000f680000300800 */
[----:B------:R-:W2:Y:S04]  /*68c50*/  LDL.LU R5, [R1+0x2ae4] ;  /* 0x002ae40001057983 */ /* 0x000ea80000300800 */
[----:B------:R-:W3:Y:S04]  /*68c60*/  LDL.LU R4, [R1+0x2ae0] ;  /* 0x002ae00001047983 */ /* 0x000ee80000300800 */
        /* <DEDUP_REMOVED lines=15> */
[----:B------:R1:W-:Y:S04]  /*68d60*/  STL.64 [R1+0xd38], R82 ;  /* 0x000d385201007387 */ /* 0x0003e80000100a00 */
[----:B-1----:R-:W2:Y:S01]  /*68d70*/  LDL.LU.64 R82, [R1+0x2ad0] ;  /* 0x002ad00001527983 */ /* 0x002ea20000300a00 */
[C---:B------:R-:W-:Y:S03]  /*68d80*/  HMMA.1688.F32.TF32 R60, R160.reuse, R210, R60 ;  /* 0x000000d2a03c723c */ /* 0x040fe6000008103c */
[----:B------:R-:W2:Y:S04]  /*68d90*/  LDL.LU.64 R80, [R1+0x2ac8] ;  /* 0x002ac80001507983 */ /* 0x000ea80000300a00 */
        /* <DEDUP_REMOVED lines=13> */
[----:B------:R-:W-:Y:S04]  /*68e70*/  STL.64 [R1+0xa00], R168 ;  /* 0x000a00a801007387 */ /* 0x000fe80000100a00 */
[----:B------:R-:W-:Y:S04]  /*68e80*/  STL.64 [R1+0xa08], R170 ;  /* 0x000a08aa01007387 */ /* 0x000fe80000100a00 */
[----:B------:R-:W-:Y:S04]  /*68e90*/  STL.64 [R1+0x9b0], R64 ;  /* 0x0009b04001007387 */ /* 0x000fe80000100a00 */
[----:B------:R1:W-:Y:S01]  /*68ea0*/  STL.64 [R1+0x9b8], R66 ;  /* 0x0009b84201007387 */ /* 0x0003e20000100a00 */
[----:B------:R-:W-:Y:S03]  /*68eb0*/  HMMA.1688.F32.TF32 R160, R160, R238, R32 ;  /* 0x000000eea0a0723c */ /* 0x000fe60000081020 */
[----:B------:R-:W-:Y:S03]  /*68ec0*/  LDS R170, [R0+UR7+0xf380] ;  /* 0x00f3800700aa7984 */ /* 0x000fe60008000800 */
[C---:B------:R-:W-:Y:S01]  /*68ed0*/  HMMA.1688.F32.TF32 R28, R164.reuse, R178, R28 ;  /* 0x000000b2a41c723c */ /* 0x040fe2000008101c */
[----:B------:R-:W-:Y:S04]  /*68ee0*/  LDS R168, [R0+UR7+0xe380] ;  /* 0x00e3800700a87984 */ /* 0x000fe80008000800 */
[----:B-1----:R-:W3:Y:S04]  /*68ef0*/  LDL.LU.64 R66, [R1+0x2a90] ;  /* 0x002a900001427983 */ /* 0x002ee80000300a00 */
[----:B------:R-:W3:Y:S04]  /*68f00*/  LDL.LU.64 R64, [R1+0x2a88] ;  /* 0x002a880001407983 */ /* 0x000ee80000300a00 */
[----:B------:R-:W-:Y:S04]  /*68f10*/  STL.64 [R1+0x970], R60 ;  /* 0x0009703c01007387 */ /* 0x000fe80000100a00 */
[----:B------:R1:W-:Y:S01]  /*68f20*/  STL.64 [R1+0x978], R62 ;  /* 0x0009783e01007387 */ /* 0x0003e20000100a00 */
[C---:B------:R-:W-:Y:S03]  /*68f30*/  HMMA.1688.F32.TF32 R24, R164.reuse, R182, R24 ;  /* 0x000000b6a418723c */ /* 0x040fe60000081018 */
[----:B------:R-:W-:Y:S03]  /*68f40*/  LDS R171, [R6+UR7+0xf380] ;  /* 0x00f3800706ab7984 */ /* 0x000fe60008000800 */
[C---:B------:R-:W-:Y:S01]  /*68f50*/  HMMA.1688.F32.TF32 R20, R164.reuse, R186, R20 ;  /* 0x000000baa414723c */ /* 0x040fe20000081014 */
        /* <DEDUP_REMOVED lines=32> */
[----:B------:R-:W4:Y:S04]  /*69160*/  LDL.LU.64 R34, [R1+0x2a10] ;  /* 0x002a100001227983 */ /* 0x000f280000300a00 */
[----:B------:R-:W4:Y:S04]  /*69170*/  LDL.LU.64 R32, [R1+0x2a08] ;  /* 0x002a080001207983 */ /* 0x000f280000300a00 */
[----:B------:R-:W-:Y:S04]  /*69180*/  STL.64 [R1+0x870], R160 ;  /* 0x000870a001007387 */ /* 0x000fe80000100a00 */
[----:B------:R-:W-:Y:S04]  /*69190*/  STL.64 [R1+0x878], R162 ;  /* 0x000878a201007387 */ /* 0x000fe80000100a00 */
[----:B------:R-:W-:Y:S04]  /*691a0*/  STL.64 [R1+0x840], R28 ;  /* 0x0008401c01007387 */ /* 0x000fe80000100a00 */
[----:B------:R1:W-:Y:S04]  /*691b0*/  STL.64 [R1+0x848], R30 ;  /* 0x0008481e01007387 */ /* 0x0003e80000100a00 */
[----:B------:R-:W-:Y:S04]  /*691c0*/  LDS R162, [R7+UR7+0xf380] ;  /* 0x00f3800707a27984 */ /* 0x000fe80008000800 */
[----:B------:R-:W-:Y:S04]  /*691d0*/  LDS R160, [R7+UR7+0xe380] ;  /* 0x00e3800707a07984 */ /* 0x000fe80008000800 */
[----:B-1----:R-:W3:Y:S04]  /*691e0*/  LDL.LU.64 R30, [R1+0x2a00] ;  /* 0x002a0000011e7983 */ /* 0x002ee80000300a00 */
[----:B------:R-:W3:Y:S04]  /*691f0*/  LDL.LU.64 R28, [R1+0x29f8] ;  /* 0x0029f800011c7983 */ /* 0x000ee80000300a00 */
        /* <DEDUP_REMOVED lines=24> */
[----:B-1----:R-:W4:Y:S04]  /*69380*/  LDL.LU.64 R174, [R1+0x29a0] ;  /* 0x0029a00001ae7983 */ /* 0x002f280000300a00 */
[----:B------:R-:W4:Y:S04]  /*69390*/  LDL.LU.64 R172, [R1+0x2998] ;  /* 0x0029980001ac7983 */ /* 0x000f280000300a00 */
[----:B------:R-:W-:Y:S04]  /*693a0*/  STL.64 [R1+0x830], R240 ;  /* 0x000830f001007387 */ /* 0x000fe80000100a00 */
[----:B------:R1:W-:Y:S04]  /*693b0*/  STL.64 [R1+0x838], R242 ;  /* 0x000838f201007387 */ /* 0x0003e80000100a00 */
[----:B-1----:R-:W4:Y:S04]  /*693c0*/  LDL.LU.64 R242, [R1+0x2990] ;  /* 0x0029900001f27983 */ /* 0x002f280000300a00 */
[----:B------:R-:W4:Y:S01]  /*693d0*/  LDL.LU.64 R240, [R1+0x2988] ;  /* 0x0029880001f07983 */ /* 0x000f220000300a00 */
[C---:B---3--:R-:W-:Y:S06]  /*693e0*/  HMMA.1688.F32.TF32 R16, R164.reuse, R226, R16 ;  /* 0x000000e2a410723c */ /* 0x048fec0000081010 */
[C---:B--2---:R-:W-:Y:S06]  /*693f0*/  HMMA.1688.F32.TF32 R12, R164.reuse, R222, R12 ;  /* 0x000000dea40c723c */ /* 0x044fec000008100c */
[C---:B----4-:R-:W-:Y:S06]  /*69400*/  HMMA.1688.F32.TF32 R8, R164.reuse, R218, R8 ;  /* 0x000000daa408723c */ /* 0x050fec0000081008 */
[C---:B------:R-:W-:Y:S06]  /*69410*/  HMMA.1688.F32.TF32 R172, R164.reuse, R214, R172 ;  /* 0x000000d6a4ac723c */ /* 0x040fec00000810ac */
[----:B------:R-:W-:-:S15]  /*69420*/  HMMA.1688.F32.TF32 R240, R164, R210, R240 ;  /* 0x000000d2a4f0723c */ /* 0x000fde00000810f0 */
[----:B------:R-:W-:-:S08]  /*69430*/  NOP ;  /* 0x0000000000007918 */ /* 0x000fd00000000000 */
[----:B------:R-:W-:Y:S04]  /*69440*/  STL.64 [R1+0x820], R240 ;  /* 0x000820f001007387 */ /* 0x000fe80000100a00 */
[----:B------:R-:W-:Y:S04]  /*69450*/  STL.64 [R1+0x828], R242 ;  /* 0x000828f201007387 */ /* 0x000fe80000100a00 */
[----:B------:R-:W-:Y:S04]  /*69460*/  STL.64 [R1+0xe90], R172 ;  /* 0x000e90ac01007387 */ /* 0x000fe80000100a00 */
[----:B------:R-:W-:Y:S04]  /*69470*/  STL.64 [R1+0xe98], R174 ;  /* 0x000e98ae01007387 */ /* 0x000fe80000100a00 */
[----:B------:R-:W-:Y:S04]  /*69480*/  STL.64 [R1+0x11a0], R8 ;  /* 0x0011a00801007387 */ /* 0x000fe80000100a00 */
[----:B------:R1:W-:Y:S04]  /*69490*/  STL.64 [R1+0x11a8], R10 ;  /* 0x0011a80a01007387 */ /* 0x0003e80000100a00 */
[----:B------:R-:W-:Y:S01]  /*694a0*/  STL.64 [R1+0x1190], R12 ;  /* 0x0011900c01007387 */ /* 0x000fe20000100a00 */
[C---:B-1----:R-:W-:Y:S03]  /*694b0*/  HMMA.1688.F32.TF32 R8, R164.reuse, R230, R20 ;  /* 0x000000e6a408723c */ /* 0x042fe60000081014 */
[----:B------:R1:W-:Y:S03]  /*694c0*/  STL.64 [R1+0x1198], R14 ;  /* 0x0011980e01007387 */ /* 0x0003e60000100a00 */
[----:B-1----:R-:W-:Y:S01]  /*694d0*/  HMMA.1688.F32.TF32 R12, R164, R234, R24 ;  /* 0x000000eaa40c723c */ /* 0x002fe20000081018 */
[----:B------:R-:W-:Y:S04]  /*694e0*/  STL.64 [R1+0x1180], R16 ;  /* 0x0011801001007387 */ /* 0x000fe80000100a00 */
[----:B------:R1:W-:-:S12]  /*694f0*/  STL.64 [R1+0x1188], R18 ;  /* 0x0011881201007387 */ /* 0x0003d80000100a00 */
[----:B------:R-:W-:Y:S04]  /*69500*/  STL.64 [R1+0x1170], R8 ;  /* 0x0011700801007387 */ /* 0x000fe80000100a00 */
[----:B------:R2:W-:Y:S01]  /*69510*/  STL.64 [R1+0x1178], R10 ;  /* 0x0011780a01007387 */ /* 0x0005e20000100a00 */
[----:B-1----:R-:W-:Y:S06]  /*69520*/  HMMA.1688.F32.TF32 R16, R164, R238, R28 ;  /* 0x000000eea410723c */ /* 0x002fec000008101c */
[C---:B--2---:R-:W-:Y:S01]  /*69530*/  HMMA.1688.F32.TF32 R8, R168.reuse, R178, R32 ;  /* 0x000000b2a808723c */ /* 0x044fe20000081020 */
[----:B------:R-:W-:Y:S04]  /*69540*/  STL.64 [R1+0x1160], R12 ;  /* 0x0011600c01007387 */ /* 0x000fe80000100a00 */
[----:B------:R1:W-:Y:S02]  /*69550*/  STL.64 [R1+0x1168], R14 ;  /* 0x0011680e01007387 */ /* 0x0003e40000100a00 */
[C---:B-1----:R-:W-:Y:S10]  /*69560*/  HMMA.1688.F32.TF32 R12, R168.reuse, R182, R36 ;  /* 0x000000b6a80c723c */ /* 0x042ff40000081024 */
[----:B------:R-:W-:Y:S04]  /*69570*/  STL.64 [R1+0xe80], R16 ;  /* 0x000e801001007387 */ /* 0x000fe80000100a00 */
[----:B------:R1:W-:Y:S04]  /*69580*/  STL.64 [R1+0xe88], R18 ;  /* 0x000e881201007387 */ /* 0x0003e80000100a00 */
[----:B------:R-:W-:Y:S04]  /*69590*/  STL.64 [R1+0xe70], R8 ;  /* 0x000e700801007387 */ /* 0x000fe80000100a00 */
[----:B------:R2:W-:Y:S01]  /*695a0*/  STL.64 [R1+0xe78], R10 ;  /* 0x000e780a01007387 */ /* 0x0005e20000100a00 */
[C---:B-1----:R-:W-:Y:S06]  /*695b0*/  HMMA.1688.F32.TF32 R16, R168.reuse, R186, R40 ;  /* 0x000000baa810723c */ /* 0x042fec0000081028 */
        /* <DEDUP_REMOVED lines=36> */
[----:B--2---:R-:W-:Y:S01]  /*69800*/  HMMA.1688.F32.TF32 R8, R168, R238, R92 ;  /* 0x000000eea808723c */ /* 0x004fe2000008105c */
[----:B------:R-:W-:Y:S04]  /*69810*/  STL.64 [R1+0x1110], R12 ;  /* 0x0011100c01007387 */ /* 0x000fe80000100a00 */
[----:B------:R1:W-:Y:S02]  /*69820*/  STL.64 [R1+0x1118], R14 ;  /* 0x0011180e01007387 */ /* 0x0003e40000100a00 */
[C---:B-1----:R-:W-:Y:S10]  /*69830*/  HMMA.1688.F32.TF32 R12, R160.reuse, R178, R96 ;  /* 0x000000b2a00c723c */ /* 0x042ff40000081060 */
[----:B------:R-:W-:Y:S04]  /*69840*/  STL.64 [R1+0x1100], R16 ;  /* 0x0011001001007387 */ /* 0x000fe80000100a00 */
[----:B------:R-:W-:Y:S04]  /*69850*/  STL.64 [R1+0x1108], R18 ;  /* 0x0011081201007387 */ /* 0x000fe80000100a00 */
[----:B------:R-:W2:Y:S04]  /*69860*/  LDL R58, [R1+0x1d80] ;  /* 0x001d8000013a7983 */ /* 0x000ea80000100800 */
[----:B------:R-:W-:Y:S04]  /*69870*/  STL.64 [R1+0x890], R8 ;  /* 0x0008900801007387 */ /* 0x000fe80000100a00 */
[----:B------:R1:W-:Y:S04]  /*69880*/  STL.64 [R1+0x898], R10 ;  /* 0x0008980a01007387 */ /* 0x0003e80000100a00 */
[----:B------:R-:W-:Y:S01]  /*69890*/  STL.64 [R1+0x7d0], R12 ;  /* 0x0007d00c01007387 */ /* 0x000fe20000100a00 */
[----:B-1----:R-:W-:Y:S03]  /*698a0*/  HMMA.1688.F32.TF32 R8, R160, R182, R100 ;  /* 0x000000b6a008723c */ /* 0x002fe60000081064 */
[----:B------:R1:W-:Y:S04]  /*698b0*/  STL.64 [R1+0x7d8], R14 ;  /* 0x0007d80e01007387 */ /* 0x0003e80000100a00 */
[----:B------:R-:W3:Y:S04]  /*698c0*/  LDL.LU R7, [R1+0x272c] ;  /* 0x00272c0001077983 */ /* 0x000ee80000300800 */
[----:B------:R-:W4:-:S12]  /*698d0*/  LDL.LU R6, [R1+0x2730] ;  /* 0x0027300001067983 */ /* 0x000f180000300800 */
[----:B------:R-:W-:Y:S04]  /*698e0*/  STL.64 [R1+0x7c0], R8 ;  /* 0x0007c00801007387 */ /* 0x000fe80000100a00 */
[----:B------:R1:W-:Y:S04]  /*698f0*/  STL.64 [R1+0x7c8], R10 ;  /* 0x0007c80a01007387 */ /* 0x0003e80000100a00 */
[----:B-1----:R-:W3:Y:S04]  /*69900*/  LDL.LU R15, [R1+0x2738] ;  /* 0x00273800010f7983 */ /* 0x002ee80000300800 */
[----:B------:R-:W3:Y:S04]  /*69910*/  LDL.LU R12, [R1+0x2740] ;  /* 0x00274000010c7983 */ /* 0x000ee80000300800 */
[----:B------:R-:W3:Y:S04]  /*69920*/  LDL.LU R21, [R1+0x2734] ;  /* 0x0027340001157983 */ /* 0x000ee80000300800 */
[----:B------:R-:W3:Y:S04]  /*69930*/  LDL.LU R14, [R1+0x273c] ;  /* 0x00273c00010e7983 */ /* 0x000ee80000300800 */
[----:B------:R-:W3:Y:S04]  /*69940*/  LDL.LU R20, [R1+0x2744] ;  /* 0x0027440001147983 */ /* 0x000ee80000300800 */
[----:B------:R-:W3:Y:S04]  /*69950*/  LDL.LU R13, [R1+0x2748] ;  /* 0x00274800010d7983 */ /* 0x000ee80000300800 */
[----:B------:R-:W3:Y:S04]  /*69960*/  LDL.LU R11, [R1+0x1d8c] ;  /* 0x001d8c00010b7983 */ /* 0x000ee80000300800 */
[----:B------:R-:W3:Y:S01]  /*69970*/  LDL.LU R8, [R1+0x1d90] ;  /* 0x001d900001087983 */ /* 0x000ee20000300800 */
[----:B------:R-:W-:Y:S01]  /*69980*/  VIADD R208, R201, 0x3f ;  /* 0x0000003fc9d07836 */ /* 0x000fe20000000000 */
[----:B------:R-:W1:Y:S04]  /*69990*/  S2R R213, SR_TID.X ;  /* 0x0000000000d57919 */ /* 0x000e680000002100 */
[----:B------:R-:W-:Y:S01]  /*699a0*/  SHF.R.S32.HI R59, RZ, 0x1f, R208 ;  /* 0x0000001fff3b7819 */ /* 0x000fe200000114d0 */
[----:B------:R-:W-:-:S03]  /*699b0*/  VIADD R0, R209, 0xffffff80 ;  /* 0xffffff80d1007836 */ /* 0x000fc60000000000 */
[----:B------:R-:W-:-:S04]  /*699c0*/  LEA.HI R59, R59, R208, RZ, 0x6 ;  /* 0x000000d03b3b7211 */ /* 0x000fc800078f30ff */
[----:B------:R-:W-:Y:S01]  /*699d0*/  SHF.R.S32.HI R59, RZ, 0x6, R59 ;  /* 0x00000006ff3b7819 */ /* 0x000fe2000001143b */
[----:B------:R-:W-:-:S04]  /*699e0*/  UIADD3 UR5, UR5, 0x1, URZ ;  /* 0x0000000105057890 */ /* 0x000fc8000fffe03f */
[----:B------:R-:W-:-:S04]  /*699f0*/  UISETP.GT.AND UP0, UPT, UR5, 0x1, UPT ;  /* 0x000000010500788c */ /* 0x000fc8000bf04270 */
[----:B------:R-:W-:-:S04]  /*69a00*/  USEL UR5, UR5, URZ, !UP0 ;  /* 0x0000003f05057287 */ /* 0x000fc8000c000000 */
[----:B------:R-:W-:Y:S01]  /*69a10*/  ULEA UR7, UR5, UR4, 0x10 ;  /* 0x0000000405077291 */ /* 0x000fe2000f8e803f */
[----:B-1----:R-:W-:-:S05]  /*69a20*/  LOP3.LUT R16, R213, 0x3f, RZ, 0xc0, !PT ;  /* 0x0000003fd5107812 */ /* 0x002fca00078ec0ff */
[----:B------:R-:W-:Y:S02]  /*69a30*/  IMAD.SHL.U32 R57, R16, 0x4, RZ ;  /* 0x0000000410397824 */ /* 0x000fe400078e00ff */
[----:B--2---:R-:W-:Y:S02]  /*69a40*/  IMAD R9, R58, -0x40, R0 ;  /* 0xffffffc03a097824 */ /* 0x004fe400078e0200 */
[----:B------:R-:W-:-:S03]  /*69a50*/  VIADD R0, R59, 0xfffffffe ;  /* 0xfffffffe3b007836 */ /* 0x000fc60000000000 */
[----:B------:R-:W-:Y:S02]  /*69a60*/  ISETP.GT.AND P1, PT, R9, RZ, PT ;  /* 0x000000ff0900720c */ /* 0x000fe40003f24270 */
[----:B------:R-:W-:Y:S02]  /*69a70*/  ISETP.GE.AND P0, PT, R58, R0, PT ;  /* 0x000000003a00720c */ /* 0x000fe40003f06270 */
[----:B------:R-:W-:-:S04]  /*69a80*/  SEL R0, RZ, 0x4, !P1 ;  /* 0x00000004ff007807 */ /* 0x000fc80004800000 */
[----:B------:R-:W-:-:S04]  /*69a90*/  SEL R0, R0, RZ, !P0 ;  /* 0x000000ff00007207 */ /* 0x000fc80004000000 */
[----:B------:R-:W-:Y:S02]  /*69aa0*/  ISETP.NE.U32.AND P1, PT, R0, RZ, PT ;  /* 0x000000ff0000720c */ /* 0x000fe40003f25070 */
[----:B----4-:R-:W-:-:S05]  /*69ab0*/  IADD3 R6, P2, R6, R5, RZ ;  /* 0x0000000506067210 */ /* 0x010fca0007f5e0ff */
[----:B---3--:R-:W-:Y:S01]  /*69ac0*/  IMAD.X R7, R7, 0x1, R4, P2 ;  /* 0x0000000107077824 */ /* 0x008fe200010e0604 */
[----:B------:R1:W-:Y:S04]  /*69ad0*/  STL [R1+0x2730], R6 ;  /* 0x0027300601007387 */ /* 0x0003e80000100800 */
[----:B------:R2:W-:Y:S04]  /*69ae0*/  STL [R1+0x272c], R7 ;  /* 0x00272c0701007387 */ /* 0x0005e80000100800 */
[----:B------:R-:W3:Y:S04]  /*69af0*/  LDL.LU R19, [R1+0x1d94] ;  /* 0x001d940001137983 */ /* 0x000ee80000300800 */
[----:B------:R-:W4:Y:S04]  /*69b00*/  LDL.LU R18, [R1+0x1d98] ;  /* 0x001d980001127983 */ /* 0x000f280000300800 */
[----:B------:R-:W3:Y:S01]  /*69b10*/  LDL.LU R17, [R1+0x1d9c] ;  /* 0x001d9c0001117983 */ /* 0x000ee20000300800 */
[----:B------:R-:W-:-:S03]  /*69b20*/  IADD3 R15, P2, R15, R5, RZ ;  /* 0x000000050f0f7210 */ /* 0x000fc60007f5e0ff */
[----:B------:R-:W3:Y:S01]  /*69b30*/  LDL.LU R10, [R1+0x1da0] ;  /* 0x001da000010a7983 */ /* 0x000ee20000300800 */
[----:B------:R-:W-:Y:S02]  /*69b40*/  IADD3 R12, P3, R12, R5, RZ ;  /* 0x000000050c0c7210 */ /* 0x000fe40007f7e0ff */
[----:B------:R-:W-:Y:S01]  /*69b50*/  IADD3 R0, R57, UR7, RZ ;  /* 0x0000000739007c10 */ /* 0x000fe2000fffe0ff */
[----:B------:R-:W-:Y:S01]  /*69b60*/  BAR.SYNC.DEFER_BLOCKING 0x0 ;  /* 0x0000000000007b1d */ /* 0x000fe20000010000 */
[--C-:B------:R-:W-:Y:S02]  /*69b70*/  IMAD.X R21, R21, 0x1, R4.reuse, P2 ;  /* 0x0000000115157824 */ /* 0x100fe400010e0604 */
[----:B------:R-:W-:-:S03]  /*69b80*/  IMAD.X R14, R14, 0x1, R4, P3 ;  /* 0x000000010e0e7824 */ /* 0x000fc600018e0604 */
[----:B------:R-:W-:Y:S04]  /*69b90*/  STL [R1+0x2738], R15 ;  /* 0x0027380f01007387 */ /* 0x000fe80000100800 */
[----:B------:R2:W-:Y:S04]  /*69ba0*/  STL [R1+0x2734], R21 ;  /* 0x0027341501007387 */ /* 0x0005e80000100800 */
[----:B------:R-:W-:Y:S04]  /*69bb0*/  STL [R1+0x2740], R12 ;  /* 0x0027400c01007387 */ /* 0x000fe80000100800 */
[----:B------:R2:W-:Y:S04]  /*69bc0*/  STL [R1+0x273c], R14 ;  /* 0x00273c0e01007387 */ /* 0x0005e80000100800 */
[----:B------:R-:W-:Y:S01]  /*69bd0*/  @!PT LDS RZ, [RZ] ;  /* 0x00000000fffff984 */ /* 0x000fe20000000800 */
[----:B------:R-:W-:Y:S01]  /*69be0*/  @!PT LDS RZ, [RZ] ;  /* 0x00000000fffff984 */ /* 0x000fe20000000800 */
[----:B------:R-:W-:Y:S01]  /*69bf0*/  @!PT LDS RZ, [RZ] ;  /* 0x00000000fffff984 */ /* 0x000fe20000000800 */
[----:B------:R1:W-:Y:S01]  /*69c00*/  LDGSTS.E [R0], desc[UR58][R6.64], P1 ;  /* 0x0000000006007fae */ /* 0x0003e2000892187a */
[----:B------:R-:W-:Y:S01]  /*69c10*/  ISETP.GT.AND P2, PT, R9, 0x4, PT ;  /* 0x000000040900780c */ /* 0x000fe20003f44270 */
[----:B-1----:R-:W-:-:S02]  /*69c20*/  IMAD.MOV.U32 R6, RZ, RZ, R15 ;  /* 0x000000ffff067224 */ /* 0x002fc400078e000f */
[----:B--2---:R-:W-:Y:S02]  /*69c30*/  IMAD.MOV.U32 R7, RZ, RZ, R21 ;  /* 0x000000ffff077224 */ /* 0x004fe400078e0015 */
[----:B------:R-:W2:Y:S04]  /*69c40*/  LDL.LU R21, [R1+0x1da4] ;  /* 0x001da40001157983 */ /* 0x000ea80000300800 */
[----:B------:R1:W-:Y:S04]  /*69c50*/  LDGSTS.E [R0+0x100], desc[UR58][R6.64], P1 ;  /* 0x0010000006007fae */ /* 0x0003e8000892187a */
[----:B------:R-:W2:Y:S01]  /*69c60*/  LDL.LU R15, [R1+0x1da8] ;  /* 0x001da800010f7983 */ /* 0x000ea20000300800 */
[----:B------:R-:W-:Y:S01]  /*69c70*/  IADD3 R13, P3, R13, R5, RZ ;  /* 0x000000050d0d7210 */ /* 0x000fe20007f7e0ff */
[----:B-1----:R-:W-:-:S02]  /*69c80*/  IMAD.MOV.U32 R6, RZ, RZ, R12 ;  /* 0x000000ffff067224 */ /* 0x002fc400078e000c */
[----:B------:R-:W-:Y:S02]  /*69c90*/  IMAD.MOV.U32 R7, RZ, RZ, R14 ;  /* 0x000000ffff077224 */ /* 0x000fe400078e000e */
[----:B------:R-:W2:Y:S04]  /*69ca0*/  LDL.LU R14, [R1+0x1e0c] ;  /* 0x001e0c00010e7983 */ /* 0x000ea80000300800 */
[----:B------:R-:W2:Y:S04]  /*69cb0*/  LDL.LU R12, [R1+0x1e10] ;  /* 0x001e1000010c7983 */ /* 0x000ea80000300800 */
[----:B------:R1:W-:Y:S01]  /*69cc0*/  LDGSTS.E [R0+0x200], desc[UR58][R6.64], P1 ;  /* 0x0020000006007fae */ /* 0x0003e2000892187a */
[----:B------:R-:W-:Y:S01]  /*69cd0*/  IADD3 R8, P4, R8, R5, RZ ;  /* 0x0000000508087210 */ /* 0x000fe20007f9e0ff */
[----:B------:R-:W-:Y:S01]  /*69ce0*/  IMAD.X R20, R20, 0x1, R4, P3 ;  /* 0x0000000114147824 */ /* 0x000fe200018e0604 */
[----:B-1----:R-:W-:-:S04]  /*69cf0*/  SEL R6, RZ, 0x4, !P2 ;  /* 0x00000004ff067807 */ /* 0x002fc80005000000 */
[----:B------:R-:W-:Y:S01]  /*69d00*/  SEL R6, R6, RZ, !P0 ;  /* 0x000000ff06067207 */ /* 0x000fe20004000000 */
[----:B------:R-:W-:Y:S01]  /*69d10*/  IMAD.X R11, R11, 0x1, R4, P4 ;  /* 0x000000010b0b7824 */ /* 0x000fe200020e0604 */
[----:B------:R-:W-:Y:S01]  /*69d20*/  STL [R1+0x2748], R13 ;  /* 0x0027480d01007387 */ /* 0x000fe20000100800 */
[----:B------:R-:W-:Y:S01]  /*69d30*/  IMAD.MOV.U32 R7, RZ, RZ, R20 ;  /* 0x000000ffff077224 */ /* 0x000fe200078e0014 */
[----:B------:R-:W-:Y:S01]  /*69d40*/  ISETP.NE.U32.AND P2, PT, R6, RZ, PT ;  /* 0x000000ff0600720c */ /* 0x000fe20003f45070 */
[----:B------:R-:W-:Y:S01]  /*69d50*/  IMAD.MOV.U32 R6, RZ, RZ, R13 ;  /* 0x000000ffff067224 */ /* 0x000fe200078e000d */
[----:B------:R1:W-:Y:S04]  /*69d60*/  STL [R1+0x2744], R20 ;  /* 0x0027441401007387 */ /* 0x0003e80000100800 */
[----:B------:R-:W-:Y:S04]  /*69d70*/  STL [R1+0x1d90], R8 ;  /* 0x001d900801007387 */ /* 0x000fe80000100800 */
[----:B------:R1:W-:Y:S04]  /*69d80*/  STL [R1+0x1d8c], R11 ;  /* 0x001d8c0b01007387 */ /* 0x0003e80000100800 */
[----:B------:R1:W-:Y:S04]  /*69d90*/  LDGSTS.E [R0+0x300], desc[UR58][R6.64], P1 ;  /* 0x0030000006007fae */ /* 0x0003e8000892187a */
[----:B-1----:R-:W2:Y:S04]  /*69da0*/  LDL.LU R20, [R1+0x1e14] ;  /* 0x001e140001147983 */ /* 0x002ea80000300800 */
[----:B------:R-:W2:Y:S01]  /*69db0*/  LDL.LU R13, [R1+0x1e18] ;  /* 0x001e1800010d7983 */ /* 0x000ea20000300800 */
[----:B------:R-:W-:-:S02]  /*69dc0*/  IMAD.MOV.U32 R7, RZ, RZ, R11 ;  /* 0x000000ffff077224 */ /* 0x000fc400078e000b */
[----:B------:R-:W-:Y:S01]  /*69dd0*/  IMAD.MOV.U32 R6, RZ, RZ, R8 ;  /* 0x000000ffff067224 */ /* 0x000fe200078e0008 */
[----:B------:R-:W2:Y:S04]  /*69de0*/  LDL.LU R11, [R1+0x1e1c] ;  /* 0x001e1c00010b7983 */ /* 0x000ea80000300800 */
[----:B------:R-:W2:Y:S04]  /*69df0*/  LDL.LU R8, [R1+0x1e20] ;  /* 0x001e200001087983 */ /* 0x000ea80000300800 */
[----:B------:R1:W-:Y:S01]  /*69e00*/  LDGSTS.E [R0+0x1000], desc[UR58][R6.64], P2 ;  /* 0x0100000006007fae */ /* 0x0003e2000912187a */
[----:B----4-:R-:W-:-:S05]  /*69e10*/  IADD3 R18, P1, R18, R5, RZ ;  /* 0x0000000512127210 */ /* 0x010fca0007f3e0ff */
[----:B---3--:R-:W-:Y:S01]  /*69e20*/  IMAD.X R19, R19, 0x1, R4, P1 ;  /* 0x0000000113137824 */ /* 0x008fe200008e0604 */
[----:B------:R-:W-:Y:S01]  /*69e30*/  IADD3 R10, P3, R10, R5, RZ ;  /* 0x000000050a0a7210 */ /* 0x000fe20007f7e0ff */
[----:B-1----:R-:W-:Y:S01]  /*69e40*/  IMAD.MOV.U32 R6, RZ, RZ, R18 ;  /* 0x000000ffff067224 */ /* 0x002fe200078e0012 */
[----:B------:R-:W-:Y:S01]  /*69e50*/  STL [R1+0x1d98], R18 ;  /* 0x001d981201007387 */ /* 0x000fe20000100800 */
[----:B------:R-:W-:Y:S02]  /*69e60*/  IMAD.MOV.U32 R7, RZ, RZ, R19 ;  /* 0x000000ffff077224 */ /* 0x000fe400078e0013 */
[----:B------:R-:W-:Y:S01]  /*69e70*/  IMAD.X R17, R17, 0x1, R4, P3 ;  /* 0x0000000111117824 */ /* 0x000fe200018e0604 */
[----:B------:R1:W-:Y:S04]  /*69e80*/  STL [R1+0x1d94], R19 ;  /* 0x001d941301007387 */ /* 0x0003e80000100800 */
[----:B------:R-:W-:Y:S04]  /*69e90*/  STL [R1+0x1da0], R10 ;  /* 0x001da00a01007387 */ /* 0x000fe80000100800 */
[----:B------:R3:W-:Y:S01]  /*69ea0*/  STL [R1+0x1d9c], R17 ;  /* 0x001d9c1101007387 */ /* 0x0007e20000100800 */
[----:B------:R-:W-:-:S03]  /*69eb0*/  ISETP.GT.AND P1, PT, R9, 0x8, PT ;  /* 0x000000080900780c */ /* 0x000fc60003f24270 */
[----:B------:R4:W-:Y:S04]  /*69ec0*/  LDGSTS.E [R0+0x1100], desc[UR58][R6.64], P2 ;  /* 0x0110000006007fae */ /* 0x0009e8000912187a */
[----:B-1----:R-:W2:Y:S04]  /*69ed0*/  LDL.LU R19, [R1+0x1e24] ;  /* 0x001e240001137983 */ /* 0x002ea80000300800 */
[----:B------:R-:W2:Y:S01]  /*69ee0*/  LDL.LU R18, [R1+0x1e28] ;  /* 0x001e280001127983 */ /* 0x000ea20000300800 */
[----:B----4-:R-:W-:Y:S02]  /*69ef0*/  IMAD.MOV.U32 R6, RZ, RZ, R10 ;  /* 0x000000ffff067224 */ /* 0x010fe400078e000a */
[----:B------:R-:W-:-:S02]  /*69f00*/  IMAD.MOV.U32 R7, RZ, RZ, R17 ;  /* 0x000000ffff077224 */ /* 0x000fc400078e0011 */
[----:B---3--:R-:W3:Y:S04]  /*69f10*/  LDL.LU R17, [R1+0x1e8c] ;  /* 0x001e8c0001117983 */ /* 0x008ee80000300800 */
[----:B------:R-:W4:Y:S04]  /*69f20*/  LDL.LU R10, [R1+0x1e90] ;  /* 0x001e9000010a7983 */ /* 0x000f280000300800 */
[----:B------:R1:W-:Y:S01]  /*69f30*/  LDGSTS.E [R0+0x1200], desc[UR58][R6.64], P2 ;  /* 0x0120000006007fae */ /* 0x0003e2000912187a */
[----:B--2---:R-:W-:Y:S02]  /*69f40*/  IADD3 R15, P3, R15, R5, RZ ;  /* 0x000000050f0f7210 */ /* 0x004fe40007f7e0ff */
[----:B-1----:R-:W-:-:S03]  /*69f50*/  SEL R6, RZ, 0x4, !P1 ;  /* 0x00000004ff067807 */ /* 0x002fc60004800000 */
[----:B------:R-:W-:Y:S01]  /*69f60*/  IMAD.X R21, R21, 0x1, R4, P3 ;  /* 0x0000000115157824 */ /* 0x000fe200018e0604 */
[----:B------:R-:W-:Y:S01]  /*69f70*/  SEL R6, R6, RZ, !P0 ;  /* 0x000000ff06067207 */ /* 0x000fe20004000000 */
[----:B------:R-:W-:Y:S01]  /*69f80*/  STL [R1+0x1da8], R15 ;  /* 0x001da80f01007387 */ /* 0x000fe20000100800 */
[----:B------:R-:W-:-:S03]  /*69f90*/  IADD3 R12, P4, R12, R5, RZ ;  /* 0x000000050c0c7210 */ /* 0x000fc60007f9e0ff */
[----:B------:R1:W-:Y:S01]  /*69fa0*/  STL [R1+0x1da4], R21 ;  /* 0x001da41501007387 */ /* 0x0003e20000100800 */
[----:B------:R-:W-:Y:S01]  /*69fb0*/  IADD3.X R14, R14, R4, RZ, P4, !PT ;  /* 0x000000040e0e7210 */ /* 0x000fe200027fe4ff */
[----:B------:R-:W-:Y:S01]  /*69fc0*/  IMAD.MOV.U32 R7, RZ, RZ, R21 ;  /* 0x000000ffff077224 */ /* 0x000fe200078e0015 */
[----:B------:R-:W-:Y:S01]  /*69fd0*/  ISETP.NE.U32.AND P1, PT, R6, RZ, PT ;  /* 0x000000ff0600720c */ /* 0x000fe20003f25070 */
[----:B------:R-:W-:Y:S01]  /*69fe0*/  IMAD.MOV.U32 R6, RZ, RZ, R15 ;  /* 0x000000ffff067224 */ /* 0x000fe200078e000f */
[----:B------:R-:W-:Y:S04]  /*69ff0*/  STL [R1+0x1e10], R12 ;  /* 0x001e100c01007387 */ /* 0x000fe80000100800 */
[----:B------:R2:W-:Y:S04]  /*6a000*/  STL [R1+0x1e0c], R14 ;  /* 0x001e0c0e01007387 */ /* 0x0005e80000100800 */
[----:B-1----:R-:W3:Y:S04]  /*6a010*/  LDL.LU R21, [R1+0x1e94] ;  /* 0x001e940001157983 */ /* 0x002ee80000300800 */
[----:B------:R-:W3:Y:S04]  /*6a020*/  LDL.LU R15, [R1+0x1e98] ;  /* 0x001e9800010f7983 */ /* 0x000ee80000300800 */
[----:B------:R1:W-:Y:S02]  /*6a030*/  LDGSTS.E [R0+0x1300], desc[UR58][R6.64], P2 ;  /* 0x0130000006007fae */ /* 0x0003e4000912187a */
[----:B-1----:R-:W-:-:S02]  /*6a040*/  IMAD.MOV.U32 R7, RZ, RZ, R14 ;  /* 0x000000ffff077224 */ /* 0x002fc400078e000e */
[----:B------:R-:W-:Y:S01]  /*6a050*/  IMAD.MOV.U32 R6, RZ, RZ, R12 ;  /* 0x000000ffff067224 */ /* 0x000fe200078e000c */
[----:B--2---:R-:W2:Y:S04]  /*6a060*/  LDL.LU R14, [R1+0x1e9c] ;  /* 0x001e9c00010e7983 */ /* 0x004ea80000300800 */
[----:B------:R-:W2:Y:S01]  /*6a070*/  LDL.LU R12, [R1+0x1ea0] ;  /* 0x001ea000010c7983 */ /* 0x000ea20000300800 */
[----:B------:R-:W-:-:S03]  /*6a080*/  IADD3 R13, P2, R13, R5, RZ ;  /* 0x000000050d0d7210 */ /* 0x000fc60007f5e0ff */
[----:B------:R1:W-:Y:S02]  /*6a090*/  LDGSTS.E [R0+0x2000], desc[UR58][R6.64], P1 ;  /* 0x0200000006007fae */ /* 0x0003e4000892187a */
[----:B------:R-:W-:Y:S01]  /*6a0a0*/  IMAD.X R20, R20, 0x1, R4, P2 ;  /* 0x0000000114147824 */ /* 0x000fe200010e0604 */
[----:B------:R-:W-:Y:S01]  /*6a0b0*/  IADD3 R8, P3, R8, R5, RZ ;  /* 0x0000000508087210 */ /* 0x000fe20007f7e0ff */
[----:B------:R-:W-:Y:S01]  /*6a0c0*/  STL [R1+0x1e18], R13 ;  /* 0x001e180d01007387 */ /* 0x000fe20000100800 */
[----:B-1----:R-:W-:-:S03]  /*6a0d0*/  IMAD.MOV.U32 R6, RZ, RZ, R13 ;  /* 0x000000ffff067224 */ /* 0x002fc600078e000d */
[----:B------:R-:W-:Y:S01]  /*6a0e0*/  IMAD.X R11, R11, 0x1, R4, P3 ;  /* 0x000000010b0b7824 */ /* 0x000fe200018e0604 */
[----:B------:R1:W-:Y:S01]  /*6a0f0*/  STL [R1+0x1e14], R20 ;  /* 0x001e141401007387 */ /* 0x0003e20000100800 */
[----:B------:R-:W-:-:S03]  /*6a100*/  IMAD.MOV.U32 R7, RZ, RZ, R20 ;  /* 0x000000ffff077224 */ /* 0x000fc600078e0014 */
[----:B------:R-:W-:Y:S04]  /*6a110*/  STL [R1+0x1e20], R8 ;  /* 0x001e200801007387 */ /* 0x000fe80000100800 */
[----:B------:R1:W-:Y:S04]  /*6a120*/  STL [R1+0x1e1c], R11 ;  /* 0x001e1c0b01007387 */ /* 0x0003e80000100800 */
[----:B-1----:R-:W2:Y:S04]  /*6a130*/  LDL.LU R20, [R1+0x1ea4] ;  /* 0x001ea40001147983 */ /* 0x002ea80000300800 */
[----:B------:R1:W-:Y:S04]  /*6a140*/  LDGSTS.E [R0+0x2100], desc[UR58][R6.64], P1 ;  /* 0x0210000006007fae */ /* 0x0003e8000892187a */
[----:B------:R-:W2:Y:S01]  /*6a150*/  LDL.LU R13, [R1+0x1ea8] ;  /* 0x001ea800010d7983 */ /* 0x000ea20000300800 */
[----:B-1----:R-:W-:-:S02]  /*6a160*/  IMAD.MOV.U32 R7, RZ, RZ, R11 ;  /* 0x000000ffff077224 */ /* 0x002fc400078e000b */
[----:B------:R-:W-:Y:S01]  /*6a170*/  IMAD.MOV.U32 R6, RZ, RZ, R8 ;  /* 0x000000ffff067224 */ /* 0x000fe200078e0008 */
[----:B------:R-:W2:Y:S04]  /*6a180*/  LDL.LU R11, [R1+0x1f0c] ;  /* 0x001f0c00010b7983 */ /* 0x000ea80000300800 */
[----:B------:R-:W2:Y:S01]  /*6a190*/  LDL.LU R8, [R1+0x1f10] ;  /* 0x001f100001087983 */ /* 0x000ea20000300800 */
[----:B------:R-:W-:-:S03]  /*6a1a0*/  ISETP.GT.AND P2, PT, R9, 0xc, PT ;  /* 0x0000000c0900780c */ /* 0x000fc60003f44270 */
[----:B------:R1:W-:Y:S02]  /*6a1b0*/  LDGSTS.E [R0+0x2200], desc[UR58][R6.64], P1 ;  /* 0x0220000006007fae */ /* 0x0003e4000892187a */
[----:B-1----:R-:W-:-:S04]  /*6a1c0*/  SEL R6, RZ, 0x4, !P2 ;  /* 0x00000004ff067807 */ /* 0x002fc80005000000 */
[----:B------:R-:W-:-:S04]  /*6a1d0*/  SEL R6, R6, RZ, !P0 ;  /* 0x000000ff06067207 */ /* 0x000fc80004000000 */
[----:B------:R-:W-:Y:S02]  /*6a1e0*/  ISETP.NE.U32.AND P2, PT, R6, RZ, PT ;  /* 0x000000ff0600720c */ /* 0x000fe40003f45070 */
[----:B------:R-:W-:-:S05]  /*6a1f0*/  IADD3 R18, P3, R18, R5, RZ ;  /* 0x0000000512127210 */ /* 0x000fca0007f7e0ff */
[----:B------:R-:W-:Y:S01]  /*6a200*/  IMAD.X R19, R19, 0x1, R4, P3 ;  /* 0x0000000113137824 */ /* 0x000fe200018e0604 */
[----:B----4-:R-:W-:Y:S01]  /*6a210*/  IADD3 R10, P4, R10, R5, RZ ;  /* 0x000000050a0a7210 */ /* 0x010fe20007f9e0ff */
[----:B------:R-:W-:Y:S01]  /*6a220*/  STL [R1+0x1e28], R18 ;  /* 0x001e281201007387 */ /* 0x000fe20000100800 */
[----:B------:R-:W-:-:S03]  /*6a230*/  IMAD.MOV.U32 R6, RZ, RZ, R18 ;  /* 0x000000ffff067224 */ /* 0x000fc600078e0012 */
[----:B---3--:R-:W-:Y:S01]  /*6a240*/  IMAD.X R17, R17, 0x1, R4, P4 ;  /* 0x0000000111117824 */ /* 0x008fe200020e0604 */
[----:B------:R1:W-:Y:S01]  /*6a250*/  STL [R1+0x1e24], R19 ;  /* 0x001e241301007387 */ /* 0x0003e20000100800 */
[----:B------:R-:W-:-:S03]  /*6a260*/  IMAD.MOV.U32 R7, RZ, RZ, R19 ;  /* 0x000000ffff077224 */ /* 0x000fc600078e0013 */
[----:B------:R-:W-:Y:S04]  /*6a270*/  STL [R1+0x1e90], R10 ;  /* 0x001e900a01007387 */ /* 0x000fe80000100800 */
[----:B------:R3:W-:Y:S04]  /*6a280*/  STL [R1+0x1e8c], R17 ;  /* 0x001e8c1101007387 */ /* 0x0007e80000100800 */
[----:B-1----:R-:W4:Y:S04]  /*6a290*/  LDL.LU R19, [R1+0x1f14] ;  /* 0x001f140001137983 */ /* 0x002f280000300800 */
[----:B------:R-:W4:Y:S04]  /*6a2a0*/  LDL.LU R18, [R1+0x1f18] ;  /* 0x001f180001127983 */ /* 0x000f280000300800 */
[----:B------:R1:W-:Y:S02]  /*6a2b0*/  LDGSTS.E [R0+0x2300], desc[UR58][R6.64], P1 ;  /* 0x0230000006007fae */ /* 0x0003e4000892187a */
[----:B-1----:R-:W-:-:S02]  /*6a2c0*/  IMAD.MOV.U32 R7, RZ, RZ, R17 ;  /* 0x000000ffff077224 */ /* 0x002fc400078e0011 */
[----:B------:R-:W-:Y:S01]  /*6a2d0*/  IMAD.MOV.U32 R6, RZ, RZ, R10 ;  /* 0x000000ffff067224 */ /* 0x000fe200078e000a */
[----:B---3--:R-:W3:Y:S04]  /*6a2e0*/  LDL.LU R17, [R1+0x1f1c] ;  /* 0x001f1c0001117983 */ /* 0x008ee80000300800 */
[----:B------:R-:W3:Y:S04]  /*6a2f0*/  LDL.LU R10, [R1+0x1f20] ;  /* 0x001f2000010a7983 */ /* 0x000ee80000300800 */
[----:B------:R1:W-:Y:S01]  /*6a300*/  LDGSTS.E [R0+0x3000], desc[UR58][R6.64], P2 ;  /* 0x0300000006007fae */ /* 0x0003e2000912187a */
[----:B------:R-:W-:-:S05]  /*6a310*/  IADD3 R15, P1, R15, R5, RZ ;  /* 0x000000050f0f7210 */ /* 0x000fca0007f3e0ff */
[----:B------:R-:W-:Y:S01]  /*6a320*/  IMAD.X R21, R21, 0x1, R4, P1 ;  /* 0x0000000115157824 */ /* 0x000fe200008e0604 */
[----:B------:R-:W-:Y:S01]  /*6a330*/  STL [R1+0x1e98], R15 ;  /* 0x001e980f01007387 */ /* 0x000fe20000100800 */
[----:B-1----:R-:W-:-:S03]  /*6a340*/  IMAD.MOV.U32 R6, RZ, RZ, R15 ;  /* 0x000000ffff067224 */ /* 0x002fc600078e000f */
[----:B------:R-:W-:Y:S01]  /*6a350*/  MOV R7, R21 ;  /* 0x0000001500077202 */ /* 0x000fe20000000f00 */
[----:B------:R1:W-:Y:S01]  /*6a360*/  STL [R1+0x1e94], R21 ;  /* 0x001e941501007387 */ /* 0x0003e20000100800 */
[----:B--2---:R-:W-:-:S03]  /*6a370*/  IADD3 R12, P3, R12, R5, RZ ;  /* 0x000000050c0c7210 */ /* 0x004fc60007f7e0ff */
[----:B------:R2:W-:Y:S02]  /*6a380*/  LDGSTS.E [R0+0x3100], desc[UR58][R6.64], P2 ;  /* 0x0310000006007fae */ /* 0x0005e4000912187a */
[----:B------:R-:W-:Y:S02]  /*6a390*/  IMAD.X R14, R14, 0x1, R4, P3 ;  /* 0x000000010e0e7824 */ /* 0x000fe400018e0604 */
[----:B------:R-:W-:Y:S01]  /*6a3a0*/  STL [R1+0x1ea0], R12 ;  /* 0x001ea00c01007387 */ /* 0x000fe20000100800 */
[----:B------:R-:W-:-:S03]  /*6a3b0*/  ISETP.GT.AND P1, PT, R9, 0x10, PT ;  /* 0x000000100900780c */ /* 0x000fc60003f24270 */
[----:B------:R1:W-:Y:S01]  /*6a3c0*/  STL [R1+0x1e9c], R14 ;  /* 0x001e9c0e01007387 */ /* 0x0003e20000100800 */
[----:B--2---:R-:W-:-:S03]  /*6a3d0*/  IMAD.MOV.U32 R6, RZ, RZ, R12 ;  /* 0x000000ffff067224 */ /* 0x004fc600078e000c */
[----:B-1----:R-:W2:Y:S01]  /*6a3e0*/  LDL.LU R21, [R1+0x1f24] ;  /* 0x001f240001157983 */ /* 0x002ea20000300800 */
[----:B------:R-:W-:-:S03]  /*6a3f0*/  IMAD.MOV.U32 R7, RZ, RZ, R14 ;  /* 0x000000ffff077224 */ /* 0x000fc600078e000e */
[----:B------:R-:W2:Y:S04]  /*6a400*/  LDL.LU R15, [R1+0x1f28] ;  /* 0x001f2800010f7983 */ /* 0x000ea80000300800 */
[----:B------:R-:W2:Y:S04]  /*6a410*/  LDL.LU R14, [R1+0x1f8c] ;  /* 0x001f8c00010e7983 */ /* 0x000ea80000300800 */
[----:B------:R-:W2:Y:S04]  /*6a420*/  LDL.LU R12, [R1+0x1f90] ;  /* 0x001f9000010c7983 */ /* 0x000ea80000300800 */
[----:B------:R1:W-:Y:S01]  /*6a430*/  LDGSTS.E [R0+0x3200], desc[UR58][R6.64], P2 ;  /* 0x0320000006007fae */ /* 0x0003e2000912187a */
[----:B------:R-:W-:-:S02]  /*6a440*/  IADD3 R13, P3, R13, R5, RZ ;  /* 0x000000050d0d7210 */ /* 0x000fc40007f7e0ff */
[----:B-1----:R-:W-:-:S03]  /*6a450*/  SEL R6, RZ, 0x4, !P1 ;  /* 0x00000004ff067807 */ /* 0x002fc60004800000 */
[----:B------:R-:W-:Y:S01]  /*6a460*/  IMAD.X R20, R20, 0x1, R4, P3 ;  /* 0x0000000114147824 */ /* 0x000fe200018e0604 */
[----:B------:R-:W-:Y:S01]  /*6a470*/  SEL R6, R6, RZ, !P0 ;  /* 0x000000ff06067207 */ /* 0x000fe20004000000 */
[----:B------:R-:W-:Y:S02]  /*6a480*/  STL [R1+0x1ea8], R13 ;  /* 0x001ea80d01007387 */ /* 0x000fe40000100800 */
[----:B------:R-:W-:Y:S01]  /*6a490*/  IMAD.MOV.U32 R7, RZ, RZ, R20 ;  /* 0x000000ffff077224 */ /* 0x000fe200078e0014 */
[----:B------:R-:W-:Y:S02]  /*6a4a0*/  ISETP.NE.U32.AND P1, PT, R6, RZ, PT ;  /* 0x000000ff0600720c */ /* 0x000fe40003f25070 */
[----:B------:R-:W-:Y:S01]  /*6a4b0*/  IADD3 R8, P4, R8, R5, RZ ;  /* 0x0000000508087210 */ /* 0x000fe20007f9e0ff */
[----:B------:R-:W-:Y:S01]  /*6a4c0*/  IMAD.MOV.U32 R6, RZ, RZ, R13 ;  /* 0x000000ffff067224 */ /* 0x000fe200078e000d */
[----:B------:R1:W-:Y:S03]  /*6a4d0*/  STL [R1+0x1ea4], R20 ;  /* 0x001ea41401007387 */ /* 0x0003e60000100800 */
[----:B------:R-:W-:Y:S01]  /*6a4e0*/  IMAD.X R11, R11, 0x1, R4, P4 ;  /* 0x000000010b0b7824 */ /* 0x000fe200020e0604 */
        /* <DEDUP_REMOVED lines=11> */
[----:B------:R-:W-:Y:S02]  /*6a5a0*/  IMAD.X R19, R19, 0x1, R4, P2 ;  /* 0x0000000113137824 */ /* 0x000fe400010e0604 */
[----:B-1----:R-:W-:Y:S02]  /*6a5b0*/  IMAD.MOV.U32 R6, RZ, RZ, R18 ;  /* 0x000000ffff067224 */ /* 0x002fe400078e0012 */
[----:B------:R-:W-:Y:S01]  /*6a5c0*/  IMAD.MOV.U32 R7, RZ, RZ, R19 ;  /* 0x000000ffff077224 */ /* 0x000fe200078e0013 */
[----:B------:R-:W-:Y:S04]  /*6a5d0*/  STL [R1+0x1f18], R18 ;  /* 0x001f181201007387 */ /* 0x000fe80000100800 */
[----:B------:R1:W-:Y:S01]  /*6a5e0*/  STL [R1+0x1f14], R19 ;  /* 0x001f141301007387 */ /* 0x0003e20000100800 */
[----:B---3--:R-:W-:-:S03]  /*6a5f0*/  IADD3 R10, P3, R10, R5, RZ ;  /* 0x000000050a0a7210 */ /* 0x008fc60007f7e0ff */
[----:B------:R3:W-:Y:S02]  /*6a600*/  LDGSTS.E [R0+0x4100], desc[UR58][R6.64], P1 ;  /* 0x0410000006007fae */ /* 0x0007e4000892187a */
[----:B------:R-:W-:Y:S02]  /*6a610*/  IMAD.X R17, R17, 0x1, R4, P3 ;  /* 0x0000000111117824 */ /* 0x000fe400018e0604 */
[----:B------:R-:W-:Y:S01]  /*6a620*/  STL [R1+0x1f20], R10 ;  /* 0x001f200a01007387 */ /* 0x000fe20000100800 */
[----:B------:R-:W-:-:S03]  /*6a630*/  ISETP.GT.AND P2, PT, R9, 0x14, PT ;  /* 0x000000140900780c */ /* 0x000fc60003f44270 */
[----:B------:R4:W-:Y:S01]  /*6a640*/  STL [R1+0x1f1c], R17 ;  /* 0x001f1c1101007387 */ /* 0x0009e20000100800 */
[----:B---3--:R-:W-:-:S03]  /*6a650*/  IMAD.MOV.U32 R6, RZ, RZ, R10 ;  /* 0x000000ffff067224 */ /* 0x008fc600078e000a */
[----:B-1----:R-:W3:Y:S01]  /*6a660*/  LDL.LU R19, [R1+0x1fa4] ;  /* 0x001fa40001137983 */ /* 0x002ee20000300800 */
[----:B------:R-:W-:-:S03]  /*6a670*/  IMAD.MOV.U32 R7, RZ, RZ, R17 ;  /* 0x000000ffff077224 */ /* 0x000fc600078e0011 */
[----:B------:R-:W3:Y:S04]  /*6a680*/  LDL.LU R18, [R1+0x1fa8] ;  /* 0x001fa80001127983 */ /* 0x000ee80000300800 */
[----:B----4-:R-:W4:Y:S04]  /*6a690*/  LDL.LU R17, [R1+0x200c] ;  /* 0x00200c0001117983 */ /* 0x010f280000300800 */
[----:B------:R-:W4:Y:S04]  /*6a6a0*/  LDL.LU R10, [R1+0x2010] ;  /* 0x00201000010a7983 */ /* 0x000f280000300800 */
[----:B------:R1:W-:Y:S02]  /*6a6b0*/  LDGSTS.E [R0+0x4200], desc[UR58][R6.64], P1 ;  /* 0x0420000006007fae */ /* 0x0003e4000892187a */
[----:B-1----:R-:W-:-:S02]  /*6a6c0*/  SEL R6, RZ, 0x4, !P2 ;  /* 0x00000004ff067807 */ /* 0x002fc40005000000 */
[----:B--2---:R-:W-:Y:S02]  /*6a6d0*/  IADD3 R15, P3, R15, R5, RZ ;  /* 0x000000050f0f7210 */ /* 0x004fe40007f7e0ff */
[----:B------:R-:W-:-:S03]  /*6a6e0*/  SEL R6, R6, RZ, !P0 ;  /* 0x000000ff06067207 */ /* 0x000fc60004000000 */
[--C-:B------:R-:W-:Y:S01]  /*6a6f0*/  IMAD.X R21, R21, 0x1, R4.reuse, P3 ;  /* 0x0000000115157824 */ /* 0x100fe200018e0604 */
[----:B------:R-:W-:Y:S01]  /*6a700*/  IADD3 R12, P4, R12, R5, RZ ;  /* 0x000000050c0c7210 */ /* 0x000fe20007f9e0ff */
[----:B------:R-:W-:Y:S01]  /*6a710*/  STL [R1+0x1f28], R15 ;  /* 0x001f280f01007387 */ /* 0x000fe20000100800 */
[----:B------:R-:W-:Y:S01]  /*6a720*/  ISETP.NE.U32.AND P2, PT, R6, RZ, PT ;  /* 0x000000ff0600720c */ /* 0x000fe20003f45070 */
[----:B------:R-:W-:Y:S02]  /*6a730*/  IMAD.MOV.U32 R6, RZ, RZ, R15 ;  /* 0x000000ffff067224 */ /* 0x000fe400078e000f */
[----:B------:R-:W-:Y:S01]  /*6a740*/  IMAD.X R14, R14, 0x1, R4, P4 ;  /* 0x000000010e0e7824 */ /* 0x000fe200020e0604 */
[----:B------:R1:W-:Y:S01]  /*6a750*/  STL [R1+0x1f24], R21 ;  /* 0x001f241501007387 */ /* 0x0003e20000100800 */
[----:B------:R-:W-:-:S03]  /*6a760*/  IMAD.MOV.U32 R7, RZ, RZ, R21 ;  /* 0x000000ffff077224 */ /* 0x000fc600078e0015 */
[----:B------:R-:W-:Y:S04]  /*6a770*/  STL [R1+0x1f90], R12 ;  /* 0x001f900c01007387 */ /* 0x000fe80000100800 */
[----:B------:R2:W-:Y:S04]  /*6a780*/  STL [R1+0x1f8c], R14 ;  /* 0x001f8c0e01007387 */ /* 0x0005e80000100800 */
[----:B-1----:R-:W4:Y:S04]  /*6a790*/  LDL.LU R21, [R1+0x2014] ;  /* 0x0020140001157983 */ /* 0x002f280000300800 */
[----:B------:R1:W-:Y:S04]  /*6a7a0*/  LDGSTS.E [R0+0x4300], desc[UR58][R6.64], P1 ;  /* 0x0430000006007fae */ /* 0x0003e8000892187a */
[----:B------:R-:W4:Y:S01]  /*6a7b0*/  LDL.LU R15, [R1+0x2018] ;  /* 0x00201800010f7983 */ /* 0x000f220000300800 */
[----:B-1----:R-:W-:Y:S01]  /*6a7c0*/  MOV R7, R14 ;  /* 0x0000000e00077202 */ /* 0x002fe20000000f00 */
[----:B------:R-:W-:-:S02]  /*6a7d0*/  IMAD.MOV.U32 R6, RZ, RZ, R12 ;  /* 0x000000ffff067224 */ /* 0x000fc400078e000c */
[----:B--2---:R-:W2:Y:S04]  /*6a7e0*/  LDL.LU R14, [R1+0x201c] ;  /* 0x00201c00010e7983 */ /* 0x004ea80000300800 */
[----:B------:R-:W2:Y:S04]  /*6a7f0*/  LDL.LU R12, [R1+0x2020] ;  /* 0x00202000010c7983 */ /* 0x000ea80000300800 */
[----:B------:R1:W-:Y:S01]  /*6a800*/  LDGSTS.E [R0+0x5000], desc[UR58][R6.64], P2 ;  /* 0x0500000006007fae */ /* 0x0003e2000912187a */
[----:B------:R-:W-:-:S05]  /*6a810*/  IADD3 R13, P1, R13, R5, RZ ;  /* 0x000000050d0d7210 */ /* 0x000fca0007f3e0ff */
        /* <DEDUP_REMOVED lines=21> */
[----:B---3--:R-:W-:-:S05]  /*6a970*/  IADD3 R18, P3, R18, R5, RZ ;  /* 0x0000000512127210 */ /* 0x008fca0007f7e0ff */
[----:B------:R-:W-:Y:S01]  /*6a980*/  IMAD.X R19, R19, 0x1, R4, P3 ;  /* 0x0000000113137824 */ /* 0x000fe200018e0604 */
[----:B----4-:R-:W-:Y:S01]  /*6a990*/  IADD3 R10, P4, R10, R5, RZ ;  /* 0x000000050a0a7210 */ /* 0x010fe20007f9e0ff */
[----:B------:R-:W-:Y:S01]  /*6a9a0*/  STL [R1+0x1fa8], R18 ;  /* 0x001fa81201007387 */ /* 0x000fe20000100800 */
[----:B------:R-:W-:-:S03]  /*6a9b0*/  IMAD.MOV.U32 R6, RZ, RZ, R18 ;  /* 0x000000ffff067224 */ /* 0x000fc600078e0012 */
[----:B------:R-:W-:Y:S01]  /*6a9c0*/  IMAD.X R17, R17, 0x1, R4, P4 ;  /* 0x0000000111117824 */ /* 0x000fe200020e0604 */
        /* <DEDUP_REMOVED lines=13> */
[--C-:B------:R-:W-:Y:S01]  /*6aaa0*/  IMAD.X R21, R21, 0x1, R4.reuse, P2 ;  /* 0x0000000115157824 */ /* 0x100fe200010e0604 */
[----:B------:R-:W-:Y:S01]  /*6aab0*/  STL [R1+0x2018], R15 ;  /* 0x0020180f01007387 */ /* 0x000fe20000100800 */
[----:B-1----:R-:W-:Y:S01]  /*6aac0*/  IMAD.MOV.U32 R6, RZ, RZ, R15 ;  /* 0x000000ffff067224 */ /* 0x002fe200078e000f */
[----:B--2---:R-:W-:Y:S01]  /*6aad0*/  IADD3 R12, P3, R12, R5, RZ ;  /* 0x000000050c0c7210 */ /* 0x004fe20007f7e0ff */
[----:B------:R-:W-:Y:S01]  /*6aae0*/  IMAD.MOV.U32 R7, RZ, RZ, R21 ;  /* 0x000000ffff077224 */ /* 0x000fe200078e0015 */
[----:B------:R1:W-:Y:S03]  /*6aaf0*/  STL [R1+0x2014], R21 ;  /* 0x0020141501007387 */ /* 0x0003e60000100800 */
[----:B------:R-:W-:Y:S01]  /*6ab00*/  IMAD.X R14, R14, 0x1, R4, P3 ;  /* 0x000000010e0e7824 */ /* 0x000fe200018e0604 */
[----:B------:R-:W-:Y:S04]  /*6ab10*/  STL [R1+0x2020], R12 ;  /* 0x0020200c01007387 */ /* 0x000fe80000100800 */
[----:B------:R2:W-:Y:S01]  /*6ab20*/  STL [R1+0x201c], R14 ;  /* 0x00201c0e01007387 */ /* 0x0005e20000100800 */
[----:B------:R-:W-:-:S03]  /*6ab30*/  ISETP.GT.AND P2, PT, R9, 0x1c, PT ;  /* 0x0000001c0900780c */ /* 0x000fc60003f44270 */
[----:B------:R2:W-:Y:S04]  /*6ab40*/  LDGSTS.E [R0+0x6100], desc[UR58][R6.64], P1 ;  /* 0x0610000006007fae */ /* 0x0005e8000892187a */
[----:B-1----:R-:W3:Y:S04]  /*6ab50*/  LDL.LU R21, [R1+0x20a4] ;  /* 0x0020a40001157983 */ /* 0x002ee80000300800 */
[----:B------:R-:W3:Y:S01]  /*6ab60*/  LDL.LU R15, [R1+0x20a8] ;  /* 0x0020a800010f7983 */ /* 0x000ee20000300800 */
[----:B--2---:R-:W-:Y:S02]  /*6ab70*/  IMAD.MOV.U32 R6, RZ, RZ, R12 ;  /* 0x000000ffff067224 */ /* 0x004fe400078e000c */
[----:B------:R-:W-:-:S02]  /*6ab80*/  IMAD.MOV.U32 R7, RZ, RZ, R14 ;  /* 0x000000ffff077224 */ /* 0x000fc400078e000e */
[----:B------:R-:W2:Y:S04]  /*6ab90*/  LDL.LU R14, [R1+0x210c] ;  /* 0x00210c00010e7983 */ /* 0x000ea80000300800 */
[----:B------:R-:W2:Y:S04]  /*6aba0*/  LDL.LU R12, [R1+0x2110] ;  /* 0x00211000010c7983 */ /* 0x000ea80000300800 */
[----:B------:R1:W-:Y:S01]  /*6abb0*/  LDGSTS.E [R0+0x6200], desc[UR58][R6.64], P1 ;  /* 0x0620000006007fae */ /* 0x0003e2000892187a */
[----:B------:R-:W-:Y:S02]  /*6abc0*/  IADD3 R13, P3, R13, R5, RZ ;  /* 0x000000050d0d7210 */ /* 0x000fe40007f7e0ff */
[----:B-1----:R-:W-:-:S03]  /*6abd0*/  SEL R6, RZ, 0x4, !P2 ;  /* 0x00000004ff067807 */ /* 0x002fc60005000000 */
[----:B------:R-:W-:Y:S01]  /*6abe0*/  IMAD.X R20, R20, 0x1, R4, P3 ;  /* 0x0000000114147824 */ /* 0x000fe200018e0604 */
[----:B------:R-:W-:Y:S01]  /*6abf0*/  SEL R6, R6, RZ, !P0 ;  /* 0x000000ff06067207 */ /* 0x000fe20004000000 */
[----:B------:R-:W-:Y:S01]  /*6ac00*/  STL [R1+0x2028], R13 ;  /* 0x0020280d01007387 */ /* 0x000fe20000100800 */
[----:B------:R-:W-:-:S03]  /*6ac10*/  IADD3 R8, P4, R8, R5, RZ ;  /* 0x0000000508087210 */ /* 0x000fc60007f9e0ff */
[----:B------:R1:W-:Y:S01]  /*6ac20*/  STL [R1+0x2024], R20 ;  /* 0x0020241401007387 */ /* 0x0003e20000100800 */
[----:B------:R-:W-:Y:S02]  /*6ac30*/  ISETP.NE.U32.AND P2, PT, R6, RZ, PT ;  /* 0x000000ff0600720c */ /* 0x000fe40003f45070 */
[----:B------:R-:W-:Y:S01]  /*6ac40*/  IADD3.X R11, R11, R4, RZ, P4, !PT ;  /* 0x000000040b0b7210 */ /* 0x000fe200027fe4ff */
[----:B------:R-:W-:Y:S01]  /*6ac50*/  IMAD.MOV.U32 R6, RZ, RZ, R13 ;  /* 0x000000ffff067224 */ /* 0x000fe200078e000d */
[----:B------:R-:W-:Y:S01]  /*6ac60*/  STL [R1+0x2090], R8 ;  /* 0x0020900801007387 */ /* 0x000fe20000100800 */
[----:B------:R-:W-:-:S03]  /*6ac70*/  IMAD.MOV.U32 R7, RZ, RZ, R20 ;  /* 0x000000ffff077224 */ /* 0x000fc600078e0014 */
[----:B------:R1:W-:Y:S04]  /*6ac80*/  STL [R1+0x208c], R11 ;  /* 0x00208c0b01007387 */ /* 0x0003e80000100800 */
[----:B-1----:R-:W2:Y:S04]  /*6ac90*/  LDL.LU R20, [R1+0x2114] ;  /* 0x0021140001147983 */ /* 0x002ea80000300800 */
[----:B------:R-:W2:Y:S04]  /*6aca0*/  LDL.LU R13, [R1+0x2118] ;  /* 0x00211800010d7983 */ /* 0x000ea80000300800 */
[----:B------:R1:W-:Y:S02]  /*6acb0*/  LDGSTS.E [R0+0x6300], desc[UR58][R6.64], P1 ;  /* 0x0630000006007fae */ /* 0x0003e4000892187a */
[----:B-1----:R-:W-:-:S02]  /*6acc0*/  IMAD.MOV.U32 R7, RZ, RZ, R11 ;  /* 0x000000ffff077224 */ /* 0x002fc400078e000b */
        /* <DEDUP_REMOVED lines=24> */
[----:B------:R-:W-:Y:S02]  /*6ae50*/  IADD3 R15, P3, R15, R5, RZ ;  /* 0x000000050f0f7210 */ /* 0x000fe40007f7e0ff */
[----:B------:R-:W-:-:S03]  /*6ae60*/  SEL R6, R6, RZ, !P0 ;  /* 0x000000ff06067207 */ /* 0x000fc60004000000 */
[----:B------:R-:W-:Y:S01]  /*6ae70*/  IMAD.X R21, R21, 0x1, R4, P3 ;  /* 0x0000000115157824 */ /* 0x000fe200018e0604 */
[----:B--2---:R-:W-:Y:S01]  /*6ae80*/  IADD3 R12, P4, R12, R5, RZ ;  /* 0x000000050c0c7210 */ /* 0x004fe20007f9e0ff */
[----:B------:R-:W-:Y:S01]  /*6ae90*/  STL [R1+0x20a8], R15 ;  /* 0x0020a80f01007387 */ /* 0x000fe20000100800 */
[----:B------:R-:W-:-:S03]  /*6aea0*/  ISETP.NE.U32.AND P1, PT, R6, RZ, PT ;  /* 0x000000ff0600720c */ /* 0x000fc60003f25070 */
[----:B------:R-:W-:Y:S01]  /*6aeb0*/  IMAD.X R14, R14, 0x1, R4, P4 ;  /* 0x000000010e0e7824 */ /* 0x000fe200020e0604 */
[----:B------:R1:W-:Y:S01]  /*6aec0*/  STL [R1+0x20a4], R21 ;  /* 0x0020a41501007387 */ /* 0x0003e20000100800 */
[----:B------:R-:W-:Y:S02]  /*6aed0*/  IMAD.MOV.U32 R6, RZ, RZ, R15 ;  /* 0x000000ffff067224 */ /* 0x000fe400078e000f */
[----:B------:R-:W-:Y:S01]  /*6aee0*/  IMAD.MOV.U32 R7, RZ, RZ, R21 ;  /* 0x000000ffff077224 */ /* 0x000fe200078e0015 */
[----:B------:R-:W-:Y:S04]  /*6aef0*/  STL [R1+0x2110], R12 ;  /* 0x0021100c01007387 */ /* 0x000fe80000100800 */
[----:B------:R2:W-:Y:S04]  /*6af00*/  STL [R1+0x210c], R14 ;  /* 0x00210c0e01007387 */ /* 0x0005e80000100800 */
[----:B-1----:R-:W4:Y:S04]  /*6af10*/  LDL.LU R21, [R1+0x2194] ;  /* 0x0021940001157983 */ /* 0x002f280000300800 */
[----:B------:R-:W4:Y:S04]  /*6af20*/  LDL.LU R15, [R1+0x2198] ;  /* 0x00219800010f7983 */ /* 0x000f280000300800 */
[----:B------:R1:W-:Y:S02]  /*6af30*/  LDGSTS.E [R0+0x7300], desc[UR58][R6.64], P2 ;  /* 0x0730000006007fae */ /* 0x0003e4000912187a */
[----:B-1----:R-:W-:-:S02]  /*6af40*/  IMAD.MOV.U32 R7, RZ, RZ, R14 ;  /* 0x000000ffff077224 */ /* 0x002fc400078e000e */
[----:B------:R-:W-:Y:S01]  /*6af50*/  IMAD.MOV.U32 R6, RZ, RZ, R12 ;  /* 0x000000ffff067224 */ /* 0x000fe200078e000c */
[----:B--2---:R-:W2:Y:S04]  /*6af60*/  LDL.LU R14, [R1+0x219c] ;  /* 0x00219c00010e7983 */ /* 0x004ea80000300800 */
[----:B------:R-:W2:Y:S01]  /*6af70*/  LDL.LU R12, [R1+0x21a0] ;  /* 0x0021a000010c7983 */ /* 0x000ea20000300800 */
[----:B------:R-:W-:-:S03]  /*6af80*/  IADD3 R13, P2, R13, R5, RZ ;  /* 0x000000050d0d7210 */ /* 0x000fc60007f5e0ff */
[----:B------:R1:W-:Y:S02]  /*6af90*/  LDGSTS.E [R0+0x8000], desc[UR58][R6.64], P1 ;  /* 0x0800000006007fae */ /* 0x0003e4000892187a */
[----:B------:R-:W-:Y:S02]  /*6afa0*/  IMAD.X R20, R20, 0x1, R4, P2 ;  /* 0x0000000114147824 */ /* 0x000fe400010e0604 */
[----:B------:R-:W-:Y:S04]  /*6afb0*/  STL [R1+0x2118], R13 ;  /* 0x0021180d01007387 */ /* 0x000fe80000100800 */
[----:B------:R1:W-:Y:S02]  /*6afc0*/  STL [R1+0x2114], R20 ;  /* 0x0021141401007387 */ /* 0x0003e40000100800 */
[----:B-1----:R-:W-:Y:S01]  /*6afd0*/  IMAD.MOV.U32 R6, RZ, RZ, R13 ;  /* 0x000000ffff067224 */ /* 0x002fe200078e000d */
[----:B------:R-:W-:-:S05]  /*6afe0*/  MOV R7, R20 ;  /* 0x0000001400077202 */ /* 0x000fca0000000f00 */
[----:B------:R1:W-:Y:S01]  /*6aff0*/  LDGSTS.E [R0+0x8100], desc[UR58][R6.64], P1 ;  /* 0x0810000006007fae */ /* 0x0003e2000892187a */
[----:B------:R-:W-:-:S05]  /*6b000*/  IADD3 R8, P3, R8, R5, RZ ;  /* 0x0000000508087210 */ /* 0x000fca0007f7e0ff */
[----:B------:R-:W-:Y:S01]  /*6b010*/  IMAD.X R11, R11, 0x1, R4, P3 ;  /* 0x000000010b0b7824 */ /* 0x000fe200018e0604 */
[----:B------:R-:W-:Y:S04]  /*6b020*/  STL [R1+0x2120], R8 ;  /* 0x0021200801007387 */ /* 0x000fe80000100800 */
[----:B------:R1:W-:Y:S02]  /*6b030*/  STL [R1+0x211c], R11 ;  /* 0x00211c0b01007387 */ /* 0x0003e40000100800 */
[----:B-1----:R-:W-:Y:S02]  /*6b040*/  IMAD.MOV.U32 R7, RZ, RZ, R11 ;  /* 0x000000ffff077224 */ /* 0x002fe400078e000b */
[----:B------:R-:W2:Y:S01]  /*6b050*/  LDL.LU R20, [R1+0x21a4] ;  /* 0x0021a40001147983 */ /* 0x000ea20000300800 */
[----:B------:R-:W-:-:S03]  /*6b060*/  IMAD.MOV.U32 R6, RZ, RZ, R8 ;  /* 0x000000ffff067224 */ /* 0x000fc600078e0008 */
[----:B------:R-:W2:Y:S04]  /*6b070*/  LDL.LU R13, [R1+0x21a8] ;  /* 0x0021a800010d7983 */ /* 0x000ea80000300800 */
        /* <DEDUP_REMOVED lines=10> */
[----:B------:R-:W-:Y:S01]  /*6b120*/  IMAD.MOV.U32 R6, RZ, RZ, R18 ;  /* 0x000000ffff067224 */ /* 0x000fe200078e0012 */
[----:B------:R-:W-:Y:S01]  /*6b130*/  STL [R1+0x2128], R18 ;  /* 0x0021281201007387 */ /* 0x000fe20000100800 */
[----:B------:R-:W-:Y:S02]  /*6b140*/  IMAD.MOV.U32 R7, RZ, RZ, R19 ;  /* 0x000000ffff077224 */ /* 0x000fe400078e0013 */
[----:B------:R-:W-:Y:S01]  /*6b150*/  IMAD.X R17, R17, 0x1, R4, P4 ;  /* 0x0000000111117824 */ /* 0x000fe200020e0604 */
[----:B------:R1:W-:Y:S04]  /*6b160*/  STL [R1+0x2124], R19 ;  /* 0x0021241301007387 */ /* 0x0003e80000100800 */
[----:B------:R-:W-:Y:S04]  /*6b170*/  STL [R1+0x2190], R10 ;  /* 0x0021900a01007387 */ /* 0x000fe80000100800 */
[----:B------:R3:W-:Y:S04]  /*6b180*/  STL [R1+0x218c], R17 ;  /* 0x00218c1101007387 */ /* 0x0007e80000100800 */
[----:B------:R4:W-:Y:S04]  /*6b190*/  LDGSTS.E [R0+0x8300], desc[UR58][R6.64], P1 ;  /* 0x0830000006007fae */ /* 0x0009e8000892187a */
[----:B-1----:R-:W2:Y:S04]  /*6b1a0*/  LDL.LU R19, [R1+0x2214] ;  /* 0x0022140001137983 */ /* 0x002ea80000300800 */
[----:B------:R-:W2:Y:S01]  /*6b1b0*/  LDL.LU R18, [R1+0x2218] ;  /* 0x0022180001127983 */ /* 0x000ea20000300800 */
[----:B----4-:R-:W-:-:S02]  /*6b1c0*/  IMAD.MOV.U32 R7, RZ, RZ, R17 ;  /* 0x000000ffff077224 */ /* 0x010fc400078e0011 */
[----:B------:R-:W-:Y:S01]  /*6b1d0*/  IMAD.MOV.U32 R6, RZ, RZ, R10 ;  /* 0x000000ffff067224 */ /* 0x000fe200078e000a */
[----:B---3--:R-:W3:Y:S04]  /*6b1e0*/  LDL.LU R17, [R1+0x221c] ;  /* 0x00221c0001117983 */ /* 0x008ee80000300800 */
[----:B------:R-:W4:Y:S04]  /*6b1f0*/  LDL.LU R10, [R1+0x2220] ;  /* 0x00222000010a7983 */ /* 0x000f280000300800 */
[----:B------:R1:W-:Y:S01]  /*6b200*/  LDGSTS.E [R0+0x9000], desc[UR58][R6.64], P2 ;  /* 0x0900000006007fae */ /* 0x0003e2000912187a */
[----:B------:R-:W-:-:S05]  /*6b210*/  IADD3 R15, P1, R15, R5, RZ ;  /* 0x000000050f0f7210 */ /* 0x000fca0007f3e0ff */
[----:B------:R-:W-:Y:S02]  /*6b220*/  IMAD.X R21, R21, 0x1, R4, P1 ;  /* 0x0000000115157824 */ /* 0x000fe400008e0604 */
[----:B-1----:R-:W-:Y:S02]  /*6b230*/  IMAD.MOV.U32 R6, RZ, RZ, R15 ;  /* 0x000000ffff067224 */ /* 0x002fe400078e000f */
[----:B------:R-:W-:Y:S01]  /*6b240*/  IMAD.MOV.U32 R7, RZ, RZ, R21 ;  /* 0x000000ffff077224 */ /* 0x000fe200078e0015 */
[----:B------:R-:W-:Y:S04]  /*6b250*/  STL [R1+0x2198], R15 ;  /* 0x0021980f01007387 */ /* 0x000fe80000100800 */
        /* <DEDUP_REMOVED lines=13> */
[----:B------:R1:W-:Y:S02]  /*6b330*/  LDGSTS.E [R0+0x9200], desc[UR58][R6.64], P2 ;  /* 0x0920000006007fae */ /* 0x0003e4000912187a */
[----:B-1----:R-:W-:-:S02]  /*6b340*/  SEL R6, RZ, 0x4, !P1 ;  /* 0x00000004ff067807 */ /* 0x002fc40004800000 */
[-C--:B------:R-:W-:Y:S02]  /*6b350*/  IADD3 R13, P3, R13, R5.reuse, RZ ;  /* 0x000000050d0d7210 */ /* 0x080fe40007f7e0ff */
[----:B------:R-:W-:Y:S02]  /*6b360*/  SEL R6, R6, RZ, !P0 ;  /* 0x000000ff06067207 */ /* 0x000fe40004000000 */
[----:B------:R-:W-:Y:S01]  /*6b370*/  IADD3 R8, P4, R8, R5, RZ ;  /* 0x0000000508087210 */ /* 0x000fe20007f9e0ff */
[--C-:B------:R-:W-:Y:S01]  /*6b380*/  IMAD.X R20, R20, 0x1, R4.reuse, P3 ;  /* 0x0000000114147824 */ /* 0x100fe200018e0604 */
[----:B------:R-:W-:Y:S01]  /*6b390*/  ISETP.NE.U32.AND P1, PT, R6, RZ, PT ;  /* 0x000000ff0600720c */ /* 0x000fe20003f25070 */
[----:B------:R-:W-:Y:S02]  /*6b3a0*/  STL [R1+0x21a8], R13 ;  /* 0x0021a80d01007387 */ /* 0x000fe40000100800 */
[----:B------:R-:W-:Y:S02]  /*6b3b0*/  IMAD.X R11, R11, 0x1, R4, P4 ;  /* 0x000000010b0b7824 */ /* 0x000fe400020e0604 */
[----:B------:R-:W-:Y:S01]  /*6b3c0*/  IMAD.MOV.U32 R6, RZ, RZ, R13 ;  /* 0x000000ffff067224 */ /* 0x000fe200078e000d */
[----:B------:R1:W-:Y:S01]  /*6b3d0*/  STL [R1+0x21a4], R20 ;  /* 0x0021a41401007387 */ /* 0x0003e20000100800 */
[----:B------:R-:W-:-:S03]  /*6b3e0*/  IMAD.MOV.U32 R7, RZ, RZ, R20 ;  /* 0x000000ffff077224 */ /* 0x000fc600078e0014 */
[----:B------:R-:W-:Y:S04]  /*6b3f0*/  STL [R1+0x2210], R8 ;  /* 0x0022100801007387 */ /* 0x000fe80000100800 */
[----:B------:R1:W-:Y:S04]  /*6b400*/  STL [R1+0x220c], R11 ;  /* 0x00220c0b01007387 */ /* 0x0003e80000100800 */
[----:B-1----:R-:W2:Y:S04]  /*6b410*/  LDL.LU R20, [R1+0x2294] ;  /* 0x0022940001147983 */ /* 0x002ea80000300800 */
[----:B------:R1:W-:Y:S04]  /*6b420*/  LDGSTS.E [R0+0x9300], desc[UR58][R6.64], P2 ;  /* 0x0930000006007fae */ /* 0x0003e8000912187a */
[----:B------:R-:W2:Y:S01]  /*6b430*/  LDL.LU R13, [R1+0x2298] ;  /* 0x00229800010d7983 */ /* 0x000ea20000300800 */
[----:B-1----:R-:W-:Y:S01]  /*6b440*/  MOV R7, R11 ;  /* 0x0000000b00077202 */ /* 0x002fe20000000f00 */
[----:B------:R-:W-:-:S02]  /*6b450*/  IMAD.MOV.U32 R6, RZ, RZ, R8 ;  /* 0x000000ffff067224 */ /* 0x000fc400078e0008 */
[----:B------:R-:W2:Y:S04]  /*6b460*/  LDL.LU R11, [R1+0x229c] ;  /* 0x00229c00010b7983 */ /* 0x000ea80000300800 */
[----:B------:R-:W2:Y:S04]  /*6b470*/  LDL.LU R8, [R1+0x22a0] ;  /* 0x0022a00001087983 */ /* 0x000ea80000300800 */
[----:B------:R1:W-:Y:S01]  /*6b480*/  LDGSTS.E [R0+0xa000], desc[UR58][R6.64], P1 ;  /* 0x0a00000006007fae */ /* 0x0003e2000892187a */
[----:B------:R-:W-:-:S05]  /*6b490*/  IADD3 R18, P2, R18, R5, RZ ;  /* 0x0000000512127210 */ /* 0x000fca0007f5e0ff */
[----:B------:R-:W-:Y:S01]  /*6b4a0*/  IMAD.X R19, R19, 0x1, R4, P2 ;  /* 0x0000000113137824 */ /* 0x000fe200010e0604 */
[----:B----4-:R-:W-:Y:S01]  /*6b4b0*/  IADD3 R10, P3, R10, R5, RZ ;  /* 0x000000050a0a7210 */ /* 0x010fe20007f7e0ff */
[----:B------:R-:W-:Y:S01]  /*6b4c0*/  STL [R1+0x2218], R18 ;  /* 0x0022181201007387 */ /* 0x000fe20000100800 */
[----:B-1----:R-:W-:-:S03]  /*6b4d0*/  IMAD.MOV.U32 R6, RZ, RZ, R18 ;  /* 0x000000ffff067224 */ /* 0x002fc600078e0012 */
[----:B---3--:R-:W-:Y:S01]  /*6b4e0*/  IMAD.X R17, R17, 0x1, R4, P3 ;  /* 0x0000000111117824 */ /* 0x008fe200018e0604 */
[----:B------:R1:W-:Y:S01]  /*6b4f0*/  STL [R1+0x2214], R19 ;  /* 0x0022141301007387 */ /* 0x0003e20000100800 */
[----:B------:R-:W-:-:S03]  /*6b500*/  IMAD.MOV.U32 R7, RZ, RZ, R19 ;  /* 0x000000ffff077224 */ /* 0x000fc600078e0013 */
[----:B------:R-:W-:Y:S04]  /*6b510*/  STL [R1+0x2220], R10 ;  /* 0x0022200a01007387 */ /* 0x000fe80000100800 */
[----:B------:R3:W-:Y:S04]  /*6b520*/  STL [R1+0x221c], R17 ;  /* 0x00221c1101007387 */ /* 0x0007e80000100800 */
[----:B-1----:R-:W4:Y:S04]  /*6b530*/  LDL.LU R19, [R1+0x22a4] ;  /* 0x0022a40001137983 */ /* 0x002f280000300800 */
[----:B------:R1:W-:Y:S04]  /*6b540*/  LDGSTS.E [R0+0xa100], desc[UR58][R6.64], P1 ;  /* 0x0a10000006007fae */ /* 0x0003e8000892187a */
[----:B------:R-:W4:Y:S01]  /*6b550*/  LDL.LU R18, [R1+0x22a8] ;  /* 0x0022a80001127983 */ /* 0x000f220000300800 */
[----:B------:R-:W-:Y:S01]  /*6b560*/  ISETP.GT.AND P2, PT, R9, 0x2c, PT ;  /* 0x0000002c0900780c */ /* 0x000fe20003f44270 */
[----:B-1----:R-:W-:-:S02]  /*6b570*/  IMAD.MOV.U32 R7, RZ, RZ, R17 ;  /* 0x000000ffff077224 */ /* 0x002fc400078e0011 */
[----:B------:R-:W-:Y:S01]  /*6b580*/  IMAD.MOV.U32 R6, RZ, RZ, R10 ;  /* 0x000000ffff067224 */ /* 0x000fe200078e000a */
[----:B---3--:R-:W3:Y:S04]  /*6b590*/  LDL.LU R17, [R1+0x230c] ;  /* 0x00230c0001117983 */ /* 0x008ee80000300800 */
[----:B------:R-:W3:Y:S04]  /*6b5a0*/  LDL.LU R10, [R1+0x2310] ;  /* 0x00231000010a7983 */ /* 0x000ee80000300800 */
[----:B------:R1:W-:Y:S01]  /*6b5b0*/  LDGSTS.E [R0+0xa200], desc[UR58][R6.64], P1 ;  /* 0x0a20000006007fae */ /* 0x0003e2000892187a */
[----:B--2---:R-:W-:-:S02]  /*6b5c0*/  IADD3 R15, P3, R15, R5, RZ ;  /* 0x000000050f0f7210 */ /* 0x004fc40007f7e0ff */
[----:B-1----:R-:W-:-:S03]  /*6b5d0*/  SEL R6, RZ, 0x4, !P2 ;  /* 0x00000004ff067807 */ /* 0x002fc60005000000 */
[--C-:B------:R-:W-:Y:S01]  /*6b5e0*/  IMAD.X R21, R21, 0x1, R4.reuse, P3 ;  /* 0x0000000115157824 */ /* 0x100fe200018e0604 */
[----:B------:R-:W-:Y:S02]  /*6b5f0*/  IADD3 R12, P4, R12, R5, RZ ;  /* 0x000000050c0c7210 */ /* 0x000fe40007f9e0ff */
[----:B------:R-:W-:Y:S01]  /*6b600*/  SEL R6, R6, RZ, !P0 ;  /* 0x000000ff06067207 */ /* 0x000fe20004000000 */
[----:B------:R-:W-:Y:S02]  /*6b610*/  STL [R1+0x2228], R15 ;  /* 0x0022280f01007387 */ /* 0x000fe40000100800 */
[----:B------:R-:W-:Y:S01]  /*6b620*/  IMAD.X R14, R14, 0x1, R4, P4 ;  /* 0x000000010e0e7824 */ /* 0x000fe200020e0604 */
[----:B------:R-:W-:Y:S01]  /*6b630*/  ISETP.NE.U32.AND P2, PT, R6, RZ, PT ;  /* 0x000000ff0600720c */ /* 0x000fe20003f45070 */
[----:B------:R1:W-:Y:S01]  /*6b640*/  STL [R1+0x2224], R21 ;  /* 0x0022241501007387 */ /* 0x0003e20000100800 */
[----:B------:R-:W-:Y:S02]  /*6b650*/  IMAD.MOV.U32 R6, RZ, RZ, R15 ;  /* 0x000000ffff067224 */ /* 0x000fe400078e000f */
        /* <DEDUP_REMOVED lines=9> */
[----:B------:R-:W2:Y:S04]  /*6b6f0*/  LDL.LU R12, [R1+0x2320] ;  /* 0x00232000010c7983 */ /* 0x000ea80000300800 */
[----:B------:R1:W-:Y:S01]  /*6b700*/  LDGSTS.E [R0+0xb000], desc[UR58][R6.64], P2 ;  /* 0x0b00000006007fae */ /* 0x0003e2000912187a */
[----:B------:R-:W-:-:S05]  /*6b710*/  IADD3 R13, P1, R13, R5, RZ ;  /* 0x000000050d0d7210 */ /* 0x000fca0007f3e0ff */
[----:B------:R-:W-:Y:S01]  /*6b720*/  IMAD.X R20, R20, 0x1, R4, P1 ;  /* 0x0000000114147824 */ /* 0x000fe200008e0604 */
[----:B------:R-:W-:Y:S01]  /*6b730*/  STL [R1+0x2298], R13 ;  /* 0x0022980d01007387 */ /* 0x000fe20000100800 */
[----:B------:R-:W-:Y:S01]  /*6b740*/  IADD3 R8, P3, R8, R5, RZ ;  /* 0x0000000508087210 */ /* 0x000fe20007f7e0ff */
[----:B-1----:R-:W-:Y:S02]  /*6b750*/  IMAD.MOV.U32 R6, RZ, RZ, R13 ;  /* 0x000000ffff067224 */ /* 0x002fe400078e000d */
        /* <DEDUP_REMOVED lines=17> */
[----:B----4-:R-:W-:-:S05]  /*6b870*/  IADD3 R18, P3, R18, R5, RZ ;  /* 0x0000000512127210 */ /* 0x010fca0007f7e0ff */
[----:B------:R-:W-:Y:S01]  /*6b880*/  IMAD.X R19, R19, 0x1, R4, P3 ;  /* 0x0000000113137824 */ /* 0x000fe200018e0604 */
[----:B------:R-:W-:Y:S01]  /*6b890*/  STL [R1+0x22a8], R18 ;  /* 0x0022a81201007387 */ /* 0x000fe20000100800 */
[----:B------:R-:W-:Y:S01]  /*6b8a0*/  IMAD.MOV.U32 R6, RZ, RZ, R18 ;  /* 0x000000ffff067224 */ /* 0x000fe200078e0012 */
[----:B---3--:R-:W-:Y:S02]  /*6b8b0*/  IADD3 R10, P4, R10, R5, RZ ;  /* 0x000000050a0a7210 */ /* 0x008fe40007f9e0ff */
[----:B------:R1:W-:Y:S02]  /*6b8c0*/  STL [R1+0x22a4], R19 ;  /* 0x0022a41301007387 */ /* 0x0003e40000100800 */
[----:B------:R-:W-:Y:S01]  /*6b8d0*/  IADD3.X R17, R17, R4, RZ, P4, !PT ;  /* 0x0000000411117210 */ /* 0x000fe200027fe4ff */
        /* <DEDUP_REMOVED lines=12> */
[----:B------:R-:W-:Y:S02]  /*6b9a0*/  IMAD.X R21, R21, 0x1, R4, P2 ;  /* 0x0000000115157824 */ /* 0x000fe400010e0604 */
[----:B-1----:R-:W-:Y:S02]  /*6b9b0*/  IMAD.MOV.U32 R6, RZ, RZ, R15 ;  /* 0x000000ffff067224 */ /* 0x002fe400078e000f */
[----:B------:R-:W-:Y:S01]  /*6b9c0*/  IMAD.MOV.U32 R7, RZ, RZ, R21 ;  /* 0x000000ffff077224 */ /* 0x000fe200078e0015 */
[----:B------:R-:W-:Y:S01]  /*6b9d0*/  STL [R1+0x2318], R15 ;  /* 0x0023180f01007387 */ /* 0x000fe20000100800 */
[----:B--2---:R-:W-:-:S03]  /*6b9e0*/  IADD3 R12, P3, R12, R5, RZ ;  /* 0x000000050c0c7210 */ /* 0x004fc60007f7e0ff */
[----:B------:R1:W-:Y:S02]  /*6b9f0*/  LDGSTS.E [R0+0xc100], desc[UR58][R6.64], P1 ;  /* 0x0c10000006007fae */ /* 0x0003e4000892187a */
[----:B------:R-:W-:Y:S02]  /*6ba00*/  IMAD.X R14, R14, 0x1, R4, P3 ;  /* 0x000000010e0e7824 */ /* 0x000fe400018e0604 */
[----:B------:R2:W-:Y:S01]  /*6ba10*/  STL [R1+0x2314], R21 ;  /* 0x0023141501007387 */ /* 0x0005e20000100800 */
[----:B------:R-:W-:-:S03]  /*6ba20*/  ISETP.GT.AND P2, PT, R9, 0x34, PT ;  /* 0x000000340900780c */ /* 0x000fc60003f44270 */
[----:B------:R-:W-:Y:S01]  /*6ba30*/  STL [R1+0x2320], R12 ;  /* 0x0023200c01007387 */ /* 0x000fe20000100800 */
[----:B-1----:R-:W-:Y:S02]  /*6ba40*/  IMAD.MOV.U32 R6, RZ, RZ, R12 ;  /* 0x000000ffff067224 */ /* 0x002fe400078e000c */
[----:B------:R-:W-:Y:S01]  /*6ba50*/  IMAD.MOV.U32 R7, RZ, RZ, R14 ;  /* 0x000000ffff077224 */ /* 0x000fe200078e000e */
[----:B------:R1:W-:Y:S04]  /*6ba60*/  STL [R1+0x231c], R14 ;  /* 0x00231c0e01007387 */ /* 0x0003e80000100800 */
[----:B--2---:R-:W2:Y:S04]  /*6ba70*/  LDL.LU R21, [R1+0x23a4] ;  /* 0x0023a40001157983 */ /* 0x004ea80000300800 */
[----:B------:R-:W2:Y:S04]  /*6ba80*/  LDL.LU R15, [R1+0x23a8] ;  /* 0x0023a800010f7983 */ /* 0x000ea80000300800 */
[----:B------:R1:W-:Y:S04]  /*6ba90*/  LDGSTS.E [R0+0xc200], desc[UR58][R6.64], P1 ;  /* 0x0c20000006007fae */ /* 0x0003e8000892187a */
[----:B-1----:R-:W2:Y:S04]  /*6baa0*/  LDL.LU R14, [R1+0x240c] ;  /* 0x00240c00010e7983 */ /* 0x002ea80000300800 */
[----:B------:R-:W2:Y:S01]  /*6bab0*/  LDL.LU R12, [R1+0x2410] ;  /* 0x00241000010c7983 */ /* 0x000ea20000300800 */
[----:B------:R-:W-:-:S02]  /*6bac0*/  SEL R6, RZ, 0x4, !P2 ;  /* 0x00000004ff067807 */ /* 0x000fc40005000000 */
[----:B------:R-:W-:Y:S02]  /*6bad0*/  IADD3 R13, P3, R13, R5, RZ ;  /* 0x000000050d0d7210 */ /* 0x000fe40007f7e0ff */
[----:B------:R-:W-:-:S03]  /*6bae0*/  SEL R6, R6, RZ, !P0 ;  /* 0x000000ff06067207 */ /* 0x000fc60004000000 */
[----:B------:R-:W-:Y:S01]  /*6baf0*/  IMAD.X R20, R20, 0x1, R4, P3 ;  /* 0x0000000114147824 */ /* 0x000fe200018e0604 */
[----:B------:R-:W-:Y:S01]  /*6bb00*/  IADD3 R8, P4, R8, R5, RZ ;  /* 0x0000000508087210 */ /* 0x000fe20007f9e0ff */
        /* <DEDUP_REMOVED lines=18> */
[----:B-1----:R-:W-:Y:S01]  /*6bc30*/  IMAD.MOV.U32 R6, RZ, RZ, R18 ;  /* 0x000000ffff067224 */ /* 0x002fe200078e0012 */
[----:B------:R-:W-:Y:S02]  /*6bc40*/  STL [R1+0x2398], R18 ;  /* 0x0023981201007387 */ /* 0x000fe40000100800 */
[----:B------:R-:W-:Y:S02]  /*6bc50*/  MOV R7, R19 ;  /* 0x0000001300077202 */ /* 0x000fe40000000f00 */
[----:B------:R1:W-:Y:S04]  /*6bc60*/  STL [R1+0x2394], R19 ;  /* 0x0023941301007387 */ /* 0x0003e80000100800 */
[----:B------:R4:W-:Y:S01]  /*6bc70*/  LDGSTS.E [R0+0xd100], desc[UR58][R6.64], P2 ;  /* 0x0d10000006007fae */ /* 0x0009e2000912187a */
[----:B---3--:R-:W-:-:S05]  /*6bc80*/  IADD3 R10, P3, R10, R5, RZ ;  /* 0x000000050a0a7210 */ /* 0x008fca0007f7e0ff */
[----:B------:R-:W-:Y:S01]  /*6bc90*/  IMAD.X R17, R17, 0x1, R4, P3 ;  /* 0x0000000111117824 */ /* 0x000fe200018e0604 */
[----:B------:R3:W-:Y:S01]  /*6bca0*/  STL [R1+0x23a0], R10 ;  /* 0x0023a00a01007387 */ /* 0x0007e20000100800 */
[----:B----4-:R-:W-:-:S03]  /*6bcb0*/  IMAD.MOV.U32 R6, RZ, RZ, R10 ;  /* 0x000000ffff067224 */ /* 0x010fc600078e000a */
[----:B------:R4:W-:Y:S01]  /*6bcc0*/  STL [R1+0x239c], R17 ;  /* 0x00239c1101007387 */ /* 0x0009e20000100800 */
[----:B------:R-:W-:-:S03]  /*6bcd0*/  IMAD.MOV.U32 R7, RZ, RZ, R17 ;  /* 0x000000ffff077224 */ /* 0x000fc600078e0011 */
[----:B-1----:R-:W2:Y:S01]  /*6bce0*/  LDL.LU R19, [R1+0x2424] ;  /* 0x0024240001137983 */ /* 0x002ea20000300800 */
[----:B------:R-:W-:-:S03]  /*6bcf0*/  ISETP.GT.AND P1, PT, R9, 0x38, PT ;  /* 0x000000380900780c */ /* 0x000fc60003f24270 */
[----:B---3--:R-:W3:Y:S04]  /*6bd00*/  LDL.LU R10, [R1+0x2428] ;  /* 0x00242800010a7983 */ /* 0x008ee80000300800 */
[----:B------:R-:W3:Y:S04]  /*6bd10*/  LDL.LU R18, [R1+0x248c] ;  /* 0x00248c0001127983 */ /* 0x000ee80000300800 */
[----:B----4-:R-:W4:Y:S04]  /*6bd20*/  LDL.LU R17, [R1+0x2490] ;  /* 0x0024900001117983 */ /* 0x010f280000300800 */
[----:B------:R1:W-:Y:S02]  /*6bd30*/  LDGSTS.E [R0+0xd200], desc[UR58][R6.64], P2 ;  /* 0x0d20000006007fae */ /* 0x0003e4000912187a */
[----:B-1----:R-:W-:-:S04]  /*6bd40*/  SEL R6, RZ, 0x4, !P1 ;  /* 0x00000004ff067807 */ /* 0x002fc80004800000 */
[----:B------:R-:W-:Y:S02]  /*6bd50*/  SEL R6, R6, RZ, !P0 ;  /* 0x000000ff06067207 */ /* 0x000fe40004000000 */
[----:B--2---:R-:W-:Y:S02]  /*6bd60*/  IADD3 R15, P3, R15, R5, RZ ;  /* 0x000000050f0f7210 */ /* 0x004fe40007f7e0ff */
[----:B------:R-:W-:-:S03]  /*6bd70*/  ISETP.NE.U32.AND P1, PT, R6, RZ, PT ;  /* 0x000000ff0600720c */ /* 0x000fc60003f25070 */
[----:B------:R-:W-:Y:S02]  /*6bd80*/  IMAD.X R21, R21, 0x1, R4, P3 ;  /* 0x0000000115157824 */ /* 0x000fe400018e0604 */
[----:B------:R-:W-:Y:S02]  /*6bd90*/  IMAD.MOV.U32 R6, RZ, RZ, R15 ;  /* 0x000000ffff067224 */ /* 0x000fe400078e000f */
[----:B------:R-:W-:Y:S01]  /*6bda0*/  IMAD.MOV.U32 R7, RZ, RZ, R21 ;  /* 0x000000ffff077224 */ /* 0x000fe200078e0015 */
[----:B------:R-:W-:-:S04]  /*6bdb0*/  IADD3 R12, P4, R12, R5, RZ ;  /* 0x000000050c0c7210 */ /* 0x000fc80007f9e0ff */
[----:B------:R1:W-:Y:S01]  /*6bdc0*/  LDGSTS.E [R0+0xd300], desc[UR58][R6.64], P2 ;  /* 0x0d30000006007fae */ /* 0x0003e2000912187a */
[----:B------:R-:W-:-:S03]  /*6bdd0*/  IMAD.X R14, R14, 0x1, R4, P4 ;  /* 0x000000010e0e7824 */ /* 0x000fc600020e0604 */
[----:B------:R-:W-:Y:S04]  /*6bde0*/  STL [R1+0x23a8], R15 ;  /* 0x0023a80f01007387 */ /* 0x000fe80000100800 */
[----:B------:R2:W-:Y:S01]  /*6bdf0*/  STL [R1+0x23a4], R21 ;  /* 0x0023a41501007387 */ /* 0x0005e20000100800 */
[----:B-1----:R-:W-:Y:S02]  /*6be00*/  IMAD.MOV.U32 R6, RZ, RZ, R12 ;  /* 0x000000ffff067224 */ /* 0x002fe400078e000c */
[----:B------:R-:W-:Y:S01]  /*6be10*/  IMAD.MOV.U32 R7, RZ, RZ, R14 ;  /* 0x000000ffff077224 */ /* 0x000fe200078e000e */
[----:B------:R-:W-:Y:S04]  /*6be20*/  STL [R1+0x2410], R12 ;  /* 0x0024100c01007387 */ /* 0x000fe80000100800 */
[----:B------:R1:W-:Y:S04]  /*6be30*/  STL [R1+0x240c], R14 ;  /* 0x00240c0e01007387 */ /* 0x0003e80000100800 */
[----:B--2---:R-:W2:Y:S04]  /*6be40*/  LDL.LU R21, [R1+0x2494] ;  /* 0x0024940001157983 */ /* 0x004ea80000300800 */
[----:B------:R-:W2:Y:S04]  /*6be50*/  LDL.LU R15, [R1+0x2498] ;  /* 0x00249800010f7983 */ /* 0x000ea80000300800 */
[----:B------:R1:W-:Y:S04]  /*6be60*/  LDGSTS.E [R0+0xe000], desc[UR58][R6.64], P1 ;  /* 0x0e00000006007fae */ /* 0x0003e8000892187a */
[----:B-1----:R-:W2:Y:S04]  /*6be70*/  LDL.LU R14, [R1+0x249c] ;  /* 0x00249c00010e7983 */ /* 0x002ea80000300800 */
[----:B------:R-:W2:Y:S01]  /*6be80*/  LDL.LU R12, [R1+0x24a0] ;  /* 0x0024a000010c7983 */ /* 0x000ea20000300800 */
[----:B------:R-:W-:-:S05]  /*6be90*/  IADD3 R13, P2, R13, R5, RZ ;  /* 0x000000050d0d7210 */ /* 0x000fca0007f5e0ff */
[----:B------:R-:W-:Y:S02]  /*6bea0*/  IMAD.X R20, R20, 0x1, R4, P2 ;  /* 0x0000000114147824 */ /* 0x000fe400010e0604 */
[----:B------:R-:W-:Y:S02]  /*6beb0*/  IMAD.MOV.U32 R6, RZ, RZ, R13 ;  /* 0x000000ffff067224 */ /* 0x000fe400078e000d */
[----:B------:R-:W-:Y:S01]  /*6bec0*/  IMAD.MOV.U32 R7, RZ, RZ, R20 ;  /* 0x000000ffff077224 */ /* 0x000fe200078e0014 */
[----:B------:R1:W-:Y:S04]  /*6bed0*/  STL [R1+0x2418], R13 ;  /* 0x0024180d01007387 */ /* 0x0003e80000100800 */
[----:B------:R-:W-:Y:S04]  /*6bee0*/  STL [R1+0x2414], R20 ;  /* 0x0024141401007387 */ /* 0x000fe80000100800 */
[----:B------:R1:W-:Y:S01]  /*6bef0*/  LDGSTS.E [R0+0xe100], desc[UR58][R6.64], P1 ;  /* 0x0e10000006007fae */ /* 0x0003e2000892187a */
[----:B------:R-:W-:-:S05]  /*6bf00*/  IADD3 R8, P3, R8, R5, RZ ;  /* 0x0000000508087210 */ /* 0x000fca0007f7e0ff */
[----:B------:R-:W-:Y:S01]  /*6bf10*/  IMAD.X R11, R11, 0x1, R4, P3 ;  /* 0x000000010b0b7824 */ /* 0x000fe200018e0604 */
[----:B------:R-:W-:Y:S03]  /*6bf20*/  STL [R1+0x2420], R8 ;  /* 0x0024200801007387 */ /* 0x000fe60000100800 */
[----:B-1----:R-:W-:Y:S01]  /*6bf30*/  IMAD.MOV.U32 R7, RZ, RZ, R11 ;  /* 0x000000ffff077224 */ /* 0x002fe200078e000b */
[----:B------:R1:W-:Y:S04]  /*6bf40*/  STL [R1+0x241c], R11 ;  /* 0x00241c0b01007387 */ /* 0x0003e80000100800 */
[----:B------:R-:W2:Y:S04]  /*6bf50*/  LDL.LU R13, [R1+0x24a4] ;  /* 0x0024a400010d7983 */ /* 0x000ea80000300800 */
[----:B-1----:R-:W2:Y:S01]  /*6bf60*/  LDL.LU R11, [R1+0x24a8] ;  /* 0x0024a800010b7983 */ /* 0x002ea20000300800 */
[----:B------:R-:W-:Y:S01]  /*6bf70*/  IMAD.MOV.U32 R6, RZ, RZ, R8 ;  /* 0x000000ffff067224 */ /* 0x000fe200078e0008 */
[----:B------:R-:W-:-:S02]  /*6bf80*/  ISETP.GT.AND P2, PT, R9, 0x3c, PT ;  /* 0x0000003c0900780c */ /* 0x000fc40003f44270 */
[----:B------:R-:W2:Y:S04]  /*6bf90*/  LDL.LU R8, [R1+0x2750] ;  /* 0x0027500001087983 */ /* 0x000ea80000300800 */
[----:B------:R1:W-:Y:S02]  /*6bfa0*/  LDGSTS.E [R0+0xe200], desc[UR58][R6.64], P1 ;  /* 0x0e20000006007fae */ /* 0x0003e4000892187a */
[----:B-1----:R-:W-:-:S04]  /*6bfb0*/  SEL R6, RZ, 0x4, !P2 ;  /* 0x00000004ff067807 */ /* 0x002fc80005000000 */
[----:B------:R-:W-:-:S04]  /*6bfc0*/  SEL R6, R6, RZ, !P0 ;  /* 0x000000ff06067207 */ /* 0x000fc80004000000 */
[----:B------:R-:W-:Y:S02]  /*6bfd0*/  ISETP.NE.U32.AND P2, PT, R6, RZ, PT ;  /* 0x000000ff0600720c */ /* 0x000fe40003f45070 */
[----:B---3--:R-:W-:-:S05]  /*6bfe0*/  IADD3 R10, P3, R10, R5, RZ ;  /* 0x000000050a0a7210 */ /* 0x008fca0007f7e0ff */
[----:B------:R-:W-:Y:S01]  /*6bff0*/  IMAD.X R19, R19, 0x1, R4, P3 ;  /* 0x0000000113137824 */ /* 0x000fe200018e0604 */
[----:B----4-:R-:W-:Y:S01]  /*6c000*/  IADD3 R17, P4, R17, R5, RZ ;  /* 0x0000000511117210 */ /* 0x010fe20007f9e0ff */
[----:B------:R1:W-:Y:S01]  /*6c010*/  STL [R1+0x2428], R10 ;  /* 0x0024280a01007387 */ /* 0x0003e20000100800 */
[----:B------:R-:W-:-:S03]  /*6c020*/  IMAD.MOV.U32 R6, RZ, RZ, R10 ;  /* 0x000000ffff067224 */ /* 0x000fc600078e000a */
[----:B------:R3:W-:Y:S04]  /*6c030*/  STL [R1+0x2424], R19 ;  /* 0x0024241301007387 */ /* 0x0007e80000100800 */
[----:B------:R-:W-:Y:S04]  /*6c040*/  STL [R1+0x2490], R17 ;  /* 0x0024901101007387 */ /* 0x000fe80000100800 */
[----:B-1----:R-:W4:Y:S01]  /*6c050*/  LDL.LU R10, [R1+0x274c] ;  /* 0x00274c00010a7983 */ /* 0x002f220000300800 */
[----:B------:R-:W-:Y:S02]  /*6c060*/  IMAD.X R18, R18, 0x1, R4, P4 ;  /* 0x0000000112127824 */ /* 0x000fe400020e0604 */
[----:B------:R-:W-:-:S03]  /*6c070*/  IMAD.MOV.U32 R7, RZ, RZ, R19 ;  /* 0x000000ffff077224 */ /* 0x000fc600078e0013 */
[----:B------:R1:W-:Y:S04]  /*6c080*/  STL [R1+0x248c], R18 ;  /* 0x00248c1201007387 */ /* 0x0003e80000100800 */
[----:B------:R1:W-:Y:S04]  /*6c090*/  LDGSTS.E [R0+0xe300], desc[UR58][R6.64], P1 ;  /* 0x0e30000006007fae */ /* 0x0003e8000892187a */
[----:B------:R-:W4:Y:S04]  /*6c0a0*/  LDL.LU R20, [R1+0x2754] ;  /* 0x0027540001147983 */ /* 0x000f280000300800 */
[----:B---3--:R-:W3:Y:S01]  /*6c0b0*/  LDL.LU R19, [R1+0x2758] ;  /* 0x0027580001137983 */ /* 0x008ee20000300800 */
[----:B-1----:R-:W-:Y:S01]  /*6c0c0*/  MOV R7, R18 ;  /* 0x0000001200077202 */ /* 0x002fe20000000f00 */
[----:B------:R-:W-:-:S02]  /*6c0d0*/  IMAD.MOV.U32 R6, RZ, RZ, R17 ;  /* 0x000000ffff067224 */ /* 0x000fc400078e0011 */
[----:B------:R-:W3:Y:S04]  /*6c0e0*/  LDL.LU R18, [R1+0x275c] ;  /* 0x00275c0001127983 */ /* 0x000ee80000300800 */
[----:B------:R-:W3:Y:S04]  /*6c0f0*/  LDL.LU R17, [R1+0x2760] ;  /* 0x0027600001117983 */ /* 0x000ee80000300800 */
[----:B------:R1:W-:Y:S01]  /*6c100*/  LDGSTS.E [R0+0xf000], desc[UR58][R6.64], P2 ;  /* 0x0f00000006007fae */ /* 0x0003e2000912187a */
[----:B--2---:R-:W-:-:S05]  /*6c110*/  IADD3 R15, P1, R15, R5, RZ ;  /* 0x000000050f0f7210 */ /* 0x004fca0007f3e0ff */
[--C-:B------:R-:W-:Y:S01]  /*6c120*/  IMAD.X R21, R21, 0x1, R4.reuse, P1 ;  /* 0x0000000115157824 */ /* 0x100fe200008e0604 */
        /* <DEDUP_REMOVED lines=8> */
[----:B------:R2:W-:Y:S04]  /*6c1b0*/  STL [R1+0x249c], R14 ;  /* 0x00249c0e01007387 */ /* 0x0005e80000100800 */
[----:B-1----:R-:W3:Y:S01]  /*6c1c0*/  LDL.LU R15, [R1+0x2768] ;  /* 0x00276800010f7983 */ /* 0x002ee20000300800 */
[----:B--2---:R-:W-:-:S03]  /*6c1d0*/  IMAD.MOV.U32 R6, RZ, RZ, R12 ;  /* 0x000000ffff067224 */ /* 0x004fc600078e000c */
[----:B------:R-:W2:Y:S01]  /*6c1e0*/  LDL.LU R12, [R1+0x1db0] ;  /* 0x001db000010c7983 */ /* 0x000ea20000300800 */
[----:B------:R-:W-:Y:S01]  /*6c1f0*/  IMAD.MOV.U32 R7, RZ, RZ, R14 ;  /* 0x000000ffff077224 */ /* 0x000fe200078e000e */
[----:B------:R-:W-:-:S04]  /*6c200*/  ISETP.GT.AND P1, PT, R9, 0x1, PT ;  /* 0x000000010900780c */ /* 0x000fc80003f24270 */
[----:B------:R1:W-:Y:S01]  /*6c210*/  LDGSTS.E [R0+0xf200], desc[UR58][R6.64], P2 ;  /* 0x0f20000006007fae */ /* 0x0003e2000912187a */
[----:B------:R-:W-:-:S05]  /*6c220*/  IADD3 R11, P3, R11, R5, RZ ;  /* 0x000000050b0b7210 */ /* 0x000fca0007f7e0ff */
[----:B------:R-:W-:Y:S01]  /*6c230*/  IMAD.X R13, R13, 0x1, R4, P3 ;  /* 0x000000010d0d7824 */ /* 0x000fe200018e0604 */
[----:B------:R4:W-:Y:S04]  /*6c240*/  STL [R1+0x24a8], R11 ;  /* 0x0024a80b01007387 */ /* 0x0009e80000100800 */
[----:B------:R-:W-:Y:S04]  /*6c250*/  STL [R1+0x24a4], R13 ;  /* 0x0024a40d01007387 */ /* 0x000fe80000100800 */
[----:B------:R-:W2:Y:S04]  /*6c260*/  LDL.LU R23, [R1+0x2764] ;  /* 0x0027640001177983 */ /* 0x000ea80000300800 */
[----:B------:R-:W2:Y:S01]  /*6c270*/  LDL.LU R14, [R1+0x1dac] ;  /* 0x001dac00010e7983 */ /* 0x000ea20000300800 */
[----:B-1----:R-:W-:-:S04]  /*6c280*/  SEL R6, RZ, 0x4, !P1 ;  /* 0x00000004ff067807 */ /* 0x002fc80004800000 */
[----:B------:R-:W-:Y:S01]  /*6c290*/  SEL R6, R6, RZ, !P0 ;  /* 0x000000ff06067207 */ /* 0x000fe20004000000 */
[----:B------:R-:W-:-:S03]  /*6c2a0*/  IMAD.MOV.U32 R7, RZ, RZ, R13 ;  /* 0x000000ffff077224 */ /* 0x000fc600078e000d */
[----:B------:R-:W-:Y:S01]  /*6c2b0*/  ISETP.NE.U32.AND P1, PT, R6, RZ, PT ;  /* 0x000000ff0600720c */ /* 0x000fe20003f25070 */
[----:B------:R-:W-:-:S05]  /*6c2c0*/  IMAD.MOV.U32 R6, RZ, RZ, R11 ;  /* 0x000000ffff067224 */ /* 0x000fca00078e000b */
[----:B------:R1:W-:Y:S01]  /*6c2d0*/  LDGSTS.E [R0+0xf300], desc[UR58][R6.64], P2 ;  /* 0x0f30000006007fae */ /* 0x0003e2000912187a */
[----:B------:R-:W-:-:S05]  /*6c2e0*/  IADD3 R8, P2, R8, R5, RZ ;  /* 0x0000000508087210 */ /* 0x000fca0007f5e0ff */
[----:B------:R-:W-:Y:S01]  /*6c2f0*/  STL [R1+0x2750], R8 ;  /* 0x0027500801007387 */ /* 0x000fe20000100800 */
[----:B-1----:R-:W-:-:S05]  /*6c300*/  LOP3.LUT R6, R57, 0x20, RZ, 0x3c, !PT ;  /* 0x0000002039067812 */ /* 0x002fca00078e3cff */
[----:B------:R-:W-:Y:S02]  /*6c310*/  VIADD R6, R6, UR7 ;  /* 0x0000000706067c36 */ /* 0x000fe40008000000 */
[----:B----4-:R-:W-:-:S05]  /*6c320*/  IMAD.X R10, R10, 0x1, R4, P2 ;  /* 0x000000010a0a7824 */ /* 0x010fca00010e0604 */
[----:B------:R1:W-:Y:S01]  /*6c330*/  STL [R1+0x274c], R10 ;  /* 0x00274c0a01007387 */ /* 0x0003e20000100800 */
[----:B------:R-:W-:-:S03]  /*6c340*/  IMAD.MOV.U32 R11, RZ, RZ, R10 ;  /* 0x000000ffff0b7224 */ /* 0x000fc600078e000a */
[----:B------:R-:W4:Y:S04]  /*6c350*/  LDL.LU R22, [R1+0x1db4] ;  /* 0x001db40001167983 */ /* 0x000f280000300800 */
[----:B------:R-:W4:Y:S01]  /*6c360*/  LDL.LU R21, [R1+0x1db8] ;  /* 0x001db80001157983 */ /* 0x000f220000300800 */
[----:B-1----:R-:W-:-:S03]  /*6c370*/  IMAD.MOV.U32 R10, RZ, RZ, R8 ;  /* 0x000000ffff0a7224 */ /* 0x002fc600078e0008 */
[----:B------:R-:W4:Y:S04]  /*6c380*/  LDL.LU R13, [R1+0x1dbc] ;  /* 0x001dbc00010d7983 */ /* 0x000f280000300800 */
[----:B------:R-:W4:Y:S01]  /*6c390*/  LDL.LU R8, [R1+0x1dc0] ;  /* 0x001dc00001087983 */ /* 0x000f220000300800 */
[----:B---3--:R-:W-:-:S03]  /*6c3a0*/  IADD3 R19, P2, R19, R5, RZ ;  /* 0x0000000513137210 */ /* 0x008fc60007f5e0ff */
[----:B------:R1:W-:Y:S01]  /*6c3b0*/  LDGSTS.E [R6+0x400], desc[UR58][R10.64], P1 ;  /* 0x004000000a067fae */ /* 0x0003e2000892187a */
[----:B------:R-:W-:Y:S01]  /*6c3c0*/  IADD3 R17, P3, R17, R5, RZ ;  /* 0x0000000511117210 */ /* 0x000fe20007f7e0ff */
[--C-:B------:R-:W-:Y:S02]  /*6c3d0*/  IMAD.X R20, R20, 0x1, R4.reuse, P2 ;  /* 0x0000000114147824 */ /* 0x100fe400010e0604 */
[----:B------:R-:W-:Y:S02]  /*6c3e0*/  STL [R1+0x2758], R19 ;  /* 0x0027581301007387 */ /* 0x000fe40000100800 */
[----:B------:R-:W-:Y:S02]  /*6c3f0*/  IMAD.X R18, R18, 0x1, R4, P3 ;  /* 0x0000000112127824 */ /* 0x000fe400018e0604 */
[----:B------:R3:W-:Y:S01]  /*6c400*/  STL [R1+0x2754], R20 ;  /* 0x0027541401007387 */ /* 0x0007e20000100800 */
[----:B-1----:R-:W-:Y:S02]  /*6c410*/  IMAD.MOV.U32 R10, RZ, RZ, R19 ;  /* 0x000000ffff0a7224 */ /* 0x002fe400078e0013 */
[----:B------:R-:W-:Y:S01]  /*6c420*/  IMAD.MOV.U32 R11, RZ, RZ, R20 ;  /* 0x000000ffff0b7224 */ /* 0x000fe200078e0014 */
[----:B------:R-:W-:Y:S04]  /*6c430*/  STL [R1+0x2760], R17 ;  /* 0x0027601101007387 */ /* 0x000fe80000100800 */
[----:B------:R1:W-:Y:S04]  /*6c440*/  STL [R1+0x275c], R18 ;  /* 0x00275c1201007387 */ /* 0x0003e80000100800 */
[----:B---3--:R-:W3:Y:S04]  /*6c450*/  LDL.LU R20, [R1+0x1dc4] ;  /* 0x001dc40001147983 */ /* 0x008ee80000300800 */
[----:B------:R1:W-:Y:S04]  /*6c460*/  LDGSTS.E [R6+0x500], desc[UR58][R10.64], P1 ;  /* 0x005000000a067fae */ /* 0x0003e8000892187a */
[----:B------:R-:W3:Y:S01]  /*6c470*/  LDL.LU R19, [R1+0x1dc8] ;  /* 0x001dc80001137983 */ /* 0x000ee20000300800 */
[----:B-1----:R-:W-:-:S02]  /*6c480*/  IMAD.MOV.U32 R11, RZ, RZ, R18 ;  /* 0x000000ffff0b7224 */ /* 0x002fc400078e0012 */
[----:B------:R-:W-:Y:S01]  /*6c490*/  IMAD.MOV.U32 R10, RZ, RZ, R17 ;  /* 0x000000ffff0a7224 */ /* 0x000fe200078e0011 */
[----:B------:R-:W3:Y:S04]  /*6c4a0*/  LDL.LU R18, [R1+0x1e2c] ;  /* 0x001e2c0001127983 */ /* 0x000ee80000300800 */
[----:B------:R-:W3:Y:S04]  /*6c4b0*/  LDL.LU R17, [R1+0x1e30] ;  /* 0x001e300001117983 */ /* 0x000ee80000300800 */
[----:B------:R1:W-:Y:S01]  /*6c4c0*/  LDGSTS.E [R6+0x600], desc[UR58][R10.64], P1 ;  /* 0x006000000a067fae */ /* 0x0003e2000892187a */
[----:B------:R-:W-:-:S02]  /*6c4d0*/  IADD3 R15, P3, R15, R5, RZ ;  /* 0x000000050f0f7210 */ /* 0x000fc40007f7e0ff */
[----:B--2---:R-:W-:-:S03]  /*6c4e0*/  IADD3 R12, P4, R12, R5, RZ ;  /* 0x000000050c0c7210 */ /* 0x004fc60007f9e0ff */
[----:B------:R-:W-:Y:S01]  /*6c4f0*/  STL [R1+0x2768], R15 ;  /* 0x0027680f01007387 */ /* 0x000fe20000100800 */
[----:B-1----:R-:W-:Y:S01]  /*6c500*/  IMAD.MOV.U32 R10, RZ, RZ, R15 ;  /* 0x000000ffff0a7224 */ /* 0x002fe200078e000f */
[----:B------:R-:W-:Y:S01]  /*6c510*/  IADD3.X R23, R23, R4, RZ, P3, !PT ;  /* 0x0000000417177210 */ /* 0x000fe20001ffe4ff */
[----:B------:R-:W-:-:S04]  /*6c520*/  IMAD.X R14, R14, 0x1, R4, P4 ;  /* 0x000000010e0e7824 */ /* 0x000fc800020e0604 */
[----:B------:R1:W-:Y:S01]  /*6c530*/  STL [R1+0x2764], R23 ;  /* 0x0027641701007387 */ /* 0x0003e20000100800 */
[----:B------:R-:W-:-:S03]  /*6c540*/  IMAD.MOV.U32 R11, RZ, RZ, R23 ;  /* 0x000000ffff0b7224 */ /* 0x000fc600078e0017 */
[----:B------:R-:W-:Y:S04]  /*6c550*/  STL [R1+0x1db0], R12 ;  /* 0x001db00c01007387 */ /* 0x000fe80000100800 */
[----:B------:R2:W-:Y:S04]  /*6c560*/  STL [R1+0x1dac], R14 ;  /* 0x001dac0e01007387 */ /* 0x0005e80000100800 */
[----:B-1----:R-:W3:Y:S04]  /*6c570*/  LDL.LU R23, [R1+0x1e34] ;  /* 0x001e340001177983 */ /* 0x002ee80000300800 */
[----:B------:R1:W-:Y:S04]  /*6c580*/  LDGSTS.E [R6+0x700], desc[UR58][R10.64], P1 ;  /* 0x007000000a067fae */ /* 0x0003e8000892187a */
[----:B------:R-:W3:Y:S01]  /*6c590*/  LDL.LU R15, [R1+0x1e38] ;  /* 0x001e3800010f7983 */ /* 0x000ee20000300800 */
[----:B-1----:R-:W-:-:S02]  /*6c5a0*/  IMAD.MOV.U32 R11, RZ, RZ, R14 ;  /* 0x000000ffff0b7224 */ /* 0x002fc400078e000e */
[----:B------:R-:W-:Y:S01]  /*6c5b0*/  IMAD.MOV.U32 R10, RZ, RZ, R12 ;  /* 0x000000ffff0a7224 */ /* 0x000fe200078e000c */
[----:B--2---:R-:W2:Y:S04]  /*6c5c0*/  LDL.LU R14, [R1+0x1e3c] ;  /* 0x001e3c00010e7983 */ /* 0x004ea80000300800 */
[----:B------:R-:W2:Y:S01]  /*6c5d0*/  LDL.LU R12, [R1+0x1e40] ;  /* 0x001e4000010c7983 */ /* 0x000ea20000300800 */
[----:B------:R-:W-:-:S04]  /*6c5e0*/  ISETP.GT.AND P2, PT, R9, 0x5, PT ;  /* 0x000000050900780c */ /* 0x000fc80003f44270 */
[----:B------:R-:W-:-:S04]  /*6c5f0*/  SEL R7, RZ, 0x4, !P2 ;  /* 0x00000004ff077807 */ /* 0x000fc80005000000 */
[----:B------:R-:W-:-:S04]  /*6c600*/  SEL R7, R7, RZ, !P0 ;  /* 0x000000ff07077207 */ /* 0x000fc80004000000 */
[----:B------:R-:W-:-:S13]  /*6c610*/  ISETP.NE.U32.AND P2, PT, R7, RZ, PT ;  /* 0x000000ff0700720c */ /* 0x000fda0003f45070 */
[----:B------:R1:W-:Y:S01]  /*6c620*/  LDGSTS.E [R6+0x1400], desc[UR58][R10.64], P2 ;  /* 0x014000000a067fae */ /* 0x0003e2000912187a */
[----:B----4-:R-:W-:-:S05]  /*6c630*/  IADD3 R21, P1, R21, R5, RZ ;  /* 0x0000000515157210 */ /* 0x010fca0007f3e0ff */
[----:B------:R-:W-:Y:S01]  /*6c640*/  IMAD.X R22, R22, 0x1, R4, P1 ;  /* 0x0000000116167824 */ /* 0x000fe200008e0604 */
[----:B------:R-:W-:Y:S01]  /*6c650*/  IADD3 R8, P3, R8, R5, RZ ;  /* 0x0000000508087210 */ /* 0x000fe20007f7e0ff */
[----:B-1----:R-:W-:Y:S01]  /*6c660*/  IMAD.MOV.U32 R10, RZ, RZ, R21 ;  /* 0x000000ffff0a7224 */ /* 0x002fe200078e0015 */
        /* <DEDUP_REMOVED lines=11> */
[----:B------:R-:W4:Y:S04]  /*6c720*/  LDL.LU R13, [R1+0x1eac] ;  /* 0x001eac00010d7983 */ /* 0x000f280000300800 */
[----:B------:R-:W4:Y:S01]  /*6c730*/  LDL.LU R8, [R1+0x1eb0] ;  /* 0x001eb00001087983 */ /* 0x000f220000300800 */
[----:B------:R-:W-:Y:S02]  /*6c740*/  ISETP.GT.AND P1, PT, R9, 0x9, PT ;  /* 0x000000090900780c */ /* 0x000fe40003f24270 */
[----:B---3--:R-:W-:Y:S01]  /*6c750*/  IADD3 R19, P3, R19, R5, RZ ;  /* 0x0000000513137210 */ /* 0x008fe20007f7e0ff */
[----:B------:R1:W-:Y:S01]  /*6c760*/  LDGSTS.E [R6+0x1600], desc[UR58][R10.64], P2 ;  /* 0x016000000a067fae */ /* 0x0003e2000912187a */
[----:B------:R-:W-:-:S03]  /*6c770*/  SEL R7, RZ, 0x4, !P1 ;  /* 0x00000004ff077807 */ /* 0x000fc60004800000 */
[--C-:B------:R-:W-:Y:S01]  /*6c780*/  IMAD.X R20, R20, 0x1, R4.reuse, P3 ;  /* 0x0000000114147824 */ /* 0x100fe200018e0604 */
[----:B------:R-:W-:Y:S02]  /*6c790*/  SEL R7, R7, RZ, !P0 ;  /* 0x000000ff07077207 */ /* 0x000fe40004000000 */
[----:B------:R-:W-:Y:S01]  /*6c7a0*/  IADD3 R17, P4, R17, R5, RZ ;  /* 0x0000000511117210 */ /* 0x000fe20007f9e0ff */
[----:B------:R-:W-:Y:S01]  /*6c7b0*/  STL [R1+0x1dc8], R19 ;  /* 0x001dc81301007387 */ /* 0x000fe20000100800 */
[----:B------:R-:W-:Y:S01]  /*6c7c0*/  ISETP.NE.U32.AND P1, PT, R7, RZ, PT ;  /* 0x000000ff0700720c */ /* 0x000fe20003f25070 */
[----:B-1----:R-:W-:Y:S02]  /*6c7d0*/  IMAD.MOV.U32 R10, RZ, RZ, R19 ;  /* 0x000000ffff0a7224 */ /* 0x002fe400078e0013 */
[----:B------:R-:W-:Y:S02]  /*6c7e0*/  IMAD.X R18, R18, 0x1, R4, P4 ;  /* 0x0000000112127824 */ /* 0x000fe400020e0604 */
[----:B------:R-:W-:Y:S01]  /*6c7f0*/  IMAD.MOV.U32 R11, RZ, RZ, R20 ;  /* 0x000000ffff0b7224 */ /* 0x000fe200078e0014 */
[----:B------:R1:W-:Y:S04]  /*6c800*/  STL [R1+0x1dc4], R20 ;  /* 0x001dc41401007387 */ /* 0x0003e80000100800 */
[----:B------:R-:W-:Y:S04]  /*6c810*/  STL [R1+0x1e30], R17 ;  /* 0x001e301101007387 */ /* 0x000fe80000100800 */
[----:B------:R3:W-:Y:S04]  /*6c820*/  STL [R1+0x1e2c], R18 ;  /* 0x001e2c1201007387 */ /* 0x0007e80000100800 */
[----:B------:R3:W-:Y:S04]  /*6c830*/  LDGSTS.E [R6+0x1700], desc[UR58][R10.64], P2 ;  /* 0x017000000a067fae */ /* 0x0007e8000912187a */
[----:B-1----:R-:W4:Y:S04]  /*6c840*/  LDL.LU R20, [R1+0x1eb4] ;  /* 0x001eb40001147983 */ /* 0x002f280000300800 */
[----:B------:R-:W4:Y:S01]  /*6c850*/  LDL.LU R19, [R1+0x1eb8] ;  /* 0x001eb80001137983 */ /* 0x000f220000300800 */
[----:B---3--:R-:W-:-:S02]  /*6c860*/  IMAD.MOV.U32 R11, RZ, RZ, R18 ;  /* 0x000000ffff0b7224 */ /* 0x008fc400078e0012 */
[----:B------:R-:W-:Y:S01]  /*6c870*/  IMAD.MOV.U32 R10, RZ, RZ, R17 ;  /* 0x000000ffff0a7224 */ /* 0x000fe200078e0011 */
[----:B------:R-:W3:Y:S04]  /*6c880*/  LDL.LU R18, [R1+0x1ebc] ;  /* 0x001ebc0001127983 */ /* 0x000ee80000300800 */
[----:B------:R-:W3:Y:S04]  /*6c890*/  LDL.LU R17, [R1+0x1ec0] ;  /* 0x001ec00001117983 */ /* 0x000ee80000300800 */
[----:B------:R1:W-:Y:S01]  /*6c8a0*/  LDGSTS.E [R6+0x2400], desc[UR58][R10.64], P1 ;  /* 0x024000000a067fae */ /* 0x0003e2000892187a */
[----:B------:R-:W-:-:S05]  /*6c8b0*/  IADD3 R15, P2, R15, R5, RZ ;  /* 0x000000050f0f7210 */ /* 0x000fca0007f5e0ff */
[--C-:B------:R-:W-:Y:S01]  /*6c8c0*/  IMAD.X R23, R23, 0x1, R4.reuse, P2 ;  /* 0x0000000117177824 */ /* 0x100fe200010e0604 */
[----:B-1----:R-:W-:Y:S01]  /*6c8d0*/  MOV R10, R15 ;  /* 0x0000000f000a7202 */ /* 0x002fe20000000f00 */
[----:B------:R-:W-:Y:S02]  /*6c8e0*/  STL [R1+0x1e38], R15 ;  /* 0x001e380f01007387 */ /* 0x000fe40000100800 */
[----:B------:R-:W-:Y:S01]  /*6c8f0*/  IMAD.MOV.U32 R11, RZ, RZ, R23 ;  /* 0x000000ffff0b7224 */ /* 0x000fe200078e0017 */
[----:B--2---:R-:W-:Y:S01]  /*6c900*/  IADD3 R12, P3, R12, R5, RZ ;  /* 0x000000050c0c7210 */ /* 0x004fe20007f7e0ff */
[----:B------:R1:W-:Y:S04]  /*6c910*/  STL [R1+0x1e34], R23 ;  /* 0x001e341701007387 */ /* 0x0003e80000100800 */
[----:B------:R-:W-:Y:S01]  /*6c920*/  IMAD.X R14, R14, 0x1, R4, P3 ;  /* 0x000000010e0e7824 */ /* 0x000fe200018e0604 */
[----:B------:R-:W-:Y:S04]  /*6c930*/  STL [R1+0x1e40], R12 ;  /* 0x001e400c01007387 */ /* 0x000fe80000100800 */
[----:B------:R2:W-:Y:S04]  /*6c940*/  STL [R1+0x1e3c], R14 ;  /* 0x001e3c0e01007387 */ /* 0x0005e80000100800 */
[----:B------:R2:W-:Y:S04]  /*6c950*/  LDGSTS.E [R6+0x2500], desc[UR58][R10.64], P1 ;  /* 0x025000000a067fae */ /* 0x0005e8000892187a */
[----:B-1----:R-:W3:Y:S04]  /*6c960*/  LDL.LU R23, [R1+0x1ec4] ;  /* 0x001ec40001177983 */ /* 0x002ee80000300800 */
[----:B------:R-:W3:Y:S01]  /*6c970*/  LDL.LU R15, [R1+0x1ec8] ;  /* 0x001ec800010f7983 */ /* 0x000ee20000300800 */
[----:B--2---:R-:W-:-:S02]  /*6c980*/  IMAD.MOV.U32 R11, RZ, RZ, R14 ;  /* 0x000000ffff0b7224 */ /* 0x004fc400078e000e */
[----:B------:R-:W-:Y:S01]  /*6c990*/  IMAD.MOV.U32 R10, RZ, RZ, R12 ;  /* 0x000000ffff0a7224 */ /* 0x000fe200078e000c */
[----:B------:R-:W2:Y:S04]  /*6c9a0*/  LDL.LU R14, [R1+0x1f2c] ;  /* 0x001f2c00010e7983 */ /* 0x000ea80000300800 */
[----:B------:R-:W2:Y:S01]  /*6c9b0*/  LDL.LU R12, [R1+0x1f30] ;  /* 0x001f3000010c7983 */ /* 0x000ea20000300800 */
[----:B------:R-:W-:-:S03]  /*6c9c0*/  ISETP.GT.AND P2, PT, R9, 0xd, PT ;  /* 0x0000000d0900780c */ /* 0x000fc60003f44270 */
[----:B------:R1:W-:Y:S01]  /*6c9d0*/  LDGSTS.E [R6+0x2600], desc[UR58][R10.64], P1 ;  /* 0x026000000a067fae */ /* 0x0003e2000892187a */
[----:B------:R-:W-:-:S04]  /*6c9e0*/  SEL R7, RZ, 0x4, !P2 ;  /* 0x00000004ff077807 */ /* 0x000fc80005000000 */
[----:B------:R-:W-:-:S04]  /*6c9f0*/  SEL R7, R7, RZ, !P0 ;  /* 0x000000ff07077207 */ /* 0x000fc80004000000 */
[----:B------:R-:W-:Y:S02]  /*6ca00*/  ISETP.NE.U32.AND P2, PT, R7, RZ, PT ;  /* 0x000000ff0700720c */ /* 0x000fe40003f45070 */
[----:B------:R-:W-:-:S05]  /*6ca10*/  IADD3 R21, P3, R21, R5, RZ ;  /* 0x0000000515157210 */ /* 0x000fca0007f7e0ff */
[----:B------:R-:W-:Y:S01]  /*6ca20*/  IMAD.X R22, R22, 0x1, R4, P3 ;  /* 0x0000000116167824 */ /* 0x000fe200018e0604 */
[----:B----4-:R-:W-:Y:S01]  /*6ca30*/  IADD3 R8, P4, R8, R5, RZ ;  /* 0x0000000508087210 */ /* 0x010fe20007f9e0ff */
        /* <DEDUP_REMOVED lines=12> */
[----:B----4-:R-:W4:Y:S04]  /*6cb00*/  LDL.LU R13, [R1+0x1f3c] ;  /* 0x001f3c00010d7983 */ /* 0x010f280000300800 */
[----:B------:R-:W4:Y:S01]  /*6cb10*/  LDL.LU R8, [R1+0x1f40] ;  /* 0x001f400001087983 */ /* 0x000f220000300800 */
[----:B------:R-:W-:-:S03]  /*6cb20*/  IADD3 R19, P1, R19, R5, RZ ;  /* 0x0000000513137210 */ /* 0x000fc60007f3e0ff */
[----:B------:R1:W-:Y:S02]  /*6cb30*/  LDGSTS.E [R6+0x3400], desc[UR58][R10.64], P2 ;  /* 0x034000000a067fae */ /* 0x0003e4000912187a */
[--C-:B------:R-:W-:Y:S01]  /*6cb40*/  IMAD.X R20, R20, 0x1, R4.reuse, P1 ;  /* 0x0000000114147824 */ /* 0x100fe200008e0604 */
[----:B---3--:R-:W-:Y:S01]  /*6cb50*/  IADD3 R17, P3, R17, R5, RZ ;  /* 0x0000000511117210 */ /* 0x008fe20007f7e0ff */
[----:B------:R-:W-:Y:S04]  /*6cb60*/  STL [R1+0x1eb8], R19 ;  /* 0x001eb81301007387 */ /* 0x000fe80000100800 */
[----:B------:R-:W-:Y:S01]  /*6cb70*/  IMAD.X R18, R18, 0x1, R4, P3 ;  /* 0x0000000112127824 */ /* 0x000fe200018e0604 */
[----:B------:R3:W-:Y:S01]  /*6cb80*/  STL [R1+0x1eb4], R20 ;  /* 0x001eb41401007387 */ /* 0x0007e20000100800 */
[----:B-1----:R-:W-:-:S02]  /*6cb90*/  IMAD.MOV.U32 R10, RZ, RZ, R19 ;  /* 0x000000ffff0a7224 */ /* 0x002fc400078e0013 */
        /* <DEDUP_REMOVED lines=11> */
[----:B------:R-:W-:-:S05]  /*6cc50*/  IADD3 R15, P3, R15, R5, RZ ;  /* 0x000000050f0f7210 */ /* 0x000fca0007f7e0ff */
[----:B------:R-:W-:Y:S01]  /*6cc60*/  IMAD.X R23, R23, 0x1, R4, P3 ;  /* 0x0000000117177824 */ /* 0x000fe200018e0604 */
[----:B--2---:R-:W-:Y:S01]  /*6cc70*/  IADD3 R12, P4, R12, R5, RZ ;  /* 0x000000050c0c7210 */ /* 0x004fe20007f9e0ff */
[----:B------:R-:W-:Y:S01]  /*6cc80*/  STL [R1+0x1ec8], R15 ;  /* 0x001ec80f01007387 */ /* 0x000fe20000100800 */
[----:B-1----:R-:W-:-:S03]  /*6cc90*/  IMAD.MOV.U32 R10, RZ, RZ, R15 ;  /* 0x000000ffff0a7224 */ /* 0x002fc600078e000f */
[----:B------:R-:W-:Y:S01]  /*6cca0*/  IMAD.X R14, R14, 0x1, R4, P4 ;  /* 0x000000010e0e7824 */ /* 0x000fe200020e0604 */
[----:B------:R1:W-:Y:S01]  /*6ccb0*/  STL [R1+0x1ec4], R23 ;  /* 0x001ec41701007387 */ /* 0x0003e20000100800 */
[----:B------:R-:W-:-:S03]  /*6ccc0*/  IMAD.MOV.U32 R11, RZ, RZ, R23 ;  /* 0x000000ffff0b7224 */ /* 0x000fc600078e0017 */
[----:B------:R-:W-:Y:S04]  /*6ccd0*/  STL [R1+0x1f30], R12 ;  /* 0x001f300c01007387 */ /* 0x000fe80000100800 */
[----:B------:R2:W-:Y:S04]  /*6cce0*/  STL [R1+0x1f2c], R14 ;  /* 0x001f2c0e01007387 */ /* 0x0005e80000100800 */
[----:B-1----:R-:W3:Y:S04]  /*6ccf0*/  LDL.LU R23, [R1+0x1fb4] ;  /* 0x001fb40001177983 */ /* 0x002ee80000300800 */
[----:B------:R1:W-:Y:S04]  /*6cd00*/  LDGSTS.E [R6+0x3700], desc[UR58][R10.64], P2 ;  /* 0x037000000a067fae */ /* 0x0003e8000912187a */
[----:B------:R-:W3:Y:S01]  /*6cd10*/  LDL.LU R15, [R1+0x1fb8] ;  /* 0x001fb800010f7983 */ /* 0x000ee20000300800 */
[----:B-1----:R-:W-:Y:S01]  /*6cd20*/  IMAD.MOV.U32 R11, RZ, RZ, R14 ;  /* 0x000000ffff0b7224 */ /* 0x002fe200078e000e */
[----:B------:R-:W-:-:S02]  /*6cd30*/  MOV R10, R12 ;  /* 0x0000000c000a7202 */ /* 0x000fc40000000f00 */
[----:B--2---:R-:W2:Y:S04]  /*6cd40*/  LDL.LU R14, [R1+0x1fbc] ;  /* 0x001fbc00010e7983 */ /* 0x004ea80000300800 */
[----:B------:R-:W2:Y:S01]  /*6cd50*/  LDL.LU R12, [R1+0x1fc0] ;  /* 0x001fc000010c7983 */ /* 0x000ea20000300800 */
[----:B------:R-:W-:-:S04]  /*6cd60*/  ISETP.GT.AND P1, PT, R9, 0x11, PT ;  /* 0x000000110900780c */ /* 0x000fc80003f24270 */
[----:B------:R-:W-:-:S04]  /*6cd70*/  SEL R7, RZ, 0x4, !P1 ;  /* 0x00000004ff077807 */ /* 0x000fc80004800000 */
[----:B------:R-:W-:-:S04]  /*6cd80*/  SEL R7, R7, RZ, !P0 ;  /* 0x000000ff07077207 */ /* 0x000fc80004000000 */
[----:B------:R-:W-:-:S13]  /*6cd90*/  ISETP.NE.U32.AND P1, PT, R7, RZ, PT ;  /* 0x000000ff0700720c */ /* 0x000fda0003f25070 */
[----:B------:R1:W-:Y:S01]  /*6cda0*/  LDGSTS.E [R6+0x4400], desc[UR58][R10.64], P1 ;  /* 0x044000000a067fae */ /* 0x0003e2000892187a */
[----:B------:R-:W-:-:S05]  /*6cdb0*/  IADD3 R21, P2, R21, R5, RZ ;  /* 0x0000000515157210 */ /* 0x000fca0007f5e0ff */
[----:B------:R-:W-:Y:S01]  /*6cdc0*/  IMAD.X R22, R22, 0x1, R4, P2 ;  /* 0x0000000116167824 */ /* 0x000fe200010e0604 */
[----:B------:R-:W-:Y:S01]  /*6cdd0*/  STL [R1+0x1f38], R21 ;  /* 0x001f381501007387 */ /* 0x000fe20000100800 */
[----:B-1----:R-:W-:Y:S02]  /*6cde0*/  IMAD.MOV.U32 R10, RZ, RZ, R21 ;  /* 0x000000ffff0a7224 */ /* 0x002fe400078e0015 */
[----:B------:R-:W-:Y:S01]  /*6cdf0*/  IMAD.MOV.U32 R11, RZ, RZ, R22 ;  /* 0x000000ffff0b7224 */ /* 0x000fe200078e0016 */
[----:B----4-:R-:W-:Y:S01]  /*6ce00*/  IADD3 R8, P3, R8, R5, RZ ;  /* 0x0000000508087210 */ /* 0x010fe20007f7e0ff */
[----:B------:R1:W-:Y:S04]  /*6ce10*/  STL [R1+0x1f34], R22 ;  /* 0x001f341601007387 */ /* 0x0003e80000100800 */
[----:B------:R-:W-:Y:S01]  /*6ce20*/  IMAD.X R13, R13, 0x1, R4, P3 ;  /* 0x000000010d0d7824 */ /* 0x000fe200018e0604 */
        /* <DEDUP_REMOVED lines=13> */
[----:B------:R-:W-:Y:S01]  /*6cf00*/  IMAD.X R20, R20, 0x1, R4, P3 ;  /* 0x0000000114147824 */ /* 0x000fe200018e0604 */
[----:B------:R-:W-:Y:S01]  /*6cf10*/  SEL R7, R7, RZ, !P0 ;  /* 0x000000ff07077207 */ /* 0x000fe20004000000 */
[----:B------:R-:W-:Y:S01]  /*6cf20*/  STL [R1+0x1f48], R19 ;  /* 0x001f481301007387 */ /* 0x000fe20000100800 */
[----:B------:R-:W-:Y:S01]  /*6cf30*/  IADD3 R17, P4, R17, R5, RZ ;  /* 0x0000000511117210 */ /* 0x000fe20007f9e0ff */
[----:B-1----:R-:W-:Y:S01]  /*6cf40*/  IMAD.MOV.U32 R10, RZ, RZ, R19 ;  /* 0x000000ffff0a7224 */ /* 0x002fe200078e0013 */
[----:B------:R-:W-:Y:S01]  /*6cf50*/  ISETP.NE.U32.AND P2, PT, R7, RZ, PT ;  /* 0x000000ff0700720c */ /* 0x000fe20003f45070 */
[----:B------:R-:W-:Y:S02]  /*6cf60*/  IMAD.MOV.U32 R11, RZ, RZ, R20 ;  /* 0x000000ffff0b7224 */ /* 0x000fe400078e0014 */
[----:B------:R-:W-:Y:S01]  /*6cf70*/  IMAD.X R18, R18, 0x1, R4, P4 ;  /* 0x0000000112127824 */ /* 0x000fe200020e0604 */
        /* <DEDUP_REMOVED lines=33> */
[----:B------:R-:W-:-:S04]  /*6d190*/  IADD3 R21, P3, R21, R5, RZ ;  /* 0x0000000515157210 */ /* 0x000fc80007f7e0ff */
[----:B------:R-:W-:Y:S02]  /*6d1a0*/  IADD3.X R22, R22, R4, RZ, P3, !PT ;  /* 0x0000000416167210 */ /* 0x000fe40001ffe4ff */
        /* <DEDUP_REMOVED lines=17> */
[----:B------:R-:W-:Y:S01]  /*6d2c0*/  IMAD.X R20, R20, 0x1, R4, P2 ;  /* 0x0000000114147824 */ /* 0x000fe200010e0604 */
[----:B---3--:R-:W-:Y:S01]  /*6d2d0*/  IADD3 R17, P3, R17, R5, RZ ;  /* 0x0000000511117210 */ /* 0x008fe20007f7e0ff */
[----:B------:R-:W-:Y:S01]  /*6d2e0*/  STL [R1+0x2038], R19 ;  /* 0x0020381301007387 */ /* 0x000fe20000100800 */
[----:B-1----:R-:W-:-:S03]  /*6d2f0*/  IMAD.MOV.U32 R10, RZ, RZ, R19 ;  /* 0x000000ffff0a7224 */ /* 0x002fc600078e0013 */
        /* <DEDUP_REMOVED lines=8> */
[----:B-1----:R-:W-:-:S02]  /*6d380*/  IMAD.MOV.U32 R11, RZ, RZ, R18 ;  /* 0x000000ffff0b7224 */ /* 0x002fc400078e0012 */
[----:B------:R-:W-:Y:S01]  /*6d390*/  IMAD.MOV.U32 R10, RZ, RZ, R17 ;  /* 0x000000ffff0a7224 */ /* 0x000fe200078e0011 */
[----:B---3--:R-:W3:Y:S04]  /*6d3a0*/  LDL.LU R18, [R1+0x212c] ;  /* 0x00212c0001127983 */ /* 0x008ee80000300800 */
        /* <DEDUP_REMOVED lines=26> */
[----:B-1----:R-:W-:Y:S01]  /*6d550*/  MOV R10, R21 ;  /* 0x00000015000a7202 */ /* 0x002fe20000000f00 */
[----:B------:R-:W-:Y:S02]  /*6d560*/  STL [R1+0x20b8], R21 ;  /* 0x0020b81501007387 */ /* 0x000fe40000100800 */
        /* <DEDUP_REMOVED lines=13> */
[----:B------:R-:W-:-:S03]  /*6d640*/  ISETP.GT.AND P1, PT, R9, 0x21, PT ;  /* 0x000000210900780c */ /* 0x000fc60003f24270 */
[----:B------:R1:W-:Y:S01]  /*6d650*/  LDGSTS.E [R6+0x7600], desc[UR58][R10.64], P2 ;  /* 0x076000000a067fae */ /* 0x0003e2000912187a */
[----:B------:R-:W-:Y:S02]  /*6d660*/  SEL R7, RZ, 0x4, !P1 ;  /* 0x00000004ff077807 */ /* 0x000fe40004800000 */
[----:B------:R-:W-:Y:S02]  /*6d670*/  IADD3 R19, P3, R19, R5, RZ ;  /* 0x0000000513137210 */ /* 0x000fe40007f7e0ff */
[----:B------:R-:W-:-:S03]  /*6d680*/  SEL R7, R7, RZ, !P0 ;  /* 0x000000ff07077207 */ /* 0x000fc60004000000 */
[----:B------:R-:W-:Y:S02]  /*6d690*/  IMAD.X R20, R20, 0x1, R4, P3 ;  /* 0x0000000114147824 */ /* 0x000fe400018e0604 */
[----:B-1----:R-:W-:Y:S01]  /*6d6a0*/  IMAD.MOV.U32 R10, RZ, RZ, R19 ;  /* 0x000000ffff0a7224 */ /* 0x002fe200078e0013 */
[----:B------:R-:W-:Y:S01]  /*6d6b0*/  ISETP.NE.U32.AND P1, PT, R7, RZ, PT ;  /* 0x000000ff0700720c */ /* 0x000fe20003f25070 */
[----:B------:R-:W-:Y:S01]  /*6d6c0*/  STL [R1+0x20c8], R19 ;  /* 0x0020c81301007387 */ /* 0x000fe20000100800 */
[----:B------:R-:W-:Y:S01]  /*6d6d0*/  IMAD.MOV.U32 R11, RZ, RZ, R20 ;  /* 0x000000ffff0b7224 */ /* 0x000fe200078e0014 */
[----:B---3--:R-:W-:Y:S02]  /*6d6e0*/  IADD3 R17, P4, R17, R5, RZ ;  /* 0x0000000511117210 */ /* 0x008fe40007f9e0ff */
[----:B------:R1:W-:Y:S04]  /*6d6f0*/  STL [R1+0x20c4], R20 ;  /* 0x0020c41401007387 */ /* 0x0003e80000100800 */
[----:B------:R3:W-:Y:S01]  /*6d700*/  LDGSTS.E [R6+0x7700], desc[UR58][R10.64], P2 ;  /* 0x077000000a067fae */ /* 0x0007e2000912187a */
[----:B------:R-:W-:-:S03]  /*6d710*/  IMAD.X R18, R18, 0x1, R4, P4 ;  /* 0x0000000112127824 */ /* 0x000fc600020e0604 */
[----:B------:R-:W-:Y:S04]  /*6d720*/  STL [R1+0x2130], R17 ;  /* 0x0021301101007387 */ /* 0x000fe80000100800 */
[----:B------:R3:W-:Y:S04]  /*6d730*/  STL [R1+0x212c], R18 ;  /* 0x00212c1201007387 */ /* 0x0007e80000100800 */
[----:B-1----:R-:W4:Y:S01]  /*6d740*/  LDL.LU R20, [R1+0x21b4] ;  /* 0x0021b40001147983 */ /* 0x002f220000300800 */
[----:B---3--:R-:W-:-:S03]  /*6d750*/  IMAD.MOV.U32 R11, RZ, RZ, R18 ;  /* 0x000000ffff0b7224 */ /* 0x008fc600078e0012 */
[----:B------:R-:W3:Y:S01]  /*6d760*/  LDL.LU R19, [R1+0x21b8] ;  /* 0x0021b80001137983 */ /* 0x000ee20000300800 */
[----:B------:R-:W-:-:S05]  /*6d770*/  IMAD.MOV.U32 R10, RZ, RZ, R17 ;  /* 0x000000ffff0a7224 */ /* 0x000fca00078e0011 */
[----:B------:R1:W-:Y:S04]  /*6d780*/  LDGSTS.E [R6+0x8400], desc[UR58][R10.64], P1 ;  /* 0x084000000a067fae */ /* 0x0003e8000892187a */
[----:B------:R-:W3:Y:S04]  /*6d790*/  LDL.LU R18, [R1+0x21bc] ;  /* 0x0021bc0001127983 */ /* 0x000ee80000300800 */
[----:B------:R-:W3:Y:S01]  /*6d7a0*/  LDL.LU R17, [R1+0x21c0] ;  /* 0x0021c00001117983 */ /* 0x000ee20000300800 */
[----:B------:R-:W-:-:S05]  /*6d7b0*/  IADD3 R15, P2, R15, R5, RZ ;  /* 0x000000050f0f7210 */ /* 0x000fca0007f5e0ff */
[--C-:B------:R-:W-:Y:S02]  /*6d7c0*/  IMAD.X R23, R23, 0x1, R4.reuse, P2 ;  /* 0x0000000117177824 */ /* 0x100fe400010e0604 */
[----:B-1----:R-:W-:Y:S01]  /*6d7d0*/  IMAD.MOV.U32 R10, RZ, RZ, R15 ;  /* 0x000000ffff0a7224 */ /* 0x002fe200078e000f */
[----:B------:R-:W-:Y:S01]  /*6d7e0*/  STL [R1+0x2138], R15 ;  /* 0x0021380f01007387 */ /* 0x000fe20000100800 */
[----:B------:R-:W-:Y:S01]  /*6d7f0*/  IMAD.MOV.U32 R11, RZ, RZ, R23 ;  /* 0x000000ffff0b7224 */ /* 0x000fe200078e0017 */
[----:B--2---:R-:W-:Y:S02]  /*6d800*/  IADD3 R12, P3, R12, R5, RZ ;  /* 0x000000050c0c7210 */ /* 0x004fe40007f7e0ff */
[----:B------:R1:W-:Y:S04]  /*6d810*/  STL [R1+0x2134], R23 ;  /* 0x0021341701007387 */ /* 0x0003e80000100800 */
[----:B------:R2:W-:Y:S01]  /*6d820*/  LDGSTS.E [R6+0x8500], desc[UR58][R10.64], P1 ;  /* 0x085000000a067fae */ /* 0x0005e2000892187a */
[----:B------:R-:W-:-:S03]  /*6d830*/  IMAD.X R14, R14, 0x1, R4, P3 ;  /* 0x000000010e0e7824 */ /* 0x000fc600018e0604 */
[----:B------:R-:W-:Y:S04]  /*6d840*/  STL [R1+0x2140], R12 ;  /* 0x0021400c01007387 */ /* 0x000fe80000100800 */
[----:B------:R2:W-:Y:S04]  /*6d850*/  STL [R1+0x213c], R14 ;  /* 0x00213c0e01007387 */ /* 0x0005e80000100800 */
[----:B-1----:R-:W3:Y:S01]  /*6d860*/  LDL.LU R23, [R1+0x21c4] ;  /* 0x0021c40001177983 */ /* 0x002ee20000300800 */
[----:B--2---:R-:W-:-:S03]  /*6d870*/  IMAD.MOV.U32 R11, RZ, RZ, R14 ;  /* 0x000000ffff0b7224 */ /* 0x004fc600078e000e */
[----:B------:R-:W2:Y:S01]  /*6d880*/  LDL.LU R15, [R1+0x21c8] ;  /* 0x0021c800010f7983 */ /* 0x000ea20000300800 */
[----:B------:R-:W-:Y:S01]  /*6d890*/  IMAD.MOV.U32 R10, RZ, RZ, R12 ;  /* 0x000000ffff0a7224 */ /* 0x000fe200078e000c */
[----:B------:R-:W-:-:S04]  /*6d8a0*/  ISETP.GT.AND P2, PT, R9, 0x25, PT ;  /* 0x000000250900780c */ /* 0x000fc80003f44270 */
[----:B------:R1:W-:Y:S04]  /*6d8b0*/  LDGSTS.E [R6+0x8600], desc[UR58][R10.64], P1 ;  /* 0x086000000a067fae */ /* 0x0003e8000892187a */
[----:B------:R-:W2:Y:S04]  /*6d8c0*/  LDL.LU R14, [R1+0x222c] ;  /* 0x00222c00010e7983 */ /* 0x000ea80000300800 */
[----:B------:R-:W2:Y:S01]  /*6d8d0*/  LDL.LU R12, [R1+0x2230] ;  /* 0x00223000010c7983 */ /* 0x000ea20000300800 */
[----:B------:R-:W-:-:S04]  /*6d8e0*/  SEL R7, RZ, 0x4, !P2 ;  /* 0x00000004ff077807 */ /* 0x000fc80005000000 */
[----:B------:R-:W-:-:S04]  /*6d8f0*/  SEL R7, R7, RZ, !P0 ;  /* 0x000000ff07077207 */ /* 0x000fc80004000000 */
[----:B------:R-:W-:Y:S02]  /*6d900*/  ISETP.NE.U32.AND P2, PT, R7, RZ, PT ;  /* 0x000000ff0700720c */ /* 0x000fe40003f45070 */
[----:B------:R-:W-:-:S05]  /*6d910*/  IADD3 R21, P3, R21, R5, RZ ;  /* 0x0000000515157210 */ /* 0x000fca0007f7e0ff */
[----:B------:R-:W-:Y:S01]  /*6d920*/  IMAD.X R22, R22, 0x1, R4, P3 ;  /* 0x0000000116167824 */ /* 0x000fe200018e0604 */
[----:B----4-:R-:W-:Y:S01]  /*6d930*/  IADD3 R8, P4, R8, R5, RZ ;  /* 0x0000000508087210 */ /* 0x010fe20007f9e0ff */
[----:B------:R-:W-:Y:S01]  /*6d940*/  STL [R1+0x2148], R21 ;  /* 0x0021481501007387 */ /* 0x000fe20000100800 */
[----:B-1----:R-:W-:Y:S02]  /*6d950*/  IMAD.MOV.U32 R10, RZ, RZ, R21 ;  /* 0x000000ffff0a7224 */ /* 0x002fe400078e0015 */
[----:B------:R-:W-:Y:S02]  /*6d960*/  IMAD.MOV.U32 R11, RZ, RZ, R22 ;  /* 0x000000ffff0b7224 */ /* 0x000fe400078e0016 */
[----:B------:R-:W-:Y:S01]  /*6d970*/  IMAD.X R13, R13, 0x1, R4, P4 ;  /* 0x000000010d0d7824 */ /* 0x000fe200020e0604 */
[----:B------:R1:W-:Y:S04]  /*6d980*/  STL [R1+0x2144], R22 ;  /* 0x0021441601007387 */ /* 0x0003e80000100800 */
[----:B------:R-:W-:Y:S04]  /*6d990*/  STL [R1+0x21b0], R8 ;  /* 0x0021b00801007387 */ /* 0x000fe80000100800 */
[----:B------:R4:W-:Y:S04]  /*6d9a0*/  LDGSTS.E [R6+0x8700], desc[UR58][R10.64], P1 ;  /* 0x087000000a067fae */ /* 0x0009e8000892187a */
[----:B------:R4:W-:Y:S04]  /*6d9b0*/  STL [R1+0x21ac], R13 ;  /* 0x0021ac0d01007387 */ /* 0x0009e80000100800 */
[----:B-1----:R-:W2:Y:S04]  /*6d9c0*/  LDL.LU R22, [R1+0x2234] ;  /* 0x0022340001167983 */ /* 0x002ea80000300800 */
[----:B------:R-:W2:Y:S01]  /*6d9d0*/  LDL.LU R21, [R1+0x2238] ;  /* 0x0022380001157983 */ /* 0x000ea20000300800 */
[----:B----4-:R-:W-:Y:S01]  /*6d9e0*/  IMAD.MOV.U32 R11, RZ, RZ, R13 ;  /* 0x000000ffff0b7224 */ /* 0x010fe200078e000d */
[----:B------:R-:W-:-:S02]  /*6d9f0*/  MOV R10, R8 ;  /* 0x00000008000a7202 */ /* 0x000fc40000000f00 */
[----:B------:R-:W4:Y:S04]  /*6da00*/  LDL.LU R13, [R1+0x223c] ;  /* 0x00223c00010d7983 */ /* 0x000f280000300800 */
[----:B------:R-:W4:Y:S04]  /*6da10*/  LDL.LU R8, [R1+0x2240] ;  /* 0x0022400001087983 */ /* 0x000f280000300800 */
[----:B------:R1:W-:Y:S01]  /*6da20*/  LDGSTS.E [R6+0x9400], desc[UR58][R10.64], P2 ;  /* 0x094000000a067fae */ /* 0x0003e2000912187a */
[----:B---3--:R-:W-:-:S05]  /*6da30*/  IADD3 R19, P1, R19, R5, RZ ;  /* 0x0000000513137210 */ /* 0x008fca0007f3e0ff */
[----:B------:R-:W-:Y:S01]  /*6da40*/  IMAD.X R20, R20, 0x1, R4, P1 ;  /* 0x0000000114147824 */ /* 0x000fe200008e0604 */
[----:B------:R-:W-:Y:S01]  /*6da50*/  IADD3 R17, P3, R17, R5, RZ ;  /* 0x0000000511117210 */ /* 0x000fe20007f7e0ff */
        /* <DEDUP_REMOVED lines=8> */
[----:B-1----:R-:W4:Y:S04]  /*6dae0*/  LDL.LU R20, [R1+0x2244] ;  /* 0x0022440001147983 */ /* 0x002f280000300800 */
[----:B------:R-:W4:Y:S01]  /*6daf0*/  LDL.LU R19, [R1+0x2248] ;  /* 0x0022480001137983 */ /* 0x000f220000300800 */
[----:B---3--:R-:W-:-:S02]  /*6db00*/  IMAD.MOV.U32 R11, RZ, RZ, R18 ;  /* 0x000000ffff0b7224 */ /* 0x008fc400078e0012 */
[----:B------:R-:W-:Y:S01]  /*6db10*/  IMAD.MOV.U32 R10, RZ, RZ, R17 ;  /* 0x000000ffff0a7224 */ /* 0x000fe200078e0011 */
[----:B------:R-:W3:Y:S04]  /*6db20*/  LDL.LU R18, [R1+0x22ac] ;  /* 0x0022ac0001127983 */ /* 0x000ee80000300800 */
[----:B------:R-:W3:Y:S04]  /*6db30*/  LDL.LU R17, [R1+0x22b0] ;  /* 0x0022b00001117983 */ /* 0x000ee80000300800 */
[----:B------:R1:W-:Y:S01]  /*6db40*/  LDGSTS.E [R6+0x9600], desc[UR58][R10.64], P2 ;  /* 0x096000000a067fae */ /* 0x0003e2000912187a */
[----:B--2---:R-:W-:-:S05]  /*6db50*/  IADD3 R15, P3, R15, R5, RZ ;  /* 0x000000050f0f7210 */ /* 0x004fca0007f7e0ff */
[--C-:B------:R-:W-:Y:S01]  /*6db60*/  IMAD.X R23, R23, 0x1, R4.reuse, P3 ;  /* 0x0000000117177824 */ /* 0x100fe200018e0604 */
        /* <DEDUP_REMOVED lines=9> */
[----:B-1----:R-:W3:Y:S04]  /*6dc00*/  LDL.LU R23, [R1+0x22b4] ;  /* 0x0022b40001177983 */ /* 0x002ee80000300800 */
[----:B------:R-:W3:Y:S01]  /*6dc10*/  LDL.LU R15, [R1+0x22b8] ;  /* 0x0022b800010f7983 */ /* 0x000ee20000300800 */
[----:B--2---:R-:W-:-:S02]  /*6dc20*/  IMAD.MOV.U32 R11, RZ, RZ, R14 ;  /* 0x000000ffff0b7224 */ /* 0x004fc400078e000e */
[----:B------:R-:W-:Y:S01]  /*6dc30*/  IMAD.MOV.U32 R10, RZ, RZ, R12 ;  /* 0x000000ffff0a7224 */ /* 0x000fe200078e000c */
[----:B------:R-:W2:Y:S04]  /*6dc40*/  LDL.LU R14, [R1+0x22bc] ;  /* 0x0022bc00010e7983 */ /* 0x000ea80000300800 */
[----:B------:R-:W2:Y:S01]  /*6dc50*/  LDL.LU R12, [R1+0x22c0] ;  /* 0x0022c000010c7983 */ /* 0x000ea20000300800 */
[----:B------:R-:W-:-:S04]  /*6dc60*/  ISETP.GT.AND P1, PT, R9, 0x29, PT ;  /* 0x000000290900780c */ /* 0x000fc80003f24270 */
[----:B------:R-:W-:-:S04]  /*6dc70*/  SEL R7, RZ, 0x4, !P1 ;  /* 0x00000004ff077807 */ /* 0x000fc80004800000 */
[----:B------:R-:W-:-:S04]  /*6dc80*/  SEL R7, R7, RZ, !P0 ;  /* 0x000000ff07077207 */ /* 0x000fc80004000000 */
[----:B------:R-:W-:-:S13]  /*6dc90*/  ISETP.NE.U32.AND P1, PT, R7, RZ, PT ;  /* 0x000000ff0700720c */ /* 0x000fda0003f25070 */
[----:B------:R1:W-:Y:S01]  /*6dca0*/  LDGSTS.E [R6+0xa400], desc[UR58][R10.64], P1 ;  /* 0x0a4000000a067fae */ /* 0x0003e2000892187a */
[-C--:B------:R-:W-:Y:S02]  /*6dcb0*/  IADD3 R21, P2, R21, R5.reuse, RZ ;  /* 0x0000000515157210 */ /* 0x080fe40007f5e0ff */
[----:B----4-:R-:W-:-:S03]  /*6dcc0*/  IADD3 R8, P3, R8, R5, RZ ;  /* 0x0000000508087210 */ /* 0x010fc60007f7e0ff */
[--C-:B------:R-:W-:Y:S02]  /*6dcd0*/  IMAD.X R22, R22, 0x1, R4.reuse, P2 ;  /* 0x0000000116167824 */ /* 0x100fe400010e0604 */
[----:B-1----:R-:W-:Y:S01]  /*6dce0*/  IMAD.MOV.U32 R10, RZ, RZ, R21 ;  /* 0x000000ffff0a7224 */ /* 0x002fe200078e0015 */
[----:B------:R-:W-:Y:S01]  /*6dcf0*/  STL [R1+0x2238], R21 ;  /* 0x0022381501007387 */ /* 0x000fe20000100800 */
[----:B------:R-:W-:Y:S02]  /*6dd00*/  IMAD.X R13, R13, 0x1, R4, P3 ;  /* 0x000000010d0d7824 */ /* 0x000fe400018e0604 */
[----:B------:R-:W-:Y:S01]  /*6dd10*/  IMAD.MOV.U32 R11, RZ, RZ, R22 ;  /* 0x000000ffff0b7224 */ /* 0x000fe200078e0016 */
        /* <DEDUP_REMOVED lines=12> */
[----:B------:R-:W-:-:S04]  /*6dde0*/  SEL R7, RZ, 0x4, !P2 ;  /* 0x00000004ff077807 */ /* 0x000fc80005000000 */
[----:B------:R-:W-:Y:S02]  /*6ddf0*/  SEL R7, R7, RZ, !P0 ;  /* 0x000000ff07077207 */ /* 0x000fe40004000000 */
[----:B------:R-:W-:-:S04]  /*6de00*/  IADD3 R19, P3, R19, R5, RZ ;  /* 0x0000000513137210 */ /* 0x000fc80007f7e0ff */
[----:B------:R-:W-:Y:S02]  /*6de10*/  IADD3.X R20, R20, R4, RZ, P3, !PT ;  /* 0x0000000414147210 */ /* 0x000fe40001ffe4ff */
[----:B---3--:R-:W-:Y:S01]  /*6de20*/  IADD3 R17, P4, R17, R5, RZ ;  /* 0x0000000511117210 */ /* 0x008fe20007f9e0ff */
[----:B-1----:R-:W-:Y:S01]  /*6de30*/  IMAD.MOV.U32 R10, RZ, RZ, R19 ;  /* 0x000000ffff0a7224 */ /* 0x002fe200078e0013 */
[----:B------:R-:W-:Y:S01]  /*6de40*/  ISETP.NE.U32.AND P2, PT, R7, RZ, PT ;  /* 0x000000ff0700720c */ /* 0x000fe20003f45070 */
[----:B------:R-:W-:Y:S01]  /*6de50*/  STL [R1+0x2248], R19 ;  /* 0x0022481301007387 */ /* 0x000fe20000100800 */
        /* <DEDUP_REMOVED lines=13> */
[----:B------:R-:W-:-:S02]  /*6df30*/  IADD3 R15, P1, R15, R5, RZ ;  /* 0x000000050f0f7210 */ /* 0x000fc40007f3e0ff */
[----:B--2---:R-:W-:-:S03]  /*6df40*/  IADD3 R12, P3, R12, R5, RZ ;  /* 0x000000050c0c7210 */ /* 0x004fc60007f7e0ff */
        /* <DEDUP_REMOVED lines=21> */
[--C-:B------:R-:W-:Y:S01]  /*6e0a0*/  IMAD.X R22, R22, 0x1, R4.reuse, P3 ;  /* 0x0000000116167824 */ /* 0x100fe200018e0604 */
[----:B----4-:R-:W-:Y:S01]  /*6e0b0*/  IADD3 R8, P4, R8, R5, RZ ;  /* 0x0000000508087210 */ /* 0x010fe20007f9e0ff */
[----:B------:R-:W-:Y:S04]  /*6e0c0*/  STL [R1+0x22c8], R21 ;  /* 0x0022c81501007387 */ /* 0x000fe80000100800 */
[----:B------:R4:W-:Y:S01]  /*6e0d0*/  STL [R1+0x22c4], R22 ;  /* 0x0022c41601007387 */ /* 0x0009e20000100800 */
[----:B------:R-:W-:Y:S02]  /*6e0e0*/  IMAD.X R13, R13, 0x1, R4, P4 ;  /* 0x000000010d0d7824 */ /* 0x000fe400020e0604 */
[----:B-1----:R-:W-:Y:S02]  /*6e0f0*/  IMAD.MOV.U32 R10, RZ, RZ, R21 ;  /* 0x000000ffff0a7224 */ /* 0x002fe400078e0015 */
[----:B------:R-:W-:Y:S01]  /*6e100*/  IMAD.MOV.U32 R11, RZ, RZ, R22 ;  /* 0x000000ffff0b7224 */ /* 0x000fe200078e0016 */
[----:B------:R-:W-:Y:S04]  /*6e110*/  STL [R1+0x2330], R8 ;  /* 0x0023300801007387 */ /* 0x000fe80000100800 */
[----:B------:R1:W-:Y:S04]  /*6e120*/  STL [R1+0x232c], R13 ;  /* 0x00232c0d01007387 */ /* 0x0003e80000100800 */
[----:B------:R1:W-:Y:S04]  /*6e130*/  LDGSTS.E [R6+0xb700], desc[UR58][R10.64], P2 ;  /* 0x0b7000000a067fae */ /* 0x0003e8000912187a */
[----:B----4-:R-:W4:Y:S04]  /*6e140*/  LDL.LU R22, [R1+0x23b4] ;  /* 0x0023b40001167983 */ /* 0x010f280000300800 */
[----:B------:R-:W4:Y:S01]  /*6e150*/  LDL.LU R21, [R1+0x23b8] ;  /* 0x0023b80001157983 */ /* 0x000f220000300800 */
[----:B-1----:R-:W-:-:S02]  /*6e160*/  IMAD.MOV.U32 R11, RZ, RZ, R13 ;  /* 0x000000ffff0b7224 */ /* 0x002fc400078e000d */
[----:B------:R-:W-:Y:S01]  /*6e170*/  IMAD.MOV.U32 R10, RZ, RZ, R8 ;  /* 0x000000ffff0a7224 */ /* 0x000fe200078e0008 */
[----:B------:R-:W4:Y:S04]  /*6e180*/  LDL.LU R13, [R1+0x23bc] ;  /* 0x0023bc00010d7983 */ /* 0x000f280000300800 */
[----:B------:R-:W4:Y:S04]  /*6e190*/  LDL.LU R8, [R1+0x23c0] ;  /* 0x0023c00001087983 */ /* 0x000f280000300800 */
[----:B------:R1:W-:Y:S01]  /*6e1a0*/  LDGSTS.E [R6+0xc400], desc[UR58][R10.64], P1 ;  /* 0x0c4000000a067fae */ /* 0x0003e2000892187a */
[----:B------:R-:W-:-:S02]  /*6e1b0*/  IADD3 R19, P2, R19, R5, RZ ;  /* 0x0000000513137210 */ /* 0x000fc40007f5e0ff */
[----:B---3--:R-:W-:-:S03]  /*6e1c0*/  IADD3 R17, P3, R17, R5, RZ ;  /* 0x0000000511117210 */ /* 0x008fc60007f7e0ff */
[--C-:B------:R-:W-:Y:S01]  /*6e1d0*/  IMAD.X R20, R20, 0x1, R4.reuse, P2 ;  /* 0x0000000114147824 */ /* 0x100fe200010e0604 */
[----:B------:R-:W-:Y:S01]  /*6e1e0*/  STL [R1+0x2338], R19 ;  /* 0x0023381301007387 */ /* 0x000fe20000100800 */
[----:B------:R-:W-:-:S03]  /*6e1f0*/  IMAD.X R18, R18, 0x1, R4, P3 ;  /* 0x0000000112127824 */ /* 0x000fc600018e0604 */
[----:B------:R3:W-:Y:S04]  /*6e200*/  STL [R1+0x2334], R20 ;  /* 0x0023341401007387 */ /* 0x0007e80000100800 */
[----:B------:R-:W-:Y:S01]  /*6e210*/  STL [R1+0x2340], R17 ;  /* 0x0023401101007387 */ /* 0x000fe20000100800 */
[----:B-1----:R-:W-:Y:S01]  /*6e220*/  IMAD.MOV.U32 R11, RZ, RZ, R20 ;  /* 0x000000ffff0b7224 */ /* 0x002fe200078e0014 */
[----:B------:R-:W-:Y:S02]  /*6e230*/  MOV R10, R19 ;  /* 0x00000013000a7202 */ /* 0x000fe40000000f00 */
[----:B------:R1:W-:Y:S04]  /*6e240*/  STL [R1+0x233c], R18 ;  /* 0x00233c1201007387 */ /* 0x0003e80000100800 */
[----:B------:R1:W-:Y:S04]  /*6e250*/  LDGSTS.E [R6+0xc500], desc[UR58][R10.64], P1 ;  /* 0x0c5000000a067fae */ /* 0x0003e8000892187a */
[----:B---3--:R-:W3:Y:S04]  /*6e260*/  LDL.LU R20, [R1+0x23c4] ;  /* 0x0023c40001147983 */ /* 0x008ee80000300800 */
[----:B------:R-:W3:Y:S01]  /*6e270*/  LDL.LU R19, [R1+0x23c8] ;  /* 0x0023c80001137983 */ /* 0x000ee20000300800 */
[----:B-1----:R-:W-:-:S02]  /*6e280*/  IMAD.MOV.U32 R10, RZ, RZ, R17 ;  /* 0x000000ffff0a7224 */ /* 0x002fc400078e0011 */
[----:B------:R-:W-:Y:S02]  /*6e290*/  IMAD.MOV.U32 R11, RZ, RZ, R18 ;  /* 0x000000ffff0b7224 */ /* 0x000fe400078e0012 */
[----:B------:R-:W3:Y:S04]  /*6e2a0*/  LDL.LU R18, [R1+0x242c] ;  /* 0x00242c0001127983 */ /* 0x000ee80000300800 */
[----:B------:R-:W3:Y:S04]  /*6e2b0*/  LDL.LU R17, [R1+0x2430] ;  /* 0x0024300001117983 */ /* 0x000ee80000300800 */
[----:B------:R1:W-:Y:S01]  /*6e2c0*/  LDGSTS.E [R6+0xc600], desc[UR58][R10.64], P1 ;  /* 0x0c6000000a067fae */ /* 0x0003e2000892187a */
[----:B------:R-:W-:-:S05]  /*6e2d0*/  IADD3 R15, P3, R15, R5, RZ ;  /* 0x000000050f0f7210 */ /* 0x000fca0007f7e0ff */
[--C-:B------:R-:W-:Y:S01]  /*6e2e0*/  IMAD.X R23, R23, 0x1, R4.reuse, P3 ;  /* 0x0000000117177824 */ /* 0x100fe200018e0604 */
[----:B--2---:R-:W-:Y:S01]  /*6e2f0*/  IADD3 R12, P4, R12, R5, RZ ;  /* 0x000000050c0c7210 */ /* 0x004fe20007f9e0ff */
        /* <DEDUP_REMOVED lines=8> */
[----:B--2---:R-:W2:Y:S04]  /*6e380*/  LDL.LU R23, [R1+0x2434] ;  /* 0x0024340001177983 */ /* 0x004ea80000300800 */
[----:B------:R-:W2:Y:S01]  /*6e390*/  LDL.LU R15, [R1+0x2438] ;  /* 0x00243800010f7983 */ /* 0x000ea20000300800 */
[----:B-1----:R-:W-:-:S02]  /*6e3a0*/  IMAD.MOV.U32 R11, RZ, RZ, R14 ;  /* 0x000000ffff0b7224 */ /* 0x002fc400078e000e */
        /* <DEDUP_REMOVED lines=8> */
[----:B----4-:R-:W-:-:S05]  /*6e430*/  IADD3 R21, P1, R21, R5, RZ ;  /* 0x0000000515157210 */ /* 0x010fca0007f3e0ff */
[----:B------:R-:W-:Y:S02]  /*6e440*/  IMAD.X R22, R22, 0x1, R4, P1 ;  /* 0x0000000116167824 */ /* 0x000fe400008e0604 */
[----:B-1----:R-:W-:Y:S01]  /*6e450*/  IMAD.MOV.U32 R10, RZ, RZ, R21 ;  /* 0x000000ffff0a7224 */ /* 0x002fe200078e0015 */
[----:B------:R-:W-:Y:S01]  /*6e460*/  IADD3 R8, P3, R8, R5, RZ ;  /* 0x0000000508087210 */ /* 0x000fe20007f7e0ff */
[----:B------:R-:W-:Y:S01]  /*6e470*/  IMAD.MOV.U32 R11, RZ, RZ, R22 ;  /* 0x000000ffff0b7224 */ /* 0x000fe200078e0016 */
[----:B------:R-:W-:Y:S03]  /*6e480*/  STL [R1+0x23b8], R21 ;  /* 0x0023b81501007387 */ /* 0x000fe60000100800 */
[----:B------:R-:W-:Y:S01]  /*6e490*/  IMAD.X R13, R13, 0x1, R4, P3 ;  /* 0x000000010d0d7824 */ /* 0x000fe200018e0604 */
[----:B------:R1:W-:Y:S04]  /*6e4a0*/  STL [R1+0x23b4], R22 ;  /* 0x0023b41601007387 */ /* 0x0003e80000100800 */
[----:B------:R-:W-:Y:S04]  /*6e4b0*/  STL [R1+0x23c0], R8 ;  /* 0x0023c00801007387 */ /* 0x000fe80000100800 */
[----:B------:R4:W-:Y:S04]  /*6e4c0*/  LDGSTS.E [R6+0xd500], desc[UR58][R10.64], P2 ;  /* 0x0d5000000a067fae */ /* 0x0009e8000912187a */
[----:B------:R4:W-:Y:S04]  /*6e4d0*/  STL [R1+0x23bc], R13 ;  /* 0x0023bc0d01007387 */ /* 0x0009e80000100800 */
[----:B-1----:R-:W2:Y:S01]  /*6e4e0*/  LDL.LU R22, [R1+0x2444] ;  /* 0x0024440001167983 */ /* 0x002ea20000300800 */
[----:B----4-:R-:W-:-:S03]  /*6e4f0*/  IMAD.MOV.U32 R11, RZ, RZ, R13 ;  /* 0x000000ffff0b7224 */ /* 0x010fc600078e000d */
[----:B------:R-:W4:Y:S01]  /*6e500*/  LDL.LU R13, [R1+0x2448] ;  /* 0x00244800010d7983 */ /* 0x000f220000300800 */
[----:B------:R-:W-:-:S03]  /*6e510*/  IMAD.MOV.U32 R10, RZ, RZ, R8 ;  /* 0x000000ffff0a7224 */ /* 0x000fc600078e0008 */
[----:B------:R-:W4:Y:S04]  /*6e520*/  LDL.LU R21, [R1+0x24ac] ;  /* 0x0024ac0001157983 */ /* 0x000f280000300800 */
[----:B------:R-:W4:Y:S01]  /*6e530*/  LDL.LU R8, [R1+0x24b0] ;  /* 0x0024b00001087983 */ /* 0x000f220000300800 */
[----:B------:R-:W-:-:S03]  /*6e540*/  ISETP.GT.AND P1, PT, R9, 0x39, PT ;  /* 0x000000390900780c */ /* 0x000fc60003f24270 */
[----:B------:R1:W-:Y:S01]  /*6e550*/  LDGSTS.E [R6+0xd600], desc[UR58][R10.64], P2 ;  /* 0x0d6000000a067fae */ /* 0x0003e2000912187a */
[----:B------:R-:W-:Y:S02]  /*6e560*/  SEL R7, RZ, 0x4, !P1 ;  /* 0x00000004ff077807 */ /* 0x000fe40004800000 */
[----:B---3--:R-:W-:Y:S02]  /*6e570*/  IADD3 R19, P3, R19, R5, RZ ;  /* 0x0000000513137210 */ /* 0x008fe40007f7e0ff */
[----:B------:R-:W-:-:S03]  /*6e580*/  SEL R7, R7, RZ, !P0 ;  /* 0x000000ff07077207 */ /* 0x000fc60004000000 */
[----:B------:R-:W-:Y:S02]  /*6e590*/  IMAD.X R20, R20, 0x1, R4, P3 ;  /* 0x0000000114147824 */ /* 0x000fe400018e0604 */
[----:B-1----:R-:W-:Y:S01]  /*6e5a0*/  IMAD.MOV.U32 R10, RZ, RZ, R19 ;  /* 0x000000ffff0a7224 */ /* 0x002fe200078e0013 */
[----:B------:R-:W-:Y:S01]  /*6e5b0*/  ISETP.NE.U32.AND P1, PT, R7, RZ, PT ;  /* 0x000000ff0700720c */ /* 0x000fe20003f25070 */
[----:B------:R-:W-:Y:S01]  /*6e5c0*/  IMAD.MOV.U32 R11, RZ, RZ, R20 ;  /* 0x000000ffff0b7224 */ /* 0x000fe200078e0014 */
[----:B------:R-:W-:-:S04]  /*6e5d0*/  IADD3 R17, P4, R17, R5, RZ ;  /* 0x0000000511117210 */ /* 0x000fc80007f9e0ff */
[----:B------:R1:W-:Y:S04]  /*6e5e0*/  LDGSTS.E [R6+0xd700], desc[UR58][R10.64], P2 ;  /* 0x0d7000000a067fae */ /* 0x0003e8000912187a */
[----:B------:R-:W-:Y:S01]  /*6e5f0*/  STL [R1+0x23c8], R19 ;  /* 0x0023c81301007387 */ /* 0x000fe20000100800 */
[----:B------:R-:W-:-:S03]  /*6e600*/  IMAD.X R18, R18, 0x1, R4, P4 ;  /* 0x0000000112127824 */ /* 0x000fc600020e0604 */
[----:B------:R3:W-:Y:S04]  /*6e610*/  STL [R1+0x23c4], R20 ;  /* 0x0023c41401007387 */ /* 0x0007e80000100800 */
[----:B------:R-:W-:Y:S04]  /*6e620*/  STL [R1+0x2430], R17 ;  /* 0x0024301101007387 */ /* 0x000fe80000100800 */
[----:B------:R3:W-:Y:S01]  /*6e630*/  STL [R1+0x242c], R18 ;  /* 0x00242c1201007387 */ /* 0x0007e20000100800 */
[----:B-1----:R-:W-:Y:S01]  /*6e640*/  MOV R10, R17 ;  /* 0x00000011000a7202 */ /* 0x002fe20000000f00 */
[----:B------:R-:W-:-:S02]  /*6e650*/  IMAD.MOV.U32 R11, RZ, RZ, R18 ;  /* 0x000000ffff0b7224 */ /* 0x000fc400078e0012 */
[----:B---3--:R-:W3:Y:S04]  /*6e660*/  LDL.LU R20, [R1+0x24b4] ;  /* 0x0024b40001147983 */ /* 0x008ee80000300800 */
[----:B------:R-:W3:Y:S04]  /*6e670*/  LDL.LU R19, [R1+0x24b8] ;  /* 0x0024b80001137983 */ /* 0x000ee80000300800 */
[----:B------:R1:W-:Y:S04]  /*6e680*/  LDGSTS.E [R6+0xe400], desc[UR58][R10.64], P1 ;  /* 0x0e4000000a067fae */ /* 0x0003e8000892187a */
[----:B------:R-:W3:Y:S04]  /*6e690*/  LDL.LU R18, [R1+0x24bc] ;  /* 0x0024bc0001127983 */ /* 0x000ee80000300800 */
[----:B------:R-:W3:Y:S01]  /*6e6a0*/  LDL.LU R17, [R1+0x24c0] ;  /* 0x0024c00001117983 */ /* 0x000ee20000300800 */
[----:B--2---:R-:W-:-:S05]  /*6e6b0*/  IADD3 R15, P2, R15, R5, RZ ;  /* 0x000000050f0f7210 */ /* 0x004fca0007f5e0ff */
[--C-:B------:R-:W-:Y:S02]  /*6e6c0*/  IMAD.X R23, R23, 0x1, R4.reuse, P2 ;  /* 0x0000000117177824 */ /* 0x100fe400010e0604 */
[----:B-1----:R-:W-:Y:S01]  /*6e6d0*/  IMAD.MOV.U32 R10, RZ, RZ, R15 ;  /* 0x000000ffff0a7224 */ /* 0x002fe200078e000f */
[----:B------:R-:W-:Y:S01]  /*6e6e0*/  IADD3 R12, P3, R12, R5, RZ ;  /* 0x000000050c0c7210 */ /* 0x000fe20007f7e0ff */
[----:B------:R-:W-:Y:S01]  /*6e6f0*/  IMAD.MOV.U32 R11, RZ, RZ, R23 ;  /* 0x000000ffff0b7224 */ /* 0x000fe200078e0017 */
[----:B------:R1:W-:Y:S03]  /*6e700*/  STL [R1+0x2438], R15 ;  /* 0x0024380f01007387 */ /* 0x0003e60000100800 */
[----:B------:R-:W-:Y:S01]  /*6e710*/  IMAD.X R14, R14, 0x1, R4, P3 ;  /* 0x000000010e0e7824 */ /* 0x000fe200018e0604 */
[----:B------:R-:W-:Y:S04]  /*6e720*/  STL [R1+0x2434], R23 ;  /* 0x0024341701007387 */ /* 0x000fe80000100800 */
[----:B------:R-:W-:Y:S04]  /*6e730*/  STL [R1+0x2440], R12 ;  /* 0x0024400c01007387 */ /* 0x000fe80000100800 */
[----:B------:R2:W-:Y:S04]  /*6e740*/  LDGSTS.E [R6+0xe500], desc[UR58][R10.64], P1 ;  /* 0x0e5000000a067fae */ /* 0x0005e8000892187a */
[----:B------:R2:W-:Y:S04]  /*6e750*/  STL [R1+0x243c], R14 ;  /* 0x00243c0e01007387 */ /* 0x0005e80000100800 */
[----:B-1----:R-:W3:Y:S01]  /*6e760*/  LDL.LU R15, [R1+0x24c4] ;  /* 0x0024c400010f7983 */ /* 0x002ee20000300800 */
[----:B--2---:R-:W-:-:S03]  /*6e770*/  IMAD.MOV.U32 R11, RZ, RZ, R14 ;  /* 0x000000ffff0b7224 */ /* 0x004fc600078e000e */
[----:B------:R-:W2:Y:S01]  /*6e780*/  LDL.LU R14, [R1+0x24c8] ;  /* 0x0024c800010e7983 */ /* 0x000ea20000300800 */
[----:B------:R-:W-:-:S03]  /*6e790*/  IMAD.MOV.U32 R10, RZ, RZ, R12 ;  /* 0x000000ffff0a7224 */ /* 0x000fc600078e000c */
[----:B------:R-:W2:Y:S04]  /*6e7a0*/  LDL.LU R12, [R1+0x2770] ;  /* 0x00277000010c7983 */ /* 0x000ea80000300800 */
[----:B------:R1:W-:Y:S01]  /*6e7b0*/  LDGSTS.E [R6+0xe600], desc[UR58][R10.64], P1 ;  /* 0x0e6000000a067fae */ /* 0x0003e2000892187a */
[----:B------:R-:W-:-:S04]  /*6e7c0*/  ISETP.GT.AND P2, PT, R9, 0x3d, PT ;  /* 0x0000003d0900780c */ /* 0x000fc80003f44270 */
[----:B------:R-:W-:-:S04]  /*6e7d0*/  SEL R7, RZ, 0x4, !P2 ;  /* 0x00000004ff077807 */ /* 0x000fc80005000000 */
[----:B------:R-:W-:-:S04]  /*6e7e0*/  SEL R7, R7, RZ, !P0 ;  /* 0x000000ff07077207 */ /* 0x000fc80004000000 */
[----:B------:R-:W-:Y:S02]  /*6e7f0*/  ISETP.NE.U32.AND P2, PT, R7, RZ, PT ;  /* 0x000000ff0700720c */ /* 0x000fe40003f45070 */
[-C--:B----4-:R-:W-:Y:S02]  /*6e800*/  IADD3 R13, P3, R13, R5.reuse, RZ ;  /* 0x000000050d0d7210 */ /* 0x090fe40007f7e0ff */
[----:B------:R-:W-:-:S03]  /*6e810*/  IADD3 R8, P4, R8, R5, RZ ;  /* 0x0000000508087210 */ /* 0x000fc60007f9e0ff */
[----:B------:R-:W-:Y:S01]  /*6e820*/  IMAD.X R22, R22, 0x1, R4, P3 ;  /* 0x0000000116167824 */ /* 0x000fe200018e0604 */
[----:B------:R4:W-:Y:S01]  /*6e830*/  STL [R1+0x2448], R13 ;  /* 0x0024480d01007387 */ /* 0x0009e20000100800 */
[----:B-1----:R-:W-:-:S03]  /*6e840*/  IMAD.MOV.U32 R10, RZ, RZ, R13 ;  /* 0x000000ffff0a7224 */ /* 0x002fc600078e000d */
[----:B------:R1:W-:Y:S04]  /*6e850*/  STL [R1+0x2444], R22 ;  /* 0x0024441601007387 */ /* 0x0003e80000100800 */
[----:B------:R-:W-:Y:S04]  /*6e860*/  STL [R1+0x24b0], R8 ;  /* 0x0024b00801007387 */ /* 0x000fe80000100800 */
[----:B----4-:R-:W4:Y:S01]  /*6e870*/  LDL.LU R13, [R1+0x276c] ;  /* 0x00276c00010d7983 */ /* 0x010f220000300800 */
[----:B------:R-:W-:Y:S02]  /*6e880*/  IMAD.X R21, R21, 0x1, R4, P4 ;  /* 0x0000000115157824 */ /* 0x000fe400020e0604 */
[----:B------:R-:W-:-:S03]  /*6e890*/  IMAD.MOV.U32 R11, RZ, RZ, R22 ;  /* 0x000000ffff0b7224 */ /* 0x000fc600078e0016 */
[----:B------:R1:W-:Y:S04]  /*6e8a0*/  STL [R1+0x24ac], R21 ;  /* 0x0024ac1501007387 */ /* 0x0003e80000100800 */
[----:B------:R1:W-:Y:S04]  /*6e8b0*/  LDGSTS.E [R6+0xe700], desc[UR58][R10.64], P1 ;  /* 0x0e7000000a067fae */ /* 0x0003e8000892187a */
[----:B------:R-:W4:Y:S04]  /*6e8c0*/  LDL.LU R23, [R1+0x2774] ;  /* 0x0027740001177983 */ /* 0x000f280000300800 */
[----:B-1----:R-:W4:Y:S01]  /*6e8d0*/  LDL.LU R22, [R1+0x2778] ;  /* 0x0027780001167983 */ /* 0x002f220000300800 */
[----:B------:R-:W-:-:S02]  /*6e8e0*/  IMAD.MOV.U32 R11, RZ, RZ, R21 ;  /* 0x000000ffff0b7224 */ /* 0x000fc400078e0015 */
[----:B------:R-:W-:Y:S01]  /*6e8f0*/  IMAD.MOV.U32 R10, RZ, RZ, R8 ;  /* 0x000000ffff0a7224 */ /* 0x000fe200078e0008 */
[----:B------:R-:W4:Y:S04]  /*6e900*/  LDL.LU R21, [R1+0x277c] ;  /* 0x00277c0001157983 */ /* 0x000f280000300800 */
[----:B------:R-:W4:Y:S04]  /*6e910*/  LDL.LU R8, [R1+0x2780] ;  /* 0x0027800001087983 */ /* 0x000f280000300800 */
[----:B------:R1:W-:Y:S01]  /*6e920*/  LDGSTS.E [R6+0xf400], desc[UR58][R10.64], P2 ;  /* 0x0f4000000a067fae */ /* 0x0003e2000912187a */
[----:B---3--:R-:W-:-:S02]  /*6e930*/  IADD3 R19, P1, R19, R5, RZ ;  /* 0x0000000513137210 */ /* 0x008fc40007f3e0ff */
[----:B------:R-:W-:-:S03]  /*6e940*/  IADD3 R17, P3, R17, R5, RZ ;  /* 0x0000000511117210 */ /* 0x000fc60007f7e0ff */
[--C-:B------:R-:W-:Y:S01]  /*6e950*/  IMAD.X R20, R20, 0x1, R4.reuse, P1 ;  /* 0x0000000114147824 */ /* 0x100fe200008e0604 */
[----:B------:R3:W-:Y:S01]  /*6e960*/  STL [R1+0x24b8], R19 ;  /* 0x0024b81301007387 */ /* 0x0007e20000100800 */
[----:B------:R-:W-:Y:S02]  /*6e970*/  IMAD.X R18, R18, 0x1, R4, P3 ;  /* 0x0000000112127824 */ /* 0x000fe400018e0604 */
[----:B-1----:R-:W-:Y:S02]  /*6e980*/  IMAD.MOV.U32 R10, RZ, RZ, R19 ;  /* 0x000000ffff0a7224 */ /* 0x002fe400078e0013 */
[----:B------:R-:W-:Y:S01]  /*6e990*/  IMAD.MOV.U32 R11, RZ, RZ, R20 ;  /* 0x000000ffff0b7224 */ /* 0x000fe200078e0014 */
[----:B------:R-:W-:Y:S04]  /*6e9a0*/  STL [R1+0x24b4], R20 ;  /* 0x0024b41401007387 */ /* 0x000fe80000100800 */
[----:B------:R1:W-:Y:S04]  /*6e9b0*/  STL [R1+0x24c0], R17 ;  /* 0x0024c01101007387 */ /* 0x0003e80000100800 */
[----:B------:R2:W-:Y:S04]  /*6e9c0*/  STL [R1+0x24bc], R18 ;  /* 0x0024bc1201007387 */ /* 0x0005e80000100800 */
[----:B------:R1:W-:Y:S04]  /*6e9d0*/  LDGSTS.E [R6+0xf500], desc[UR58][R10.64], P2 ;  /* 0x0f5000000a067fae */ /* 0x0003e8000912187a */
[----:B---3--:R-:W3:Y:S01]  /*6e9e0*/  LDL.LU R19, [R1+0x2788] ;  /* 0x0027880001137983 */ /* 0x008ee20000300800 */
[----:B-1----:R-:W-:-:S03]  /*6e9f0*/  IMAD.MOV.U32 R10, RZ, RZ, R17 ;  /* 0x000000ffff0a7224 */ /* 0x002fc600078e0011 */
[----:B------:R-:W3:Y:S01]  /*6ea00*/  LDL.LU R17, [R1+0x1dd0] ;  /* 0x001dd00001117983 */ /* 0x000ee20000300800 */
[----:B------:R-:W-:-:S05]  /*6ea10*/  IMAD.MOV.U32 R11, RZ, RZ, R18 ;  /* 0x000000ffff0b7224 */ /* 0x000fca00078e0012 */
[----:B------:R1:W-:Y:S01]  /*6ea20*/  LDGSTS.E [R6+0xf600], desc[UR58][R10.64], P2 ;  /* 0x0f6000000a067fae */ /* 0x0003e2000912187a */
[----:B--2---:R-:W-:-:S04]  /*6ea30*/  IADD3 R14, P3, R14, R5, RZ ;  /* 0x000000050e0e7210 */ /* 0x004fc80007f7e0ff */
[----:B------:R-:W-:Y:S01]  /*6ea40*/  IADD3.X R15, R15, R4, RZ, P3, !PT ;  /* 0x000000040f0f7210 */ /* 0x000fe20001ffe4ff */
[----:B------:R-:W-:Y:S04]  /*6ea50*/  STL [R1+0x24c8], R14 ;  /* 0x0024c80e01007387 */ /* 0x000fe80000100800 */
[----:B------:R2:W-:Y:S04]  /*6ea60*/  STL [R1+0x24c4], R15 ;  /* 0x0024c40f01007387 */ /* 0x0005e80000100800 */
[----:B------:R-:W3:Y:S04]  /*6ea70*/  LDL.LU R20, [R1+0x2784] ;  /* 0x0027840001147983 */ /* 0x000ee80000300800 */
[----:B------:R-:W3:Y:S01]  /*6ea80*/  LDL.LU R18, [R1+0x1dcc] ;  /* 0x001dcc0001127983 */ /* 0x000ee20000300800 */
[----:B-1----:R-:W-:-:S02]  /*6ea90*/  IMAD.MOV.U32 R10, RZ, RZ, R14 ;  /* 0x000000ffff0a7224 */ /* 0x002fc400078e000e */
[----:B------:R-:W-:-:S05]  /*6eaa0*/  IMAD.MOV.U32 R11, RZ, RZ, R15 ;  /* 0x000000ffff0b7224 */ /* 0x000fca00078e000f */
[----:B------:R1:W-:Y:S01]  /*6eab0*/  LDGSTS.E [R6+0xf700], desc[UR58][R10.64], P2 ;  /* 0x0f7000000a067fae */ /* 0x0003e2000912187a */
[----:B------:R-:W-:Y:S02]  /*6eac0*/  IADD3 R12, P2, R12, R5, RZ ;  /* 0x000000050c0c7210 */ /* 0x000fe40007f5e0ff */
[----:B------:R-:W-:-:S03]  /*6ead0*/  ISETP.GT.AND P1, PT, R9, 0x2, PT ;  /* 0x000000020900780c */ /* 0x000fc60003f24270 */
[----:B------:R-:W-:Y:S01]  /*6eae0*/  STL [R1+0x2770], R12 ;  /* 0x0027700c01007387 */ /* 0x000fe20000100800 */
[----:B------:R-:W-:-:S04]  /*6eaf0*/  SEL R7, RZ, 0x4, !P1 ;  /* 0x00000004ff077807 */ /* 0x000fc80004800000 */
[----:B------:R-:W-:Y:S01]  /*6eb00*/  SEL R7, R7, RZ, !P0 ;  /* 0x000000ff07077207 */ /* 0x000fe20004000000 */
[----:B-1----:R-:W-:-:S03]  /*6eb10*/  IMAD.MOV.U32 R10, RZ, RZ, R12 ;  /* 0x000000ffff0a7224 */ /* 0x002fc600078e000c */
[----:B------:R-:W-:Y:S02]  /*6eb20*/  ISETP.NE.U32.AND P1, PT, R7, RZ, PT ;  /* 0x000000ff0700720c */ /* 0x000fe40003f25070 */
[----:B------:R-:W-:-:S05]  /*6eb30*/  LOP3.LUT R7, R57, 0x40, RZ, 0x3c, !PT ;  /* 0x0000004039077812 */ /* 0x000fca00078e3cff */
[----:B------:R-:W-:Y:S02]  /*6eb40*/  VIADD R7, R7, UR7 ;  /* 0x0000000707077c36 */ /* 0x000fe40008000000 */
[----:B----4-:R-:W-:-:S05]  /*6eb50*/  IMAD.X R13, R13, 0x1, R4, P2 ;  /* 0x000000010d0d7824 */ /* 0x010fca00010e0604 */
[----:B------:R1:W-:Y:S04]  /*6eb60*/  STL [R1+0x276c], R13 ;  /* 0x00276c0d01007387 */ /* 0x0003e80000100800 */
[----:B--2---:R-:W2:Y:S04]  /*6eb70*/  LDL.LU R15, [R1+0x1dd4] ;  /* 0x001dd400010f7983 */ /* 0x004ea80000300800 */
[----:B------:R-:W4:Y:S01]  /*6eb80*/  LDL.LU R14, [R1+0x1dd8] ;  /* 0x001dd800010e7983 */ /* 0x000f220000300800 */
[----:B------:R-:W-:Y:S01]  /*6eb90*/  IMAD.MOV.U32 R11, RZ, RZ, R13 ;  /* 0x000000ffff0b7224 */ /* 0x000fe200078e000d */
[----:B------:R-:W-:-:S04]  /*6eba0*/  IADD3 R22, P2, R22, R5, RZ ;  /* 0x0000000516167210 */ /* 0x000fc80007f5e0ff */
[----:B------:R1:W-:Y:S04]  /*6ebb0*/  LDGSTS.E [R7+0x800], desc[UR58][R10.64], P1 ;  /* 0x008000000a077fae */ /* 0x0003e8000892187a */
[----:B-1----:R-:W2:Y:S04]  /*6ebc0*/  LDL.LU R13, [R1+0x1ddc] ;  /* 0x001ddc00010d7983 */ /* 0x002ea80000300800 */
[----:B------:R-:W2:Y:S01]  /*6ebd0*/  LDL.LU R12, [R1+0x1de0] ;  /* 0x001de000010c7983 */ /* 0x000ea20000300800 */
[----:B------:R-:W-:Y:S01]  /*6ebe0*/  IMAD.X R23, R23, 0x1, R4, P2 ;  /* 0x0000000117177824 */ /* 0x000fe200010e0604 */
[----:B------:R-:W-:-:S02]  /*6ebf0*/  IADD3 R8, P3, R8, R5, RZ ;  /* 0x0000000508087210 */ /* 0x000fc40007f7e0ff */
[----:B------:R-:W-:Y:S04]  /*6ec00*/  STL [R1+0x2778], R22 ;  /* 0x0027781601007387 */ /* 0x000fe80000100800 */
[----:B------:R1:W-:Y:S01]  /*6ec10*/  STL [R1+0x2774], R23 ;  /* 0x0027741701007387 */ /* 0x0003e20000100800 */
[----:B------:R-:W-:Y:S02]  /*6ec20*/  IMAD.X R21, R21, 0x1, R4, P3 ;  /* 0x0000000115157824 */ /* 0x000fe400018e0604 */
[----:B------:R-:W-:Y:S02]  /*6ec30*/  IMAD.MOV.U32 R10, RZ, RZ, R22 ;  /* 0x000000ffff0a7224 */ /* 0x000fe400078e0016 */
[----:B------:R-:W-:Y:S01]  /*6ec40*/  IMAD.MOV.U32 R11, RZ, RZ, R23 ;  /* 0x000000ffff0b7224 */ /* 0x000fe200078e0017 */
[----:B------:R-:W-:Y:S04]  /*6ec50*/  STL [R1+0x2780], R8 ;  /* 0x0027800801007387 */ /* 0x000fe80000100800 */
[----:B------:R3:W-:Y:S04]  /*6ec60*/  STL [R1+0x277c], R21 ;  /* 0x00277c1501007387 */ /* 0x0007e80000100800 */
[----:B------:R-:W2:Y:S04]  /*6ec70*/  LDL.LU R24, [R1+0x1de4] ;  /* 0x001de40001187983 */ /* 0x000ea80000300800 */
[----:B------:R1:W-:Y:S04]  /*6ec80*/  LDGSTS.E [R7+0x900], desc[UR58][R10.64], P1 ;  /* 0x009000000a077fae */ /* 0x0003e8000892187a */
[----:B-1----:R-:W2:Y:S04]  /*6ec90*/  LDL.LU R23, [R1+0x1de8] ;  /* 0x001de80001177983 */ /* 0x002ea80000300800 */
[----:B------:R-:W2:Y:S01]  /*6eca0*/  LDL.LU R22, [R1+0x1e4c] ;  /* 0x001e4c0001167983 */ /* 0x000ea20000300800 */
[----:B------:R-:W-:Y:S01]  /*6ecb0*/  IMAD.MOV.U32 R11, RZ, RZ, R21 ;  /* 0x000000ffff0b7224 */ /* 0x000fe200078e0015 */
[----:B---3--:R-:W-:-:S02]  /*6ecc0*/  IADD3 R19, P3, R19, R5, RZ ;  /* 0x0000000513137210 */ /* 0x008fc40007f7e0ff */
[----:B------:R-:W3:Y:S01]  /*6ecd0*/  LDL.LU R21, [R1+0x1e50] ;  /* 0x001e500001157983 */ /* 0x000ee20000300800 */
[----:B------:R-:W-:-:S03]  /*6ece0*/  IMAD.MOV.U32 R10, RZ, RZ, R8 ;  /* 0x000000ffff0a7224 */ /* 0x000fc600078e0008 */
[----:B------:R-:W-:Y:S04]  /*6ecf0*/  STL [R1+0x2788], R19 ;  /* 0x0027881301007387 */ /* 0x000fe80000100800 */
[----:B------:R1:W-:Y:S01]  /*6ed00*/  LDGSTS.E [R7+0xa00], desc[UR58][R10.64], P1 ;  /* 0x00a000000a077fae */ /* 0x0003e2000892187a */
[----:B------:R-:W-:Y:S01]  /*6ed10*/  IADD3 R17, P4, R17, R5, RZ ;  /* 0x0000000511117210 */ /* 0x000fe20007f9e0ff */
[----:B-1----:R-:W-:Y:S02]  /*6ed20*/  IMAD.MOV.U32 R10, RZ, RZ, R19 ;  /* 0x000000ffff0a7224 */ /* 0x002fe400078e0013 */
[--C-:B------:R-:W-:Y:S02]  /*6ed30*/  IMAD.X R20, R20, 0x1, R4.reuse, P3 ;  /* 0x0000000114147824 */ /* 0x100fe400018e0604 */
[----:B------:R-:W-:-:S02]  /*6ed40*/  IMAD.X R18, R18, 0x1, R4, P4 ;  /* 0x0000000112127824 */ /* 0x000fc400020e0604 */
[----:B------:R-:W-:Y:S01]  /*6ed50*/  IMAD.MOV.U32 R11, RZ, RZ, R20 ;  /* 0x000000ffff0b7224 */ /* 0x000fe200078e0014 */
[----:B------:R1:W-:Y:S04]  /*6ed60*/  STL [R1+0x2784], R20 ;  /* 0x0027841401007387 */ /* 0x0003e80000100800 */
[----:B------:R-:W-:Y:S04]  /*6ed70*/  STL [R1+0x1dd0], R17 ;  /* 0x001dd01101007387 */ /* 0x000fe80000100800 */
[----:B------:R1:W-:Y:S04]  /*6ed80*/  STL [R1+0x1dcc], R18 ;  /* 0x001dcc1201007387 */ /* 0x0003e80000100800 */
[----:B------:R1:W-:Y:S04]  /*6ed90*/  LDGSTS.E [R7+0xb00], desc[UR58][R10.64], P1 ;  /* 0x00b000000a077fae */ /* 0x0003e8000892187a */
[----:B-1----:R-:W3:Y:S04]  /*6eda0*/  LDL.LU R20, [R1+0x1e54] ;  /* 0x001e540001147983 */ /* 0x002ee80000300800 */
[----:B------:R-:W3:Y:S01]  /*6edb0*/  LDL.LU R19, [R1+0x1e58] ;  /* 0x001e580001137983 */ /* 0x000ee20000300800 */
[----:B------:R-:W-:-:S02]  /*6edc0*/  IMAD.MOV.U32 R11, RZ, RZ, R18 ;  /* 0x000000ffff0b7224 */ /* 0x000fc400078e0012 */
[----:B------:R-:W-:Y:S01]  /*6edd0*/  IMAD.MOV.U32 R10, RZ, RZ, R17 ;  /* 0x000000ffff0a7224 */ /* 0x000fe200078e0011 */
[----:B------:R-:W3:Y:S04]  /*6ede0*/  LDL.LU R18, [R1+0x1e5c] ;  /* 0x001e5c0001127983 */ /* 0x000ee80000300800 */
[----:B------:R-:W3:Y:S01]  /*6edf0*/  LDL.LU R17, [R1+0x1e60] ;  /* 0x001e600001117983 */ /* 0x000ee20000300800 */
[----:B------:R-:W-:-:S04]  /*6ee00*/  ISETP.GT.AND P2, PT, R9, 0x6, PT ;  /* 0x000000060900780c */ /* 0x000fc80003f44270 */
[----:B------:R-:W-:-:S04]  /*6ee10*/  SEL R8, RZ, 0x4, !P2 ;  /* 0x00000004ff087807 */ /* 0x000fc80005000000 */
[----:B------:R-:W-:-:S04]  /*6ee20*/  SEL R8, R8, RZ, !P0 ;  /* 0x000000ff08087207 */ /* 0x000fc80004000000 */
[----:B------:R-:W-:-:S13]  /*6ee30*/  ISETP.NE.U32.AND P2, PT, R8, RZ, PT ;  /* 0x000000ff0800720c */ /* 0x000fda0003f45070 */
[----:B------:R1:W-:Y:S01]  /*6ee40*/  LDGSTS.E [R7+0x1800], desc[UR58][R10.64], P2 ;  /* 0x018000000a077fae */ /* 0x0003e2000912187a */
[----:B----4-:R-:W-:-:S05]  /*6ee50*/  IADD3 R14, P1, R14, R5, RZ ;  /* 0x000000050e0e7210 */ /* 0x010fca0007f3e0ff */
[----:B--2---:R-:W-:Y:S01]  /*6ee60*/  IMAD.X R15, R15, 0x1, R4, P1 ;  /* 0x000000010f0f7824 */ /* 0x004fe200008e0604 */
[----:B------:R-:W-:Y:S01]  /*6ee70*/  IADD3 R12, P3, R12, R5, RZ ;  /* 0x000000050c0c7210 */ /* 0x000fe20007f7e0ff */
[----:B------:R-:W-:Y:S03]  /*6ee80*/  STL [R1+0x1dd8], R14 ;  /* 0x001dd80e01007387 */ /* 0x000fe60000100800 */
[----:B------:R-:W-:Y:S01]  /*6ee90*/  IADD3.X R13, R13, R4, RZ, P3, !PT ;  /* 0x000000040d0d7210 */ /* 0x000fe20001ffe4ff */
[----:B------:R2:W-:Y:S01]  /*6eea0*/  STL [R1+0x1dd4], R15 ;  /* 0x001dd40f01007387 */ /* 0x0005e20000100800 */
[----:B-1----:R-:W-:Y:S02]  /*6eeb0*/  IMAD.MOV.U32 R10, RZ, RZ, R14 ;  /* 0x000000ffff0a7224 */ /* 0x002fe400078e000e */
[----:B------:R-:W-:Y:S01]  /*6eec0*/  IMAD.MOV.U32 R11, RZ, RZ, R15 ;  /* 0x000000ffff0b7224 */ /* 0x000fe200078e000f */
[----:B------:R-:W-:Y:S04]  /*6eed0*/  STL [R1+0x1de0], R12 ;  /* 0x001de00c01007387 */ /* 0x000fe80000100800 */
[----:B------:R1:W-:Y:S04]  /*6eee0*/  STL [R1+0x1ddc], R13 ;  /* 0x001ddc0d01007387 */ /* 0x0003e80000100800 */
[----:B------:R4:W-:Y:S04]  /*6eef0*/  LDGSTS.E [R7+0x1900], desc[UR58][R10.64], P2 ;  /* 0x019000000a077fae */ /* 0x0009e8000912187a */
[----:B--2---:R-:W2:Y:S04]  /*6ef00*/  LDL.LU R15, [R1+0x1e64] ;  /* 0x001e6400010f7983 */ /* 0x004ea80000300800 */
[----:B------:R-:W2:Y:S01]  /*6ef10*/  LDL.LU R14, [R1+0x1e68] ;  /* 0x001e6800010e7983 */ /* 0x000ea20000300800 */
[----:B----4-:R-:W-:-:S02]  /*6ef20*/  IMAD.MOV.U32 R11, RZ, RZ, R13 ;  /* 0x000000ffff0b7224 */ /* 0x010fc400078e000d */
[----:B------:R-:W-:Y:S01]  /*6ef30*/  IMAD.MOV.U32 R10, RZ, RZ, R12 ;  /* 0x000000ffff0a7224 */ /* 0x000fe200078e000c */
[----:B-1----:R-:W4:Y:S04]  /*6ef40*/  LDL.LU R13, [R1+0x1ecc] ;  /* 0x001ecc00010d7983 */ /* 0x002f280000300800 */
[----:B------:R-:W4:Y:S01]  /*6ef50*/  LDL.LU R12, [R1+0x1ed0] ;  /* 0x001ed000010c7983 */ /* 0x000f220000300800 */
[----:B------:R-:W-:Y:S02]  /*6ef60*/  ISETP.GT.AND P1, PT, R9, 0xa, PT ;  /* 0x0000000a0900780c */ /* 0x000fe40003f24270 */
[----:B------:R-:W-:Y:S01]  /*6ef70*/  IADD3 R23, P3, R23, R5, RZ ;  /* 0x0000000517177210 */ /* 0x000fe20007f7e0ff */
[----:B------:R1:W-:Y:S01]  /*6ef80*/  LDGSTS.E [R7+0x1a00], desc[UR58][R10.64], P2 ;  /* 0x01a000000a077fae */ /* 0x0003e2000912187a */
[----:B------:R-:W-:-:S02]  /*6ef90*/  SEL R8, RZ, 0x4, !P1 ;  /* 0x00000004ff087807 */ /* 0x000fc40004800000 */
[----:B---3--:R-:W-:Y:S01]  /*6efa0*/  IADD3 R21, P4, R21, R5, RZ ;  /* 0x0000000515157210 */ /* 0x008fe20007f9e0ff */
[----:B------:R-:W-:Y:S01]  /*6efb0*/  IMAD.X R24, R24, 0x1, R4, P3 ;  /* 0x0000000118187824 */ /* 0x000fe200018e0604 */
[----:B------:R-:W-:-:S03]  /*6efc0*/  SEL R8, R8, RZ, !P0 ;  /* 0x000000ff08087207 */ /* 0x000fc60004000000 */
[----:B------:R-:W-:Y:S01]  /*6efd0*/  IMAD.X R22, R22, 0x1, R4, P4 ;  /* 0x0000000116167824 */ /* 0x000fe200020e0604 */
[----:B------:R-:W-:Y:S01]  /*6efe0*/  STL [R1+0x1de8], R23 ;  /* 0x001de81701007387 */ /* 0x000fe20000100800 */
[----:B------:R-:W-:-:S03]  /*6eff0*/  ISETP.NE.U32.AND P1, PT, R8, RZ, PT ;  /* 0x000000ff0800720c */ /* 0x000fc60003f25070 */
[----:B------:R3:W-:Y:S01]  /*6f000*/  STL [R1+0x1de4], R24 ;  /* 0x001de41801007387 */ /* 0x0007e20000100800 */
[----:B-1----:R-:W-:Y:S02]  /*6f010*/  IMAD.MOV.U32 R10, RZ, RZ, R23 ;  /* 0x000000ffff0a7224 */ /* 0x002fe400078e0017 */
[----:B------:R-:W-:Y:S01]  /*6f020*/  IMAD.MOV.U32 R11, RZ, RZ, R24 ;  /* 0x000000ffff0b7224 */ /* 0x000fe200078e0018 */
[----:B------:R-:W-:Y:S04]  /*6f030*/  STL [R1+0x1e50], R21 ;  /* 0x001e501501007387 */ /* 0x000fe80000100800 */
[----:B------:R1:W-:Y:S04]  /*6f040*/  STL [R1+0x1e4c], R22 ;  /* 0x001e4c1601007387 */ /* 0x0003e80000100800 */
[----:B------:R1:W-:Y:S04]  /*6f050*/  LDGSTS.E [R7+0x1b00], desc[UR58][R10.64], P2 ;  /* 0x01b000000a077fae */ /* 0x0003e8000912187a */
[----:B---3--:R-:W3:Y:S04]  /*6f060*/  LDL.LU R24, [R1+0x1ed4] ;  /* 0x001ed40001187983 */ /* 0x008ee80000300800 */
        /* <DEDUP_REMOVED lines=8> */
[----:B------:R-:W-:Y:S01]  /*6f0f0*/  IADD3 R17, P3, R17, R5, RZ ;  /* 0x0000000511117210 */ /* 0x000fe20007f7e0ff */
[----:B-1----:R-:W-:Y:S02]  /*6f100*/  IMAD.MOV.U32 R10, RZ, RZ, R19 ;  /* 0x000000ffff0a7224 */ /* 0x002fe400078e0013 */
[----:B------:R-:W-:Y:S01]  /*6f110*/  IMAD.MOV.U32 R11, RZ, RZ, R20 ;  /* 0x000000ffff0b7224 */ /* 0x000fe200078e0014 */
[----:B------:R-:W-:Y:S01]  /*6f120*/  STL [R1+0x1e58], R19 ;  /* 0x001e581301007387 */ /* 0x000fe20000100800 */
[----:B------:R-:W-:-:S03]  /*6f130*/  IMAD.X R18, R18, 0x1, R4, P3 ;  /* 0x0000000112127824 */ /* 0x000fc600018e0604 */
        /* <DEDUP_REMOVED lines=10> */
[----:B------:R-:W-:-:S03]  /*6f1e0*/  ISETP.GT.AND P2, PT, R9, 0xe, PT ;  /* 0x0000000e0900780c */ /* 0x000fc60003f44270 */
[----:B------:R1:W-:Y:S01]  /*6f1f0*/  LDGSTS.E [R7+0x2a00], desc[UR58][R10.64], P1 ;  /* 0x02a000000a077fae */ /* 0x0003e2000892187a */
[----:B------:R-:W-:-:S04]  /*6f200*/  SEL R8, RZ, 0x4, !P2 ;  /* 0x00000004ff087807 */ /* 0x000fc80005000000 */
[----:B------:R-:W-:-:S04]  /*6f210*/  SEL R8, R8, RZ, !P0 ;  /* 0x000000ff08087207 */ /* 0x000fc80004000000 */
[----:B------:R-:W-:Y:S02]  /*6f220*/  ISETP.NE.U32.AND P2, PT, R8, RZ, PT ;  /* 0x000000ff0800720c */ /* 0x000fe40003f45070 */
[----:B--2---:R-:W-:-:S05]  /*6f230*/  IADD3 R14, P3, R14, R5, RZ ;  /* 0x000000050e0e7210 */ /* 0x004fca0007f7e0ff */
[----:B------:R-:W-:Y:S01]  /*6f240*/  IMAD.X R15, R15, 0x1, R4, P3 ;  /* 0x000000010f0f7824 */ /* 0x000fe200018e0604 */
[----:B----4-:R-:W-:Y:S01]  /*6f250*/  IADD3 R12, P4, R12, R5, RZ ;  /* 0x000000050c0c7210 */ /* 0x010fe20007f9e0ff */
[----:B-1----:R-:W-:-:S03]  /*6f260*/  IMAD.MOV.U32 R10, RZ, RZ, R14 ;  /* 0x000000ffff0a7224 */ /* 0x002fc600078e000e */
[----:B------:R-:W-:Y:S01]  /*6f270*/  MOV R11, R15 ;  /* 0x0000000f000b7202 */ /* 0x000fe20000000f00 */
        /* <DEDUP_REMOVED lines=8> */
[----:B----4-:R-:W-:-:S02]  /*6f300*/  IMAD.MOV.U32 R11, RZ, RZ, R13 ;  /* 0x000000ffff0b7224 */ /* 0x010fc400078e000d */
[----:B------:R-:W-:Y:S01]  /*6f310*/  IMAD.MOV.U32 R10, RZ, RZ, R12 ;  /* 0x000000ffff0a7224 */ /* 0x000fe200078e000c */
[----:B--2---:R-:W2:Y:S04]  /*6f320*/  LDL.LU R13, [R1+0x1f5c] ;  /* 0x001f5c00010d7983 */ /* 0x004ea80000300800 */
[----:B------:R-:W4:Y:S01]  /*6f330*/  LDL.LU R12, [R1+0x1f60] ;  /* 0x001f6000010c7983 */ /* 0x000f220000300800 */
[----:B---3--:R-:W-:-:S03]  /*6f340*/  IADD3 R23, P1, R23, R5, RZ ;  /* 0x0000000517177210 */ /* 0x008fc60007f3e0ff */
[----:B------:R1:W-:Y:S02]  /*6f350*/  LDGSTS.E [R7+0x3800], desc[UR58][R10.64], P2 ;  /* 0x038000000a077fae */ /* 0x0003e4000912187a */
        /* <DEDUP_REMOVED lines=12> */
[----:B---3--:R-:W-:-:S02]  /*6f420*/  IMAD.MOV.U32 R11, RZ, RZ, R22 ;  /* 0x000000ffff0b7224 */ /* 0x008fc400078e0016 */
[----:B------:R-:W-:Y:S01]  /*6f430*/  IMAD.MOV.U32 R10, RZ, RZ, R21 ;  /* 0x000000ffff0a7224 */ /* 0x000fe200078e0015 */
[----:B------:R-:W3:Y:S04]  /*6f440*/  LDL.LU R22, [R1+0x1fcc] ;  /* 0x001fcc0001167983 */ /* 0x000ee80000300800 */
[----:B------:R-:W3:Y:S04]  /*6f450*/  LDL.LU R21, [R1+0x1fd0] ;  /* 0x001fd00001157983 */ /* 0x000ee80000300800 */
[----:B------:R1:W-:Y:S01]  /*6f460*/  LDGSTS.E [R7+0x3a00], desc[UR58][R10.64], P2 ;  /* 0x03a000000a077fae */ /* 0x0003e2000912187a */
[----:B------:R-:W-:-:S02]  /*6f470*/  IADD3 R19, P3, R19, R5, RZ ;  /* 0x0000000513137210 */ /* 0x000fc40007f7e0ff */
[----:B------:R-:W-:-:S03]  /*6f480*/  IADD3 R17, P4, R17, R5, RZ ;  /* 0x0000000511117210 */ /* 0x000fc60007f9e0ff */
[--C-:B------:R-:W-:Y:S01]  /*6f490*/  IMAD.X R20, R20, 0x1, R4.reuse, P3 ;  /* 0x0000000114147824 */ /* 0x100fe200018e0604 */
[----:B------:R-:W-:Y:S01]  /*6f4a0*/  STL [R1+0x1ee8], R19 ;  /* 0x001ee81301007387 */ /* 0x000fe20000100800 */
[----:B-1----:R-:W-:Y:S02]  /*6f4b0*/  IMAD.MOV.U32 R10, RZ, RZ, R19 ;  /* 0x000000ffff0a7224 */ /* 0x002fe400078e0013 */
        /* <DEDUP_REMOVED lines=17> */
[-C--:B------:R-:W-:Y:S02]  /*6f5d0*/  IADD3 R14, P2, R14, R5.reuse, RZ ;  /* 0x000000050e0e7210 */ /* 0x080fe40007f5e0ff */
[----:B----4-:R-:W-:-:S03]  /*6f5e0*/  IADD3 R12, P3, R12, R5, RZ ;  /* 0x000000050c0c7210 */ /* 0x010fc60007f7e0ff */
[----:B------:R-:W-:Y:S01]  /*6f5f0*/  IMAD.X R15, R15, 0x1, R4, P2 ;  /* 0x000000010f0f7824 */ /* 0x000fe200010e0604 */
[----:B------:R-:W-:Y:S01]  /*6f600*/  STL [R1+0x1f58], R14 ;  /* 0x001f580e01007387 */ /* 0x000fe20000100800 */
[----:B-1----:R-:W-:Y:S02]  /*6f610*/  IMAD.MOV.U32 R10, RZ, RZ, R14 ;  /* 0x000000ffff0a7224 */ /* 0x002fe400078e000e */
[----:B--2---:R-:W-:Y:S02]  /*6f620*/  IMAD.X R13, R13, 0x1, R4, P3 ;  /* 0x000000010d0d7824 */ /* 0x004fe400018e0604 */
[----:B------:R-:W-:Y:S01]  /*6f630*/  IMAD.MOV.U32 R11, RZ, RZ, R15 ;  /* 0x000000ffff0b7224 */ /* 0x000fe200078e000f */
[----:B------:R1:W-:Y:S04]  /*6f640*/  STL [R1+0x1f54], R15 ;  /* 0x001f540f01007387 */ /* 0x0003e80000100800 */
[----:B------:R-:W-:Y:S04]  /*6f650*/  STL [R1+0x1f60], R12 ;  /* 0x001f600c01007387 */ /* 0x000fe80000100800 */
[----:B------:R2:W-:Y:S04]  /*6f660*/  STL [R1+0x1f5c], R13 ;  /* 0x001f5c0d01007387 */ /* 0x0005e80000100800 */
[----:B------:R4:W-:Y:S04]  /*6f670*/  LDGSTS.E [R7+0x4900], desc[UR58][R10.64], P1 ;  /* 0x049000000a077fae */ /* 0x0009e8000892187a */
[----:B-1----:R-:W3:Y:S04]  /*6f680*/  LDL.LU R15, [R1+0x1fe4] ;  /* 0x001fe400010f7983 */ /* 0x002ee80000300800 */
[----:B------:R-:W3:Y:S01]  /*6f690*/  LDL.LU R14, [R1+0x1fe8] ;  /* 0x001fe800010e7983 */ /* 0x000ee20000300800 */
[----:B----4-:R-:W-:Y:S01]  /*6f6a0*/  MOV R11, R13 ;  /* 0x0000000d000b7202 */ /* 0x010fe20000000f00 */
[----:B------:R-:W-:-:S02]  /*6f6b0*/  IMAD.MOV.U32 R10, RZ, RZ, R12 ;  /* 0x000000ffff0a7224 */ /* 0x000fc400078e000c */
[----:B--2---:R-:W2:Y:S04]  /*6f6c0*/  LDL.LU R13, [R1+0x204c] ;  /* 0x00204c00010d7983 */ /* 0x004ea80000300800 */
[----:B------:R-:W4:Y:S01]  /*6f6d0*/  LDL.LU R12, [R1+0x2050] ;  /* 0x00205000010c7983 */ /* 0x000f220000300800 */
[----:B------:R-:W-:Y:S02]  /*6f6e0*/  ISETP.GT.AND P2, PT, R9, 0x16, PT ;  /* 0x000000160900780c */ /* 0x000fe40003f44270 */
[-C--:B------:R-:W-:Y:S01]  /*6f6f0*/  IADD3 R23, P3, R23, R5.reuse, RZ ;  /* 0x0000000517177210 */ /* 0x080fe20007f7e0ff */
[----:B------:R1:W-:Y:S01]  /*6f700*/  LDGSTS.E [R7+0x4a00], desc[UR58][R10.64], P1 ;  /* 0x04a000000a077fae */ /* 0x0003e2000892187a */
[----:B------:R-:W-:Y:S02]  /*6f710*/  SEL R8, RZ, 0x4, !P2 ;  /* 0x00000004ff087807 */ /* 0x000fe40005000000 */
[----:B---3--:R-:W-:Y:S01]  /*6f720*/  IADD3 R21, P4, R21, R5, RZ ;  /* 0x0000000515157210 */ /* 0x008fe20007f9e0ff */
[--C-:B------:R-:W-:Y:S01]  /*6f730*/  IMAD.X R24, R24, 0x1, R4.reuse, P3 ;  /* 0x0000000118187824 */ /* 0x100fe200018e0604 */
[----:B------:R-:W-:Y:S01]  /*6f740*/  SEL R8, R8, RZ, !P0 ;  /* 0x000000ff08087207 */ /* 0x000fe20004000000 */
[----:B------:R-:W-:Y:S02]  /*6f750*/  STL [R1+0x1f68], R23 ;  /* 0x001f681701007387 */ /* 0x000fe40000100800 */
[----:B------:R-:W-:Y:S01]  /*6f760*/  IMAD.X R22, R22, 0x1, R4, P4 ;  /* 0x0000000116167824 */ /* 0x000fe200020e0604 */
[----:B------:R-:W-:Y:S01]  /*6f770*/  ISETP.NE.U32.AND P2, PT, R8, RZ, PT ;  /* 0x000000ff0800720c */ /* 0x000fe20003f45070 */
[----:B------:R3:W-:Y:S01]  /*6f780*/  STL [R1+0x1f64], R24 ;  /* 0x001f641801007387 */ /* 0x0007e20000100800 */
[----:B-1----:R-:W-:-:S02]  /*6f790*/  IMAD.MOV.U32 R10, RZ, RZ, R23 ;  /* 0x000000ffff0a7224 */ /* 0x002fc400078e0017 */
        /* <DEDUP_REMOVED lines=36> */
[----:B-1----:R-:W-:Y:S02]  /*6f9e0*/  IMAD.MOV.U32 R10, RZ, RZ, R14 ;  /* 0x000000ffff0a7224 */ /* 0x002fe400078e000e */
[----:B------:R-:W-:Y:S01]  /*6f9f0*/  IMAD.MOV.U32 R11, RZ, RZ, R15 ;  /* 0x000000ffff0b7224 */ /* 0x000fe200078e000f */
[----:B------:R-:W-:Y:S01]  /*6fa00*/  STL [R1+0x1fe8], R14 ;  /* 0x001fe80e01007387 */ /* 0x000fe20000100800 */
[----:B--2---:R-:W-:-:S03]  /*6fa10*/  IMAD.X R13, R13, 0x1, R4, P4 ;  /* 0x000000010d0d7824 */ /* 0x004fc600020e0604 */
        /* <DEDUP_REMOVED lines=68> */
[----:B------:R-:W-:Y:S02]  /*6fe60*/  ISETP.GT.AND P1, PT, R9, 0x22, PT ;  /* 0x000000220900780c */ /* 0x000fe40003f24270 */
[----:B---3--:R-:W-:Y:S01]  /*6fe70*/  IADD3 R23, P3, R23, R5, RZ ;  /* 0x0000000517177210 */ /* 0x008fe20007f7e0ff */
[----:B------:R1:W-:Y:S01]  /*6fe80*/  LDGSTS.E [R7+0x7a00], desc[UR58][R10.64], P2 ;  /* 0x07a000000a077fae */ /* 0x0003e2000912187a */
[----:B------:R-:W-:-:S03]  /*6fe90*/  SEL R8, RZ, 0x4, !P1 ;  /* 0x00000004ff087807 */ /* 0x000fc60004800000 */
[--C-:B------:R-:W-:Y:S01]  /*6fea0*/  IMAD.X R24, R24, 0x1, R4.reuse, P3 ;  /* 0x0000000118187824 */ /* 0x100fe200018e0604 */
[----:B------:R-:W-:Y:S02]  /*6feb0*/  IADD3 R21, P4, R21, R5, RZ ;  /* 0x0000000515157210 */ /* 0x000fe40007f9e0ff */
[----:B------:R-:W-:Y:S01]  /*6fec0*/  SEL R8, R8, RZ, !P0 ;  /* 0x000000ff08087207 */ /* 0x000fe20004000000 */
[----:B------:R-:W-:Y:S02]  /*6fed0*/  STL [R1+0x20e8], R23 ;  /* 0x0020e81701007387 */ /* 0x000fe40000100800 */
[----:B------:R-:W-:Y:S02]  /*6fee0*/  IMAD.X R22, R22, 0x1, R4, P4 ;  /* 0x0000000116167824 */ /* 0x000fe400020e0604 */
[----:B-1----:R-:W-:Y:S01]  /*6fef0*/  IMAD.MOV.U32 R10, RZ, RZ, R23 ;  /* 0x000000ffff0a7224 */ /* 0x002fe200078e0017 */
[----:B------:R-:W-:Y:S02]  /*6ff00*/  MOV R11, R24 ;  /* 0x00000018000b7202 */ /* 0x000fe40000000f00 */
[----:B------:R-:W-:Y:S01]  /*6ff10*/  ISETP.NE.U32.AND P1, PT, R8, RZ, PT ;  /* 0x000000ff0800720c */ /* 0x000fe20003f25070 */
[----:B------:R1:W-:Y:S04]  /*6ff20*/  STL [R1+0x20e4], R24 ;  /* 0x0020e41801007387 */ /* 0x0003e80000100800 */
[----:B------:R-:W-:Y:S04]  /*6ff30*/  STL [R1+0x2150], R21 ;  /* 0x0021501501007387 */ /* 0x000fe80000100800 */
[----:B------:R3:W-:Y:S04]  /*6ff40*/  STL [R1+0x214c], R22 ;  /* 0x00214c1601007387 */ /* 0x0007e80000100800 */
[----:B------:R3:W-:Y:S04]  /*6ff50*/  LDGSTS.E [R7+0x7b00], desc[UR58][R10.64], P2 ;  /* 0x07b000000a077fae */ /* 0x0007e8000912187a */
[----:B-1----:R-:W2:Y:S04]  /*6ff60*/  LDL.LU R24, [R1+0x21d4] ;  /* 0x0021d40001187983 */ /* 0x002ea80000300800 */
[----:B------:R-:W2:Y:S01]  /*6ff70*/  LDL.LU R23, [R1+0x21d8] ;  /* 0x0021d80001177983 */ /* 0x000ea20000300800 */
[----:B---3--:R-:W-:-:S02]  /*6ff80*/  IMAD.MOV.U32 R11, RZ, RZ, R22 ;  /* 0x000000ffff0b7224 */ /* 0x008fc400078e0016 */
        /* <DEDUP_REMOVED lines=42> */
[----:B------:R-:W4:Y:S04]  /*70230*/  LDL.LU R12, [R1+0x2260] ;  /* 0x00226000010c7983 */ /* 0x000f280000300800 */
[----:B------:R1:W-:Y:S01]  /*70240*/  LDGSTS.E [R7+0x9800], desc[UR58][R10.64], P2 ;  /* 0x098000000a077fae */ /* 0x0003e2000912187a */
[----:B------:R-:W-:-:S02]  /*70250*/  IADD3 R23, P1, R23, R5, RZ ;  /* 0x0000000517177210 */ /* 0x000fc40007f3e0ff */
[----:B---3--:R-:W-:-:S03]  /*70260*/  IADD3 R21, P3, R21, R5, RZ ;  /* 0x0000000515157210 */ /* 0x008fc60007f7e0ff */
[--C-:B------:R-:W-:Y:S01]  /*70270*/  IMAD.X R24, R24, 0x1, R4.reuse, P1 ;  /* 0x0000000118187824 */ /* 0x100fe200008e0604 */
[----:B------:R-:W-:Y:S01]  /*70280*/  STL [R1+0x21d8], R23 ;  /* 0x0021d81701007387 */ /* 0x000fe20000100800 */
[----:B------:R-:W-:-:S03]  /*70290*/  IMAD.X R22, R22, 0x1, R4, P3 ;  /* 0x0000000116167824 */ /* 0x000fc600018e0604 */
        /* <DEDUP_REMOVED lines=8> */
[----:B-1----:R-:W-:Y:S01]  /*70320*/  MOV R11, R22 ;  /* 0x00000016000b7202 */ /* 0x002fe20000000f00 */
[----:B------:R-:W-:-:S02]  /*70330*/  IMAD.MOV.U32 R10, RZ, RZ, R21 ;  /* 0x000000ffff0a7224 */ /* 0x000fc400078e0015 */
[----:B------:R-:W3:Y:S04]  /*70340*/  LDL.LU R22, [R1+0x22cc] ;  /* 0x0022cc0001167983 */ /* 0x000ee80000300800 */
[----:B------:R-:W3:Y:S04]  /*70350*/  LDL.LU R21, [R1+0x22d0] ;  /* 0x0022d00001157983 */ /* 0x000ee80000300800 */
[----:B------:R1:W-:Y:S01]  /*70360*/  LDGSTS.E [R7+0x9a00], desc[UR58][R10.64], P2 ;  /* 0x09a000000a077fae */ /* 0x0003e2000912187a */
[-C--:B------:R-:W-:Y:S02]  /*70370*/  IADD3 R19, P3, R19, R5.reuse, RZ ;  /* 0x0000000513137210 */ /* 0x080fe40007f7e0ff */
        /* <DEDUP_REMOVED lines=38> */
[----:B------:R-:W-:-:S03]  /*705e0*/  ISETP.GT.AND P2, PT, R9, 0x2e, PT ;  /* 0x0000002e0900780c */ /* 0x000fc60003f44270 */
[----:B------:R1:W-:Y:S01]  /*705f0*/  LDGSTS.E [R7+0xaa00], desc[UR58][R10.64], P1 ;  /* 0x0aa000000a077fae */ /* 0x0003e2000892187a */
[----:B---3--:R-:W-:Y:S02]  /*70600*/  IADD3 R23, P3, R23, R5, RZ ;  /* 0x0000000517177210 */ /* 0x008fe40007f7e0ff */
[----:B------:R-:W-:-:S03]  /*70610*/  SEL R8, RZ, 0x4, !P2 ;  /* 0x00000004ff087807 */ /* 0x000fc60005000000 */
[----:B------:R-:W-:Y:S01]  /*70620*/  IMAD.X R24, R24, 0x1, R4, P3 ;  /* 0x0000000118187824 */ /* 0x000fe200018e0604 */
[----:B------:R-:W-:Y:S02]  /*70630*/  SEL R8, R8, RZ, !P0 ;  /* 0x000000ff08087207 */ /* 0x000fe40004000000 */
[----:B------:R-:W-:Y:S01]  /*70640*/  IADD3 R21, P4, R21, R5, RZ ;  /* 0x0000000515157210 */ /* 0x000fe20007f9e0ff */
[----:B-1----:R-:W-:Y:S02]  /*70650*/  IMAD.MOV.U32 R10, RZ, RZ, R23 ;  /* 0x000000ffff0a7224 */ /* 0x002fe400078e0017 */
[----:B------:R-:W-:Y:S02]  /*70660*/  IMAD.MOV.U32 R11, RZ, RZ, R24 ;  /* 0x000000ffff0b7224 */ /* 0x000fe400078e0018 */
[----:B------:R-:W-:Y:S01]  /*70670*/  IMAD.X R22, R22, 0x1, R4, P4 ;  /* 0x0000000116167824 */ /* 0x000fe200020e0604 */
[----:B------:R-:W-:Y:S01]  /*70680*/  ISETP.NE.U32.AND P2, PT, R8, RZ, PT ;  /* 0x000000ff0800720c */ /* 0x000fe20003f45070 */
[----:B------:R-:W-:Y:S04]  /*70690*/  STL [R1+0x2268], R23 ;  /* 0x0022681701007387 */ /* 0x000fe80000100800 */
        /* <DEDUP_REMOVED lines=14> */
[----:B------:R-:W-:Y:S03]  /*70780*/  STL [R1+0x22d8], R19 ;  /* 0x0022d81301007387 */ /* 0x000fe60000100800 */
[----:B------:R-:W-:Y:S01]  /*70790*/  IADD3.X R18, R18, R4, RZ, P3, !PT ;  /* 0x0000000412127210 */ /* 0x000fe20001ffe4ff */
[----:B------:R1:W-:Y:S02]  /*707a0*/  STL [R1+0x22d4], R20 ;  /* 0x0022d41401007387 */ /* 0x0003e40000100800 */
[----:B-1----:R-:W-:Y:S02]  /*707b0*/  IMAD.MOV.U32 R10, RZ, RZ, R19 ;  /* 0x000000ffff0a7224 */ /* 0x002fe400078e0013 */
[----:B------:R-:W-:Y:S01]  /*707c0*/  IMAD.MOV.U32 R11, RZ, RZ, R20 ;  /* 0x000000ffff0b7224 */ /* 0x000fe200078e0014 */
[----:B------:R-:W-:Y:S04]  /*707d0*/  STL [R1+0x22e0], R17 ;  /* 0x0022e01101007387 */ /* 0x000fe80000100800 */
[----:B------:R1:W-:Y:S04]  /*707e0*/  STL [R1+0x22dc], R18 ;  /* 0x0022dc1201007387 */ /* 0x0003e80000100800 */
[----:B------:R1:W-:Y:S04]  /*707f0*/  LDGSTS.E [R7+0xb900], desc[UR58][R10.64], P2 ;  /* 0x0b9000000a077fae */ /* 0x0003e8000912187a */
[----:B------:R-:W3:Y:S04]  /*70800*/  LDL.LU R20, [R1+0x2364] ;  /* 0x0023640001147983 */ /* 0x000ee80000300800 */
[----:B------:R-:W3:Y:S01]  /*70810*/  LDL.LU R19, [R1+0x2368] ;  /* 0x0023680001137983 */ /* 0x000ee20000300800 */
[----:B-1----:R-:W-:-:S02]  /*70820*/  IMAD.MOV.U32 R11, RZ, RZ, R18 ;  /* 0x000000ffff0b7224 */ /* 0x002fc400078e0012 */
[----:B------:R-:W-:Y:S01]  /*70830*/  IMAD.MOV.U32 R10, RZ, RZ, R17 ;  /* 0x000000ffff0a7224 */ /* 0x000fe200078e0011 */
[----:B------:R-:W3:Y:S04]  /*70840*/  LDL.LU R18, [R1+0x23cc] ;  /* 0x0023cc0001127983 */ /* 0x000ee80000300800 */
[----:B------:R-:W3:Y:S04]  /*70850*/  LDL.LU R17, [R1+0x23d0] ;  /* 0x0023d00001117983 */ /* 0x000ee80000300800 */
[----:B------:R1:W-:Y:S01]  /*70860*/  LDGSTS.E [R7+0xba00], desc[UR58][R10.64], P2 ;  /* 0x0ba000000a077fae */ /* 0x0003e2000912187a */
[----:B------:R-:W-:-:S04]  /*70870*/  ISETP.GT.AND P1, PT, R9, 0x32, PT ;  /* 0x000000320900780c */ /* 0x000fc80003f24270 */
        /* <DEDUP_REMOVED lines=35> */
[----:B------:R-:W-:Y:S02]  /*70ab0*/  IMAD.MOV.U32 R11, RZ, RZ, R22 ;  /* 0x000000ffff0b7224 */ /* 0x000fe400078e0016 */
[----:B------:R-:W3:Y:S04]  /*70ac0*/  LDL.LU R22, [R1+0x244c] ;  /* 0x00244c0001167983 */ /* 0x000ee80000300800 */
[----:B------:R1:W-:Y:S04]  /*70ad0*/  LDGSTS.E [R7+0xca00], desc[UR58][R10.64], P1 ;  /* 0x0ca000000a077fae */ /* 0x0003e8000892187a */
[----:B------:R-:W3:Y:S01]  /*70ae0*/  LDL.LU R21, [R1+0x2450] ;  /* 0x0024500001157983 */ /* 0x000ee20000300800 */
[----:B------:R-:W-:-:S05]  /*70af0*/  IADD3 R19, P3, R19, R5, RZ ;  /* 0x0000000513137210 */ /* 0x000fca0007f7e0ff */
[----:B------:R-:W-:Y:S01]  /*70b00*/  IMAD.X R20, R20, 0x1, R4, P3 ;  /* 0x0000000114147824 */ /* 0x000fe200018e0604 */
[----:B------:R-:W-:Y:S01]  /*70b10*/  IADD3 R17, P4, R17, R5, RZ ;  /* 0x0000000511117210 */ /* 0x000fe20007f9e0ff */
        /* <DEDUP_REMOVED lines=21> */
[--C-:B------:R-:W-:Y:S01]  /*70c70*/  IMAD.X R15, R15, 0x1, R4.reuse, P1 ;  /* 0x000000010f0f7824 */ /* 0x100fe200008e0604 */
[----:B------:R-:W-:Y:S01]  /*70c80*/  STL [R1+0x23d8], R14 ;  /* 0x0023d80e01007387 */ /* 0x000fe20000100800 */
[----:B--2---:R-:W-:-:S03]  /*70c90*/  IMAD.X R13, R13, 0x1, R4, P3 ;  /* 0x000000010d0d7824 */ /* 0x004fc600018e0604 */
[----:B------:R2:W-:Y:S04]  /*70ca0*/  STL [R1+0x23d4], R15 ;  /* 0x0023d40f01007387 */ /* 0x0005e80000100800 */
[----:B------:R-:W-:Y:S01]  /*70cb0*/  STL [R1+0x23e0], R12 ;  /* 0x0023e00c01007387 */ /* 0x000fe20000100800 */
[----:B-1----:R-:W-:Y:S02]  /*70cc0*/  IMAD.MOV.U32 R10, RZ, RZ, R14 ;  /* 0x000000ffff0a7224 */ /* 0x002fe400078e000e */
[----:B------:R-:W-:Y:S01]  /*70cd0*/  IMAD.MOV.U32 R11, RZ, RZ, R15 ;  /* 0x000000ffff0b7224 */ /* 0x000fe200078e000f */
[----:B------:R1:W-:Y:S04]  /*70ce0*/  STL [R1+0x23dc], R13 ;  /* 0x0023dc0d01007387 */ /* 0x0003e80000100800 */
[----:B------:R4:W-:Y:S04]  /*70cf0*/  LDGSTS.E [R7+0xd900], desc[UR58][R10.64], P2 ;  /* 0x0d9000000a077fae */ /* 0x0009e8000912187a */
[----:B--2---:R-:W2:Y:S04]  /*70d00*/  LDL.LU R15, [R1+0x2464] ;  /* 0x00246400010f7983 */ /* 0x004ea80000300800 */
[----:B------:R-:W2:Y:S01]  /*70d10*/  LDL.LU R14, [R1+0x2468] ;  /* 0x00246800010e7983 */ /* 0x000ea20000300800 */
[----:B------:R-:W-:Y:S01]  /*70d20*/  ISETP.GT.AND P1, PT, R9, 0x3a, PT ;  /* 0x0000003a0900780c */ /* 0x000fe20003f24270 */
[----:B----4-:R-:W-:-:S02]  /*70d30*/  IMAD.MOV.U32 R11, RZ, RZ, R13 ;  /* 0x000000ffff0b7224 */ /* 0x010fc400078e000d */
[----:B------:R-:W-:Y:S01]  /*70d40*/  IMAD.MOV.U32 R10, RZ, RZ, R12 ;  /* 0x000000ffff0a7224 */ /* 0x000fe200078e000c */
[----:B-1----:R-:W4:Y:S04]  /*70d50*/  LDL.LU R13, [R1+0x24cc] ;  /* 0x0024cc00010d7983 */ /* 0x002f280000300800 */
[----:B------:R-:W4:Y:S01]  /*70d60*/  LDL.LU R12, [R1+0x24d0] ;  /* 0x0024d000010c7983 */ /* 0x000f220000300800 */
[----:B---3--:R-:W-:Y:S02]  /*70d70*/  IADD3 R23, P3, R23, R5, RZ ;  /* 0x0000000517177210 */ /* 0x008fe40007f7e0ff */
[----:B------:R-:W-:Y:S01]  /*70d80*/  SEL R8, RZ, 0x4, !P1 ;  /* 0x00000004ff087807 */ /* 0x000fe20004800000 */
[----:B------:R1:W-:Y:S02]  /*70d90*/  LDGSTS.E [R7+0xda00], desc[UR58][R10.64], P2 ;  /* 0x0da000000a077fae */ /* 0x0003e4000912187a */
[----:B------:R-:W-:Y:S01]  /*70da0*/  IMAD.X R24, R24, 0x1, R4, P3 ;  /* 0x0000000118187824 */ /* 0x000fe200018e0604 */
[----:B------:R-:W-:-:S02]  /*70db0*/  SEL R8, R8, RZ, !P0 ;  /* 0x000000ff08087207 */ /* 0x000fc40004000000 */
[----:B------:R-:W-:Y:S01]  /*70dc0*/  IADD3 R21, P4, R21, R5, RZ ;  /* 0x0000000515157210 */ /* 0x000fe20007f9e0ff */
[----:B-1----:R-:W-:Y:S02]  /*70dd0*/  IMAD.MOV.U32 R10, RZ, RZ, R23 ;  /* 0x000000ffff0a7224 */ /* 0x002fe400078e0017 */
[----:B------:R-:W-:Y:S01]  /*70de0*/  IMAD.MOV.U32 R11, RZ, RZ, R24 ;  /* 0x000000ffff0b7224 */ /* 0x000fe200078e0018 */
[----:B------:R-:W-:Y:S01]  /*70df0*/  ISETP.NE.U32.AND P1, PT, R8, RZ, PT ;  /* 0x000000ff0800720c */ /* 0x000fe20003f25070 */
[----:B------:R-:W-:Y:S01]  /*70e00*/  IMAD.X R22, R22, 0x1, R4, P4 ;  /* 0x0000000116167824 */ /* 0x000fe200020e0604 */
[----:B------:R-:W-:Y:S04]  /*70e10*/  STL [R1+0x23e8], R23 ;  /* 0x0023e81701007387 */ /* 0x000fe80000100800 */
[----:B------:R1:W-:Y:S04]  /*70e20*/  LDGSTS.E [R7+0xdb00], desc[UR58][R10.64], P2 ;  /* 0x0db000000a077fae */ /* 0x0003e8000912187a */
[----:B------:R3:W-:Y:S04]  /*70e30*/  STL [R1+0x23e4], R24 ;  /* 0x0023e41801007387 */ /* 0x0007e80000100800 */
[----:B------:R-:W-:Y:S04]  /*70e40*/  STL [R1+0x2450], R21 ;  /* 0x0024501501007387 */ /* 0x000fe80000100800 */
[----:B------:R1:W-:Y:S04]  /*70e50*/  STL [R1+0x244c], R22 ;  /* 0x00244c1601007387 */ /* 0x0003e80000100800 */
[----:B---3--:R-:W3:Y:S01]  /*70e60*/  LDL.LU R24, [R1+0x24d4] ;  /* 0x0024d40001187983 */ /* 0x008ee20000300800 */
[----:B-1----:R-:W-:-:S02]  /*70e70*/  IMAD.MOV.U32 R10, RZ, RZ, R21 ;  /* 0x000000ffff0a7224 */ /* 0x002fc400078e0015 */
[----:B------:R-:W-:Y:S01]  /*70e80*/  IMAD.MOV.U32 R11, RZ, RZ, R22 ;  /* 0x000000ffff0b7224 */ /* 0x000fe200078e0016 */
[----:B------:R-:W3:Y:S04]  /*70e90*/  LDL.LU R23, [R1+0x24d8] ;  /* 0x0024d80001177983 */ /* 0x000ee80000300800 */
[----:B------:R-:W3:Y:S04]  /*70ea0*/  LDL.LU R22, [R1+0x24dc] ;  /* 0x0024dc0001167983 */ /* 0x000ee80000300800 */
[----:B------:R-:W3:Y:S04]  /*70eb0*/  LDL.LU R21, [R1+0x24e0] ;  /* 0x0024e00001157983 */ /* 0x000ee80000300800 */
[----:B------:R1:W-:Y:S01]  /*70ec0*/  LDGSTS.E [R7+0xe800], desc[UR58][R10.64], P1 ;  /* 0x0e8000000a077fae */ /* 0x0003e2000892187a */
[----:B------:R-:W-:-:S02]  /*70ed0*/  IADD3 R19, P2, R19, R5, RZ ;  /* 0x0000000513137210 */ /* 0x000fc40007f5e0ff */
[----:B------:R-:W-:-:S03]  /*70ee0*/  IADD3 R17, P3, R17, R5, RZ ;  /* 0x0000000511117210 */ /* 0x000fc60007f7e0ff */
[--C-:B------:R-:W-:Y:S01]  /*70ef0*/  IMAD.X R20, R20, 0x1, R4.reuse, P2 ;  /* 0x0000000114147824 */ /* 0x100fe200010e0604 */
[----:B------:R-:W-:Y:S01]  /*70f00*/  STL [R1+0x2458], R19 ;  /* 0x0024581301007387 */ /* 0x000fe20000100800 */
[----:B------:R-:W-:-:S03]  /*70f10*/  IMAD.X R18, R18, 0x1, R4, P3 ;  /* 0x0000000112127824 */ /* 0x000fc600018e0604 */
[----:B------:R1:W-:Y:S04]  /*70f20*/  STL [R1+0x2454], R20 ;  /* 0x0024541401007387 */ /* 0x0003e80000100800 */
[----:B------:R1:W-:Y:S02]  /*70f30*/  STL [R1+0x2460], R17 ;  /* 0x0024601101007387 */ /* 0x0003e40000100800 */
[----:B-1----:R-:W-:Y:S02]  /*70f40*/  IMAD.MOV.U32 R11, RZ, RZ, R20 ;  /* 0x000000ffff0b7224 */ /* 0x002fe400078e0014 */
[----:B------:R-:W-:Y:S01]  /*70f50*/  IMAD.MOV.U32 R10, RZ, RZ, R19 ;  /* 0x000000ffff0a7224 */ /* 0x000fe200078e0013 */
[----:B------:R1:W-:Y:S04]  /*70f60*/  STL [R1+0x245c], R18 ;  /* 0x00245c1201007387 */ /* 0x0003e80000100800 */
[----:B------:R1:W-:Y:S04]  /*70f70*/  LDGSTS.E [R7+0xe900], desc[UR58][R10.64], P1 ;  /* 0x0e9000000a077fae */ /* 0x0003e8000892187a */
[----:B------:R-:W3:Y:S04]  /*70f80*/  LDL.LU R20, [R1+0x24e4] ;  /* 0x0024e40001147983 */ /* 0x000ee80000300800 */
[----:B------:R-:W3:Y:S01]  /*70f90*/  LDL.LU R19, [R1+0x24e8] ;  /* 0x0024e80001137983 */ /* 0x000ee20000300800 */
[----:B------:R-:W-:Y:S01]  /*70fa0*/  ISETP.GT.AND P2, PT, R9, 0x3e, PT ;  /* 0x0000003e0900780c */ /* 0x000fe20003f44270 */
[----:B-1----:R-:W-:-:S02]  /*70fb0*/  IMAD.MOV.U32 R10, RZ, RZ, R17 ;  /* 0x000000ffff0a7224 */ /* 0x002fc400078e0011 */
[----:B------:R-:W3:Y:S01]  /*70fc0*/  LDL.LU R17, [R1+0x278c] ;  /* 0x00278c0001117983 */ /* 0x000ee20000300800 */
[----:B------:R-:W-:Y:S02]  /*70fd0*/  MOV R11, R18 ;  /* 0x00000012000b7202 */ /* 0x000fe40000000f00 */
[----:B------:R-:W-:-:S03]  /*70fe0*/  SEL R8, RZ, 0x4, !P2 ;  /* 0x00000004ff087807 */ /* 0x000fc60005000000 */
[----:B------:R1:W-:Y:S01]  /*70ff0*/  LDGSTS.E [R7+0xea00], desc[UR58][R10.64], P1 ;  /* 0x0ea000000a077fae */ /* 0x0003e2000892187a */
[----:B------:R-:W-:-:S04]  /*71000*/  SEL R8, R8, RZ, !P0 ;  /* 0x000000ff08087207 */ /* 0x000fc80004000000 */
[----:B------:R-:W-:Y:S02]  /*71010*/  ISETP.NE.U32.AND P2, PT, R8, RZ, PT ;  /* 0x000000ff0800720c */ /* 0x000fe40003f45070 */
[----:B--2---:R-:W-:-:S05]  /*71020*/  IADD3 R14, P3, R14, R5, RZ ;  /* 0x000000050e0e7210 */ /* 0x004fca0007f7e0ff */
[----:B------:R-:W-:Y:S01]  /*71030*/  IMAD.X R15, R15, 0x1, R4, P3 ;  /* 0x000000010f0f7824 */ /* 0x000fe200018e0604 */
[----:B------:R-:W-:Y:S01]  /*71040*/  STL [R1+0x2468], R14 ;  /* 0x0024680e01007387 */ /* 0x000fe20000100800 */
[----:B----4-:R-:W-:-:S03]  /*71050*/  IADD3 R12, P4, R12, R5, RZ ;  /* 0x000000050c0c7210 */ /* 0x010fc60007f9e0ff */
[----:B------:R2:W-:Y:S04]  /*71060*/  STL [R1+0x2464], R15 ;  /* 0x0024640f01007387 */ /* 0x0005e80000100800 */
[----:B------:R-:W-:Y:S04]  /*71070*/  STL [R1+0x24d0], R12 ;  /* 0x0024d00c01007387 */ /* 0x000fe80000100800 */
[----:B------:R-:W4:Y:S01]  /*71080*/  LDL.LU R18, [R1+0x2724] ;  /* 0x0027240001127983 */ /* 0x000f220000300800 */
[----:B------:R-:W-:Y:S02]  /*71090*/  IMAD.X R13, R13, 0x1, R4, P4 ;  /* 0x000000010d0d7824 */ /* 0x000fe400020e0604 */
[----:B-1----:R-:W-:-:S02]  /*710a0*/  IMAD.MOV.U32 R10, RZ, RZ, R14 ;  /* 0x000000ffff0a7224 */ /* 0x002fc400078e000e */
[----:B------:R-:W-:Y:S01]  /*710b0*/  IMAD.MOV.U32 R11, RZ, RZ, R15 ;  /* 0x000000ffff0b7224 */ /* 0x000fe200078e000f */
[----:B------:R1:W-:Y:S04]  /*710c0*/  STL [R1+0x24cc], R13 ;  /* 0x0024cc0d01007387 */ /* 0x0003e80000100800 */
[----:B--2---:R-:W2:Y:S04]  /*710d0*/  LDL.LU R15, [R1+0x271c] ;  /* 0x00271c00010f7983 */ /* 0x004ea80000300800 */
[----:B------:R1:W-:Y:S04]  /*710e0*/  LDGSTS.E [R7+0xeb00], desc[UR58][R10.64], P1 ;  /* 0x0eb000000a077fae */ /* 0x0003e8000892187a */
[----:B------:R-:W2:Y:S01]  /*710f0*/  LDL.LU R14, [R1+0x2728] ;  /* 0x00272800010e7983 */ /* 0x000ea20000300800 */
[----:B-1----:R-:W-:-:S02]  /*71100*/  IMAD.MOV.U32 R11, RZ, RZ, R13 ;  /* 0x000000ffff0b7224 */ /* 0x002fc400078e000d */
[----:B------:R-:W-:Y:S01]  /*71110*/  IMAD.MOV.U32 R10, RZ, RZ, R12 ;  /* 0x000000ffff0a7224 */ /* 0x000fe200078e000c */
[----:B------:R-:W2:Y:S04]  /*71120*/  LDL.LU R13, [R1+0x2714] ;  /* 0x00271400010d7983 */ /* 0x000ea80000300800 */
[----:B------:R-:W2:Y:S04]  /*71130*/  LDL.LU R12, [R1+0x2720] ;  /* 0x00272000010c7983 */ /* 0x000ea80000300800 */
[----:B------:R1:W-:Y:S01]  /*71140*/  LDGSTS.E [R7+0xf800], desc[UR58][R10.64], P2 ;  /* 0x0f8000000a077fae */ /* 0x0003e2000912187a */
[----:B---3--:R-:W-:-:S02]  /*71150*/  IADD3 R23, P1, R23, R5, RZ ;  /* 0x0000000517177210 */ /* 0x008fc40007f3e0ff */
[----:B------:R-:W-:-:S03]  /*71160*/  IADD3 R21, P3, R21, R5, RZ ;  /* 0x0000000515157210 */ /* 0x000fc60007f7e0ff */
[--C-:B------:R-:W-:Y:S02]  /*71170*/  IMAD.X R24, R24, 0x1, R4.reuse, P1 ;  /* 0x0000000118187824 */ /* 0x100fe400008e0604 */
[----:B------:R-:W-:Y:S01]  /*71180*/  IMAD.X R22, R22, 0x1, R4, P3 ;  /* 0x0000000116167824 */ /* 0x000fe200018e0604 */
[----:B------:R3:W-:Y:S01]  /*71190*/  STL [R1+0x24d8], R23 ;  /* 0x0024d81701007387 */ /* 0x0007e20000100800 */
        /* <DEDUP_REMOVED lines=11> */
[----:B------:R-:W-:-:S05]  /*71250*/  IADD3 R19, P3, R19, R5, RZ ;  /* 0x0000000513137210 */ /* 0x000fca0007f7e0ff */
[----:B------:R-:W-:Y:S01]  /*71260*/  IMAD.X R20, R20, 0x1, R4, P3 ;  /* 0x0000000114147824 */ /* 0x000fe200018e0604 */
[----:B------:R-:W-:Y:S04]  /*71270*/  STL [R1+0x24e8], R19 ;  /* 0x0024e81301007387 */ /* 0x000fe80000100800 */
[----:B------:R4:W-:Y:S04]  /*71280*/  STL [R1+0x24e4], R20 ;  /* 0x0024e41401007387 */ /* 0x0009e80000100800 */
[----:B------:R-:W3:Y:S04]  /*71290*/  LDL.LU R24, [R1+0x1d88] ;  /* 0x001d880001187983 */ /* 0x000ee80000300800 */
[----:B------:R-:W3:Y:S01]  /*712a0*/  LDL.LU R22, [R1+0x1dec] ;  /* 0x001dec0001167983 */ /* 0x000ee20000300800 */
[----:B-1----:R-:W-:-:S02]  /*712b0*/  IMAD.MOV.U32 R10, RZ, RZ, R19 ;  /* 0x000000ffff0a7224 */ /* 0x002fc400078e0013 */
[----:B------:R-:W-:Y:S01]  /*712c0*/  IMAD.MOV.U32 R11, RZ, RZ, R20 ;  /* 0x000000ffff0b7224 */ /* 0x000fe200078e0014 */
[----:B------:R-:W-:-:S04]  /*712d0*/  ISETP.GT.AND P1, PT, R9, 0x3, PT ;  /* 0x000000030900780c */ /* 0x000fc80003f24270 */
[----:B------:R1:W-:Y:S01]  /*712e0*/  LDGSTS.E [R7+0xfb00], desc[UR58][R10.64], P2 ;  /* 0x0fb000000a077fae */ /* 0x0003e2000912187a */
[----:B------:R-:W-:Y:S02]  /*712f0*/  IADD3 R17, P2, R17, R5, RZ ;  /* 0x0000000511117210 */ /* 0x000fe40007f5e0ff */
[----:B------:R-:W-:-:S04]  /*71300*/  SEL R8, RZ, 0x4, !P1 ;  /* 0x00000004ff087807 */ /* 0x000fc80004800000 */
[----:B------:R-:W-:Y:S01]  /*71310*/  SEL R8, R8, RZ, !P0 ;  /* 0x000000ff08087207 */ /* 0x000fe20004000000 */
[----:B------:R-:W-:Y:S03]  /*71320*/  STL [R1+0x278c], R17 ;  /* 0x00278c1101007387 */ /* 0x000fe60000100800 */
[----:B------:R-:W-:Y:S01]  /*71330*/  ISETP.NE.U32.AND P1, PT, R8, RZ, PT ;  /* 0x000000ff0800720c */ /* 0x000fe20003f25070 */
[----:B-1----:R-:W-:Y:S01]  /*71340*/  IMAD.MOV.U32 R10, RZ, RZ, R17 ;  /* 0x000000ffff0a7224 */ /* 0x002fe200078e0011 */
[----:B------:R-:W-:-:S05]  /*71350*/  LOP3.LUT R8, R57, 0x60, RZ, 0x3c, !PT ;  /* 0x0000006039087812 */ /* 0x000fca00078e3cff */
[----:B------:R-:W-:Y:S02]  /*71360*/  VIADD R8, R8, UR7 ;  /* 0x0000000708087c36 */ /* 0x000fe40008000000 */
[----:B----4-:R-:W-:-:S05]  /*71370*/  IMAD.X R18, R18, 0x1, R4, P2 ;  /* 0x0000000112127824 */ /* 0x010fca00010e0604 */
[----:B------:R1:W-:Y:S04]  /*71380*/  STL [R1+0x2724], R18 ;  /* 0x0027241201007387 */ /* 0x0003e80000100800 */
[----:B------:R-:W4:Y:S04]  /*71390*/  LDL.LU R20, [R1+0x1df4] ;  /* 0x001df40001147983 */ /* 0x000f280000300800 */
[----:B------:R-:W4:Y:S01]  /*713a0*/  LDL.LU R19, [R1+0x1df8] ;  /* 0x001df80001137983 */ /* 0x000f220000300800 */
[----:B------:R-:W-:Y:S01]  /*713b0*/  IMAD.MOV.U32 R11, RZ, RZ, R18 ;  /* 0x000000ffff0b7224 */ /* 0x000fe200078e0012 */
[----:B--2---:R-:W-:-:S02]  /*713c0*/  IADD3 R14, P2, R14, R5, RZ ;  /* 0x000000050e0e7210 */ /* 0x004fc40007f5e0ff */
[----:B-1----:R-:W2:Y:S04]  /*713d0*/  LDL.LU R18, [R1+0x1dfc] ;  /* 0x001dfc0001127983 */ /* 0x002ea80000300800 */
[----:B------:R-:W2:Y:S01]  /*713e0*/  LDL.LU R17, [R1+0x1e00] ;  /* 0x001e000001117983 */ /* 0x000ea20000300800 */
[----:B------:R-:W-:-:S03]  /*713f0*/  IADD3.X R15, R15, R4, RZ, P2, !PT ;  /* 0x000000040f0f7210 */ /* 0x000fc600017fe4ff */
[----:B------:R1:W-:Y:S01]  /*71400*/  LDGSTS.E [R8+0xc00], desc[UR58][R10.64], P1 ;  /* 0x00c000000a087fae */ /* 0x0003e2000892187a */
[----:B------:R-:W-:-:S03]  /*71410*/  IADD3 R12, P3, R12, R5, RZ ;  /* 0x000000050c0c7210 */ /* 0x000fc60007f7e0ff */
[----:B------:R-:W-:Y:S04]  /*71420*/  STL [R1+0x2728], R14 ;  /* 0x0027280e01007387 */ /* 0x000fe80000100800 */
[----:B------:R1:W-:Y:S01]  /*71430*/  STL [R1+0x271c], R15 ;  /* 0x00271c0f01007387 */ /* 0x0003e20000100800 */
[----:B------:R-:W-:Y:S02]  /*71440*/  IMAD.X R13, R13, 0x1, R4, P3 ;  /* 0x000000010d0d7824 */ /* 0x000fe400018e0604 */
[----:B-1----:R-:W-:Y:S02]  /*71450*/  IMAD.MOV.U32 R10, RZ, RZ, R14 ;  /* 0x000000ffff0a7224 */ /* 0x002fe400078e000e */
[----:B------:R-:W-:Y:S01]  /*71460*/  IMAD.MOV.U32 R11, RZ, RZ, R15 ;  /* 0x000000ffff0b7224 */ /* 0x000fe200078e000f */
[----:B------:R-:W-:Y:S04]  /*71470*/  STL [R1+0x2720], R12 ;  /* 0x0027200c01007387 */ /* 0x000fe80000100800 */
[----:B------:R1:W-:Y:S04]  /*71480*/  STL [R1+0x2714], R13 ;  /* 0x0027140d01007387 */ /* 0x0003e80000100800 */
[----:B------:R-:W2:Y:S04]  /*71490*/  LDL.LU R15, [R1+0x1e04] ;  /* 0x001e0400010f7983 */ /* 0x000ea80000300800 */
[----:B------:R-:W2:Y:S04]  /*714a0*/  LDL.LU R14, [R1+0x1e08] ;  /* 0x001e0800010e7983 */ /* 0x000ea80000300800 */
[----:B------:R1:W-:Y:S01]  /*714b0*/  LDGSTS.E [R8+0xd00], desc[UR58][R10.64], P1 ;  /* 0x00d000000a087fae */ /* 0x0003e2000892187a */
[----:B------:R-:W-:Y:S01]  /*714c0*/  ISETP.GT.AND P2, PT, R9, 0x7, PT ;  /* 0x000000070900780c */ /* 0x000fe20003f44270 */
[----:B-1----:R-:W-:-:S02]  /*714d0*/  IMAD.MOV.U32 R10, RZ, RZ, R12 ;  /* 0x000000ffff0a7224 */ /* 0x002fc400078e000c */
[----:B------:R-:W-:Y:S02]  /*714e0*/  IMAD.MOV.U32 R11, RZ, RZ, R13 ;  /* 0x000000ffff0b7224 */ /* 0x000fe400078e000d */
[----:B------:R-:W2:Y:S04]  /*714f0*/  LDL.LU R13, [R1+0x1e6c] ;  /* 0x001e6c00010d7983 */ /* 0x000ea80000300800 */
[----:B------:R-:W2:Y:S04]  /*71500*/  LDL.LU R12, [R1+0x1e70] ;  /* 0x001e7000010c7983 */ /* 0x000ea80000300800 */
[----:B------:R1:W-:Y:S01]  /*71510*/  LDGSTS.E [R8+0xe00], desc[UR58][R10.64], P1 ;  /* 0x00e000000a087fae */ /* 0x0003e2000892187a */
[----:B---3--:R-:W-:-:S02]  /*71520*/  IADD3 R23, P3, R23, R5, RZ ;  /* 0x0000000517177210 */ /* 0x008fc40007f7e0ff */
[----:B------:R-:W-:Y:S02]  /*71530*/  IADD3 R21, P4, R21, R5, RZ ;  /* 0x0000000515157210 */ /* 0x000fe40007f9e0ff */
[----:B-1----:R-:W-:-:S04]  /*71540*/  SEL R10, RZ, 0x4, !P2 ;  /* 0x00000004ff0a7807 */ /* 0x002fc80005000000 */
[----:B------:R-:W-:Y:S01]  /*71550*/  SEL R10, R10, RZ, !P0 ;  /* 0x000000ff0a0a7207 */ /* 0x000fe20004000000 */
[----:B------:R-:W-:Y:S03]  /*71560*/  STL [R1+0x2718], R23 ;  /* 0x0027181701007387 */ /* 0x000fe60000100800 */
[----:B------:R-:W-:Y:S01]  /*71570*/  ISETP.NE.U32.AND P2, PT, R10, RZ, PT ;  /* 0x000000ff0a00720c */ /* 0x000fe20003f45070 */
[----:B------:R-:W-:Y:S02]  /*71580*/  IMAD.MOV.U32 R10, RZ, RZ, R23 ;  /* 0x000000ffff0a7224 */ /* 0x000fe400078e0017 */
[--C-:B------:R-:W-:Y:S02]  /*71590*/  IMAD.X R24, R24, 0x1, R4.reuse, P3 ;  /* 0x0000000118187824 */ /* 0x100fe400018e0604 */
        /* <DEDUP_REMOVED lines=13> */
[----:B----4-:R-:W-:-:S05]  /*71670*/  IADD3 R19, P1, R19, R5, RZ ;  /* 0x0000000513137210 */ /* 0x010fca0007f3e0ff */
[----:B------:R-:W-:Y:S01]  /*71680*/  IMAD.X R20, R20, 0x1, R4, P1 ;  /* 0x0000000114147824 */ /* 0x000fe200008e0604 */
[----:B--2---:R-:W-:Y:S01]  /*71690*/  IADD3 R17, P3, R17, R5, RZ ;  /* 0x0000000511117210 */ /* 0x004fe20007f7e0ff */
[----:B-1----:R-:W-:Y:S02]  /*716a0*/  IMAD.MOV.U32 R10, RZ, RZ, R19 ;  /* 0x000000ffff0a7224 */ /* 0x002fe400078e0013 */
[----:B------:R-:W-:Y:S01]  /*716b0*/  IMAD.MOV.U32 R11, RZ, RZ, R20 ;  /* 0x000000ffff0b7224 */ /* 0x000fe200078e0014 */
[----:B------:R-:W-:Y:S01]  /*716c0*/  STL [R1+0x1df8], R19 ;  /* 0x001df81301007387 */ /* 0x000fe20000100800 */
[----:B------:R-:W-:-:S03]  /*716d0*/  IMAD.X R18, R18, 0x1, R4, P3 ;  /* 0x0000000112127824 */ /* 0x000fc600018e0604 */
[----:B------:R1:W-:Y:S04]  /*716e0*/  STL [R1+0x1df4], R20 ;  /* 0x001df41401007387 */ /* 0x0003e80000100800 */
[----:B------:R-:W-:Y:S04]  /*716f0*/  STL [R1+0x1e00], R17 ;  /* 0x001e001101007387 */ /* 0x000fe80000100800 */
[----:B------:R2:W-:Y:S04]  /*71700*/  STL [R1+0x1dfc], R18 ;  /* 0x001dfc1201007387 */ /* 0x0005e80000100800 */
[----:B------:R4:W-:Y:S01]  /*71710*/  LDGSTS.E [R8+0x1d00], desc[UR58][R10.64], P2 ;  /* 0x01d000000a087fae */ /* 0x0009e2000912187a */
[----:B------:R-:W-:-:S03]  /*71720*/  ISETP.GT.AND P1, PT, R9, 0xb, PT ;  /* 0x0000000b0900780c */ /* 0x000fc60003f24270 */
[----:B-1----:R-:W3:Y:S04]  /*71730*/  LDL.LU R20, [R1+0x1e84] ;  /* 0x001e840001147983 */ /* 0x002ee80000300800 */
[----:B------:R-:W3:Y:S01]  /*71740*/  LDL.LU R19, [R1+0x1e88] ;  /* 0x001e880001137983 */ /* 0x000ee20000300800 */
[----:B----4-:R-:W-:Y:S02]  /*71750*/  IMAD.MOV.U32 R10, RZ, RZ, R17 ;  /* 0x000000ffff0a7224 */ /* 0x010fe400078e0011 */
[----:B------:R-:W-:Y:S02]  /*71760*/  IMAD.MOV.U32 R11, RZ, RZ, R18 ;  /* 0x000000ffff0b7224 */ /* 0x000fe400078e0012 */
[----:B--2---:R-:W2:Y:S04]  /*71770*/  LDL.LU R18, [R1+0x1eec] ;  /* 0x001eec0001127983 */ /* 0x004ea80000300800 */
[----:B------:R-:W4:Y:S04]  /*71780*/  LDL.LU R17, [R1+0x1ef0] ;  /* 0x001ef00001117983 */ /* 0x000f280000300800 */
[----:B------:R1:W-:Y:S01]  /*71790*/  LDGSTS.E [R8+0x1e00], desc[UR58][R10.64], P2 ;  /* 0x01e000000a087fae */ /* 0x0003e2000912187a */
[----:B------:R-:W-:-:S05]  /*717a0*/  IADD3 R14, P3, R14, R5, RZ ;  /* 0x000000050e0e7210 */ /* 0x000fca0007f7e0ff */
[----:B------:R-:W-:Y:S01]  /*717b0*/  IMAD.X R15, R15, 0x1, R4, P3 ;  /* 0x000000010f0f7824 */ /* 0x000fe200018e0604 */
[----:B------:R-:W-:Y:S02]  /*717c0*/  IADD3 R12, P4, R12, R5, RZ ;  /* 0x000000050c0c7210 */ /* 0x000fe40007f9e0ff */
[----:B-1----:R-:W-:-:S04]  /*717d0*/  SEL R10, RZ, 0x4, !P1 ;  /* 0x00000004ff0a7807 */ /* 0x002fc80004800000 */
[----:B------:R-:W-:Y:S01]  /*717e0*/  SEL R10, R10, RZ, !P0 ;  /* 0x000000ff0a0a7207 */ /* 0x000fe20004000000 */
[----:B------:R-:W-:Y:S01]  /*717f0*/  IMAD.X R13, R13, 0x1, R4, P4 ;  /* 0x000000010d0d7824 */ /* 0x000fe200020e0604 */
[----:B------:R-:W-:Y:S01]  /*71800*/  STL [R1+0x1e08], R14 ;  /* 0x001e080e01007387 */ /* 0x000fe20000100800 */
[----:B------:R-:W-:Y:S01]  /*71810*/  IMAD.MOV.U32 R11, RZ, RZ, R15 ;  /* 0x000000ffff0b7224 */ /* 0x000fe200078e000f */
[----:B------:R-:W-:Y:S02]  /*71820*/  ISETP.NE.U32.AND P1, PT, R10, RZ, PT ;  /* 0x000000ff0a00720c */ /* 0x000fe40003f25070 */
[----:B------:R-:W-:Y:S01]  /*71830*/  MOV R10, R14 ;  /* 0x0000000e000a7202 */ /* 0x000fe20000000f00 */
        /* <DEDUP_REMOVED lines=11> */
[----:B------:R-:W-:-:S05]  /*718f0*/  IADD3 R23, P2, R23, R5, RZ ;  /* 0x0000000517177210 */ /* 0x000fca0007f5e0ff */
[----:B------:R-:W-:Y:S01]  /*71900*/  IMAD.X R24, R24, 0x1, R4, P2 ;  /* 0x0000000118187824 */ /* 0x000fe200010e0604 */
[----:B---3--:R-:W-:Y:S01]  /*71910*/  IADD3 R21, P3, R21, R5, RZ ;  /* 0x0000000515157210 */ /* 0x008fe20007f7e0ff */
        /* <DEDUP_REMOVED lines=13> */
[----:B------:R-:W3:Y:S01]  /*719f0*/  LDL.LU R21, [R1+0x1f70] ;  /* 0x001f700001157983 */ /* 0x000ee20000300800 */
[----:B------:R-:W-:-:S03]  /*71a00*/  ISETP.GT.AND P2, PT, R9, 0xf, PT ;  /* 0x0000000f0900780c */ /* 0x000fc60003f44270 */
[----:B------:R1:W-:Y:S02]  /*71a10*/  LDGSTS.E [R8+0x2e00], desc[UR58][R10.64], P1 ;  /* 0x02e000000a087fae */ /* 0x0003e4000892187a */
[----:B-1----:R-:W-:-:S04]  /*71a20*/  SEL R10, RZ, 0x4, !P2 ;  /* 0x00000004ff0a7807 */ /* 0x002fc80005000000 */
[----:B------:R-:W-:-:S04]  /*71a30*/  SEL R10, R10, RZ, !P0 ;  /* 0x000000ff0a0a7207 */ /* 0x000fc80004000000 */
[----:B------:R-:W-:Y:S02]  /*71a40*/  ISETP.NE.U32.AND P2, PT, R10, RZ, PT ;  /* 0x000000ff0a00720c */ /* 0x000fe40003f45070 */
[----:B------:R-:W-:-:S05]  /*71a50*/  IADD3 R19, P3, R19, R5, RZ ;  /* 0x0000000513137210 */ /* 0x000fca0007f7e0ff */
[--C-:B------:R-:W-:Y:S01]  /*71a60*/  IMAD.X R20, R20, 0x1, R4.reuse, P3 ;  /* 0x0000000114147824 */ /* 0x100fe200018e0604 */
[----:B----4-:R-:W-:Y:S01]  /*71a70*/  IADD3 R17, P4, R17, R5, RZ ;  /* 0x0000000511117210 */ /* 0x010fe20007f9e0ff */
[----:B------:R-:W-:Y:S04]  /*71a80*/  STL [R1+0x1e88], R19 ;  /* 0x001e881301007387 */ /* 0x000fe80000100800 */
[----:B------:R1:W-:Y:S01]  /*71a90*/  STL [R1+0x1e84], R20 ;  /* 0x001e841401007387 */ /* 0x0003e20000100800 */
[----:B--2---:R-:W-:Y:S02]  /*71aa0*/  IMAD.X R18, R18, 0x1, R4, P4 ;  /* 0x0000000112127824 */ /* 0x004fe400020e0604 */
[----:B------:R-:W-:Y:S01]  /*71ab0*/  IMAD.MOV.U32 R10, RZ, RZ, R19 ;  /* 0x000000ffff0a7224 */ /* 0x000fe200078e0013 */
[----:B------:R-:W-:Y:S01]  /*71ac0*/  STL [R1+0x1ef0], R17 ;  /* 0x001ef01101007387 */ /* 0x000fe20000100800 */
[----:B------:R-:W-:-:S03]  /*71ad0*/  IMAD.MOV.U32 R11, RZ, RZ, R20 ;  /* 0x000000ffff0b7224 */ /* 0x000fc600078e0014 */
        /* <DEDUP_REMOVED lines=21> */
[----:B-1----:R-:W2:Y:S04]  /*71c30*/  LDL.LU R15, [R1+0x1f84] ;  /* 0x001f8400010f7983 */ /* 0x002ea80000300800 */
[----:B------:R-:W2:Y:S01]  /*71c40*/  LDL.LU R14, [R1+0x1f88] ;  /* 0x001f8800010e7983 */ /* 0x000ea20000300800 */
[----:B------:R-:W-:Y:S01]  /*71c50*/  MOV R10, R12 ;  /* 0x0000000c000a7202 */ /* 0x000fe20000000f00 */
[----:B------:R-:W-:Y:S02]  /*71c60*/  IMAD.MOV.U32 R11, RZ, RZ, R13 ;  /* 0x000000ffff0b7224 */ /* 0x000fe400078e000d */
[----:B------:R-:W2:Y:S04]  /*71c70*/  LDL.LU R13, [R1+0x1fec] ;  /* 0x001fec00010d7983 */ /* 0x000ea80000300800 */
[----:B------:R-:W2:Y:S04]  /*71c80*/  LDL.LU R12, [R1+0x1ff0] ;  /* 0x001ff000010c7983 */ /* 0x000ea80000300800 */
[----:B------:R1:W-:Y:S02]  /*71c90*/  LDGSTS.E [R8+0x3e00], desc[UR58][R10.64], P2 ;  /* 0x03e000000a087fae */ /* 0x0003e4000912187a */
[----:B-1----:R-:W-:-:S04]  /*71ca0*/  SEL R10, RZ, 0x4, !P1 ;  /* 0x00000004ff0a7807 */ /* 0x002fc80004800000 */
[----:B------:R-:W-:-:S04]  /*71cb0*/  SEL R10, R10, RZ, !P0 ;  /* 0x000000ff0a0a7207 */ /* 0x000fc80004000000 */
[----:B------:R-:W-:Y:S02]  /*71cc0*/  ISETP.NE.U32.AND P1, PT, R10, RZ, PT ;  /* 0x000000ff0a00720c */ /* 0x000fe40003f25070 */
[-C--:B------:R-:W-:Y:S02]  /*71cd0*/  IADD3 R23, P3, R23, R5.reuse, RZ ;  /* 0x0000000517177210 */ /* 0x080fe40007f7e0ff */
[----:B---3--:R-:W-:-:S03]  /*71ce0*/  IADD3 R21, P4, R21, R5, RZ ;  /* 0x0000000515157210 */ /* 0x008fc60007f9e0ff */
[--C-:B------:R-:W-:Y:S01]  /*71cf0*/  IMAD.X R24, R24, 0x1, R4.reuse, P3 ;  /* 0x0000000118187824 */ /* 0x100fe200018e0604 */
[----:B------:R-:W-:Y:S01]  /*71d00*/  STL [R1+0x1f08], R23 ;  /* 0x001f081701007387 */ /* 0x000fe20000100800 */
[----:B------:R-:W-:Y:S02]  /*71d10*/  IMAD.MOV.U32 R10, RZ, RZ, R23 ;  /* 0x000000ffff0a7224 */ /* 0x000fe400078e0017 */
        /* <DEDUP_REMOVED lines=14> */
[----:B------:R-:W-:Y:S02]  /*71e00*/  IMAD.X R20, R20, 0x1, R4, P2 ;  /* 0x0000000114147824 */ /* 0x000fe400010e0604 */
[----:B-1----:R-:W-:Y:S02]  /*71e10*/  IMAD.MOV.U32 R10, RZ, RZ, R19 ;  /* 0x000000ffff0a7224 */ /* 0x002fe400078e0013 */
[----:B------:R-:W-:Y:S01]  /*71e20*/  IMAD.MOV.U32 R11, RZ, RZ, R20 ;  /* 0x000000ffff0b7224 */ /* 0x000fe200078e0014 */
[----:B----4-:R-:W-:Y:S01]  /*71e30*/  IADD3 R17, P3, R17, R5, RZ ;  /* 0x0000000511117210 */ /* 0x010fe20007f7e0ff */
[----:B------:R-:W-:Y:S04]  /*71e40*/  STL [R1+0x1f78], R19 ;  /* 0x001f781301007387 */ /* 0x000fe80000100800 */
[----:B------:R1:W-:Y:S01]  /*71e50*/  STL [R1+0x1f74], R20 ;  /* 0x001f741401007387 */ /* 0x0003e20000100800 */
[----:B--2---:R-:W-:-:S03]  /*71e60*/  IMAD.X R18, R18, 0x1, R4, P3 ;  /* 0x0000000112127824 */ /* 0x004fc600018e0604 */
[----:B------:R2:W-:Y:S04]  /*71e70*/  LDGSTS.E [R8+0x4d00], desc[UR58][R10.64], P1 ;  /* 0x04d000000a087fae */ /* 0x0005e8000892187a */
[----:B------:R-:W-:Y:S04]  /*71e80*/  STL [R1+0x1f80], R17 ;  /* 0x001f801101007387 */ /* 0x000fe80000100800 */
[----:B------:R4:W-:Y:S01]  /*71e90*/  STL [R1+0x1f7c], R18 ;  /* 0x001f7c1201007387 */ /* 0x0009e20000100800 */
[----:B------:R-:W-:-:S03]  /*71ea0*/  ISETP.GT.AND P2, PT, R9, 0x17, PT ;  /* 0x000000170900780c */ /* 0x000fc60003f44270 */
[----:B-1----:R-:W3:Y:S04]  /*71eb0*/  LDL.LU R20, [R1+0x2004] ;  /* 0x0020040001147983 */ /* 0x002ee80000300800 */
[----:B------:R-:W3:Y:S01]  /*71ec0*/  LDL.LU R19, [R1+0x2008] ;  /* 0x0020080001137983 */ /* 0x000ee20000300800 */
[----:B--2---:R-:W-:Y:S02]  /*71ed0*/  IMAD.MOV.U32 R10, RZ, RZ, R17 ;  /* 0x000000ffff0a7224 */ /* 0x004fe400078e0011 */
[----:B------:R-:W-:Y:S02]  /*71ee0*/  IMAD.MOV.U32 R11, RZ, RZ, R18 ;  /* 0x000000ffff0b7224 */ /* 0x000fe400078e0012 */
[----:B----4-:R-:W2:Y:S04]  /*71ef0*/  LDL.LU R18, [R1+0x206c] ;  /* 0x00206c0001127983 */ /* 0x010ea80000300800 */
[----:B------:R-:W4:Y:S04]  /*71f00*/  LDL.LU R17, [R1+0x2070] ;  /* 0x0020700001117983 */ /* 0x000f280000300800 */
[----:B------:R1:W-:Y:S02]  /*71f10*/  LDGSTS.E [R8+0x4e00], desc[UR58][R10.64], P1 ;  /* 0x04e000000a087fae */ /* 0x0003e4000892187a */
[----:B-1----:R-:W-:-:S02]  /*71f20*/  SEL R10, RZ, 0x4, !P2 ;  /* 0x00000004ff0a7807 */ /* 0x002fc40005000000 */
[----:B------:R-:W-:Y:S02]  /*71f30*/  IADD3 R14, P3, R14, R5, RZ ;  /* 0x000000050e0e7210 */ /* 0x000fe40007f7e0ff */
[----:B------:R-:W-:-:S03]  /*71f40*/  SEL R10, R10, RZ, !P0 ;  /* 0x000000ff0a0a7207 */ /* 0x000fc60004000000 */
[----:B------:R-:W-:Y:S01]  /*71f50*/  IMAD.X R15, R15, 0x1, R4, P3 ;  /* 0x000000010f0f7824 */ /* 0x000fe200018e0604 */
[----:B------:R-:W-:Y:S02]  /*71f60*/  IADD3 R12, P4, R12, R5, RZ ;  /* 0x000000050c0c7210 */ /* 0x000fe40007f9e0ff */
[----:B------:R-:W-:Y:S01]  /*71f70*/  ISETP.NE.U32.AND P2, PT, R10, RZ, PT ;  /* 0x000000ff0a00720c */ /* 0x000fe20003f45070 */
        /* <DEDUP_REMOVED lines=15> */
[----:B------:R-:W-:-:S04]  /*72070*/  IADD3 R23, P1, R23, R5, RZ ;  /* 0x0000000517177210 */ /* 0x000fc80007f3e0ff */
[----:B------:R-:W-:Y:S02]  /*72080*/  IADD3.X R24, R24, R4, RZ, P1, !PT ;  /* 0x0000000418187210 */ /* 0x000fe40000ffe4ff */
        /* <DEDUP_REMOVED lines=20> */
[-C--:B------:R-:W-:Y:S02]  /*721d0*/  IADD3 R19, P3, R19, R5.reuse, RZ ;  /* 0x0000000513137210 */ /* 0x080fe40007f7e0ff */
[----:B----4-:R-:W-:-:S03]  /*721e0*/  IADD3 R17, P4, R17, R5, RZ ;  /* 0x0000000511117210 */ /* 0x010fc60007f9e0ff */
[--C-:B------:R-:W-:Y:S01]  /*721f0*/  IMAD.X R20, R20, 0x1, R4.reuse, P3 ;  /* 0x0000000114147824 */ /* 0x100fe200018e0604 */
[----:B------:R-:W-:Y:S01]  /*72200*/  STL [R1+0x2008], R19 ;  /* 0x0020081301007387 */ /* 0x000fe20000100800 */
[----:B--2---:R-:W-:-:S03]  /*72210*/  IMAD.X R18, R18, 0x1, R4, P4 ;  /* 0x0000000112127824 */ /* 0x004fc600020e0604 */
[----:B------:R1:W-:Y:S01]  /*72220*/  STL [R1+0x2004], R20 ;  /* 0x0020041401007387 */ /* 0x0003e20000100800 */
[----:B------:R-:W-:Y:S02]  /*72230*/  IMAD.MOV.U32 R10, RZ, RZ, R19 ;  /* 0x000000ffff0a7224 */ /* 0x000fe400078e0013 */
[----:B------:R-:W-:Y:S01]  /*72240*/  IMAD.MOV.U32 R11, RZ, RZ, R20 ;  /* 0x000000ffff0b7224 */ /* 0x000fe200078e0014 */
        /* <DEDUP_REMOVED lines=24> */
[----:B------:R-:W-:Y:S02]  /*723d0*/  IMAD.MOV.U32 R10, RZ, RZ, R12 ;  /* 0x000000ffff0a7224 */ /* 0x000fe400078e000c */
        /* <DEDUP_REMOVED lines=11> */
[----:B------:R-:W-:Y:S01]  /*72490*/  MOV R10, R23 ;  /* 0x00000017000a7202 */ /* 0x000fe20000000f00 */
        /* <DEDUP_REMOVED lines=22> */
[----:B------:R2:W-:Y:S04]  /*72600*/  LDGSTS.E [R8+0x7d00], desc[UR58][R10.64], P2 ;  /* 0x07d000000a087fae */ /* 0x0005e8000912187a */
        /* <DEDUP_REMOVED lines=12> */
[--C-:B------:R-:W-:Y:S01]  /*726d0*/  IMAD.X R15, R15, 0x1, R4.reuse, P3 ;  /* 0x000000010f0f7824 */ /* 0x100fe200018e0604 */
[----:B------:R-:W-:Y:S01]  /*726e0*/  IADD3 R12, P4, R12, R5, RZ ;  /* 0x000000050c0c7210 */ /* 0x000fe20007f9e0ff */
[----:B------:R-:W-:Y:S04]  /*726f0*/  STL [R1+0x2108], R14 ;  /* 0x0021080e01007387 */ /* 0x000fe80000100800 */
[----:B------:R1:W-:Y:S01]  /*72700*/  STL [R1+0x2104], R15 ;  /* 0x0021040f01007387 */ /* 0x0003e20000100800 */
[----:B------:R-:W-:Y:S01]  /*72710*/  IMAD.X R13, R13, 0x1, R4, P4 ;  /* 0x000000010d0d7824 */ /* 0x000fe200020e0604 */
[----:B------:R-:W-:Y:S02]  /*72720*/  ISETP.NE.U32.AND P1, PT, R10, RZ, PT ;  /* 0x000000ff0a00720c */ /* 0x000fe40003f25070 */
[----:B------:R-:W-:Y:S01]  /*72730*/  STL [R1+0x2170], R12 ;  /* 0x0021700c01007387 */ /* 0x000fe20000100800 */
[----:B------:R-:W-:-:S02]  /*72740*/  IMAD.MOV.U32 R10, RZ, RZ, R14 ;  /* 0x000000ffff0a7224 */ /* 0x000fc400078e000e */
[----:B------:R-:W-:Y:S01]  /*72750*/  IMAD.MOV.U32 R11, RZ, RZ, R15 ;  /* 0x000000ffff0b7224 */ /* 0x000fe200078e000f */
        /* <DEDUP_REMOVED lines=22> */
[----:B---3--:R-:W-:Y:S01]  /*728c0*/  IMAD.MOV.U32 R11, RZ, RZ, R22 ;  /* 0x000000ffff0b7224 */ /* 0x008fe200078e0016 */
[----:B------:R-:W-:-:S02]  /*728d0*/  MOV R10, R21 ;  /* 0x00000015000a7202 */ /* 0x000fc40000000f00 */
        /* <DEDUP_REMOVED lines=9> */
[--C-:B------:R-:W-:Y:S02]  /*72970*/  IMAD.X R20, R20, 0x1, R4.reuse, P3 ;  /* 0x0000000114147824 */ /* 0x100fe400018e0604 */
[----:B------:R-:W-:Y:S01]  /*72980*/  IMAD.MOV.U32 R10, RZ, RZ, R19 ;  /* 0x000000ffff0a7224 */ /* 0x000fe200078e0013 */
[----:B------:R-:W-:Y:S01]  /*72990*/  STL [R1+0x2188], R19 ;  /* 0x0021881301007387 */ /* 0x000fe20000100800 */
        /* <DEDUP_REMOVED lines=14> */
[----:B------:R-:W-:Y:S02]  /*72a80*/  IMAD.X R15, R15, 0x1, R4, P1 ;  /* 0x000000010f0f7824 */ /* 0x000fe400008e0604 */
[----:B-1----:R-:W-:Y:S02]  /*72a90*/  IMAD.MOV.U32 R10, RZ, RZ, R14 ;  /* 0x000000ffff0a7224 */ /* 0x002fe400078e000e */
[----:B------:R-:W-:Y:S01]  /*72aa0*/  IMAD.MOV.U32 R11, RZ, RZ, R15 ;  /* 0x000000ffff0b7224 */ /* 0x000fe200078e000f */
[----:B------:R-:W-:-:S04]  /*72ab0*/  IADD3 R12, P3, R12, R5, RZ ;  /* 0x000000050c0c7210 */ /* 0x000fc80007f7e0ff */
[----:B------:R1:W-:Y:S01]  /*72ac0*/  LDGSTS.E [R8+0x9d00], desc[UR58][R10.64], P2 ;  /* 0x09d000000a087fae */ /* 0x0003e2000912187a */
[----:B------:R-:W-:-:S03]  /*72ad0*/  IMAD.X R13, R13, 0x1, R4, P3 ;  /* 0x000000010d0d7824 */ /* 0x000fc600018e0604 */
[----:B------:R-:W-:Y:S04]  /*72ae0*/  STL [R1+0x21f8], R14 ;  /* 0x0021f80e01007387 */ /* 0x000fe80000100800 */
[----:B------:R1:W-:Y:S04]  /*72af0*/  STL [R1+0x21f4], R15 ;  /* 0x0021f40f01007387 */ /* 0x0003e80000100800 */
[----:B------:R-:W-:Y:S01]  /*72b00*/  STL [R1+0x2200], R12 ;  /* 0x0022000c01007387 */ /* 0x000fe20000100800 */
[----:B------:R-:W-:-:S03]  /*72b10*/  ISETP.GT.AND P1, PT, R9, 0x2b, PT ;  /* 0x0000002b0900780c */ /* 0x000fc60003f24270 */
[----:B------:R1:W-:Y:S02]  /*72b20*/  STL [R1+0x21fc], R13 ;  /* 0x0021fc0d01007387 */ /* 0x0003e40000100800 */
[----:B-1----:R-:W-:Y:S02]  /*72b30*/  IMAD.MOV.U32 R10, RZ, RZ, R12 ;  /* 0x000000ffff0a7224 */ /* 0x002fe400078e000c */
[----:B------:R-:W-:Y:S01]  /*72b40*/  IMAD.MOV.U32 R11, RZ, RZ, R13 ;  /* 0x000000ffff0b7224 */ /* 0x000fe200078e000d */
[----:B------:R-:W2:Y:S04]  /*72b50*/  LDL.LU R15, [R1+0x2284] ;  /* 0x00228400010f7983 */ /* 0x000ea80000300800 */
[----:B------:R-:W2:Y:S04]  /*72b60*/  LDL.LU R14, [R1+0x2288] ;  /* 0x00228800010e7983 */ /* 0x000ea80000300800 */
[----:B------:R1:W-:Y:S04]  /*72b70*/  LDGSTS.E [R8+0x9e00], desc[UR58][R10.64], P2 ;  /* 0x09e000000a087fae */ /* 0x0003e8000912187a */
[----:B------:R-:W2:Y:S04]  /*72b80*/  LDL.LU R13, [R1+0x22ec] ;  /* 0x0022ec00010d7983 */ /* 0x000ea80000300800 */
[----:B------:R-:W2:Y:S01]  /*72b90*/  LDL.LU R12, [R1+0x22f0] ;  /* 0x0022f000010c7983 */ /* 0x000ea20000300800 */
        /* <DEDUP_REMOVED lines=21> */
[----:B------:R-:W-:-:S04]  /*72cf0*/  IADD3 R19, P2, R19, R5, RZ ;  /* 0x0000000513137210 */ /* 0x000fc80007f5e0ff */
[----:B------:R-:W-:Y:S02]  /*72d00*/  IADD3.X R20, R20, R4, RZ, P2, !PT ;  /* 0x0000000414147210 */ /* 0x000fe400017fe4ff */
[----:B----4-:R-:W-:Y:S01]  /*72d10*/  IADD3 R17, P3, R17, R5, RZ ;  /* 0x0000000511117210 */ /* 0x010fe20007f7e0ff */
[----:B------:R-:W-:Y:S01]  /*72d20*/  STL [R1+0x2278], R19 ;  /* 0x0022781301007387 */ /* 0x000fe20000100800 */
[----:B-1----:R-:W-:Y:S02]  /*72d30*/  IMAD.MOV.U32 R10, RZ, RZ, R19 ;  /* 0x000000ffff0a7224 */ /* 0x002fe400078e0013 */
[----:B------:R-:W-:Y:S02]  /*72d40*/  IMAD.MOV.U32 R11, RZ, RZ, R20 ;  /* 0x000000ffff0b7224 */ /* 0x000fe400078e0014 */
[----:B--2---:R-:W-:Y:S01]  /*72d50*/  IMAD.X R18, R18, 0x1, R4, P3 ;  /* 0x0000000112127824 */ /* 0x004fe200018e0604 */
        /* <DEDUP_REMOVED lines=12> */
[----:B-1----:R-:W-:-:S04]  /*72e20*/  SEL R10, RZ, 0x4, !P2 ;  /* 0x00000004ff0a7807 */ /* 0x002fc80005000000 */
[----:B------:R-:W-:Y:S02]  /*72e30*/  SEL R10, R10, RZ, !P0 ;  /* 0x000000ff0a0a7207 */ /* 0x000fe40004000000 */
[-C--:B------:R-:W-:Y:S02]  /*72e40*/  IADD3 R14, P3, R14, R5.reuse, RZ ;  /* 0x000000050e0e7210 */ /* 0x080fe40007f7e0ff */
[----:B------:R-:W-:-:S03]  /*72e50*/  IADD3 R12, P4, R12, R5, RZ ;  /* 0x000000050c0c7210 */ /* 0x000fc60007f9e0ff */
[----:B------:R-:W-:Y:S01]  /*72e60*/  IMAD.X R15, R15, 0x1, R4, P3 ;  /* 0x000000010f0f7824 */ /* 0x000fe200018e0604 */
[----:B------:R-:W-:Y:S01]  /*72e70*/  ISETP.NE.U32.AND P2, PT, R10, RZ, PT ;  /* 0x000000ff0a00720c */ /* 0x000fe20003f45070 */
[----:B------:R-:W-:Y:S02]  /*72e80*/  IMAD.MOV.U32 R10, RZ, RZ, R14 ;  /* 0x000000ffff0a7224 */ /* 0x000fe400078e000e */
[----:B------:R-:W-:Y:S02]  /*72e90*/  IMAD.X R13, R13, 0x1, R4, P4 ;  /* 0x000000010d0d7824 */ /* 0x000fe400020e0604 */
[----:B------:R-:W-:Y:S01]  /*72ea0*/  IMAD.MOV.U32 R11, RZ, RZ, R15 ;  /* 0x000000ffff0b7224 */ /* 0x000fe200078e000f */
[----:B------:R-:W-:Y:S04]  /*72eb0*/  STL [R1+0x2288], R14 ;  /* 0x0022880e01007387 */ /* 0x000fe80000100800 */
        /* <DEDUP_REMOVED lines=36> */
[----:B------:R-:W-:Y:S01]  /*73100*/  MOV R10, R19 ;  /* 0x00000013000a7202 */ /* 0x000fe20000000f00 */
        /* <DEDUP_REMOVED lines=15> */
[----:B------:R-:W-:-:S03]  /*73200*/  IADD3 R12, P3, R12, R5, RZ ;  /* 0x000000050c0c7210 */ /* 0x000fc60007f7e0ff */
[--C-:B------:R-:W-:Y:S01]  /*73210*/  IMAD.X R15, R15, 0x1, R4.reuse, P2 ;  /* 0x000000010f0f7824 */ /* 0x100fe200010e0604 */
[----:B------:R-:W-:Y:S01]  /*73220*/  STL [R1+0x2378], R14 ;  /* 0x0023780e01007387 */ /* 0x000fe20000100800 */
[----:B------:R-:W-:-:S03]  /*73230*/  IMAD.X R13, R13, 0x1, R4, P3 ;  /* 0x000000010d0d7824 */ /* 0x000fc600018e0604 */
[----:B------:R1:W-:Y:S02]  /*73240*/  STL [R1+0x2374], R15 ;  /* 0x0023740f01007387 */ /* 0x0003e40000100800 */
[----:B-1----:R-:W-:Y:S02]  /*73250*/  IMAD.MOV.U32 R10, RZ, RZ, R14 ;  /* 0x000000ffff0a7224 */ /* 0x002fe400078e000e */
[----:B------:R-:W-:Y:S01]  /*73260*/  IMAD.MOV.U32 R11, RZ, RZ, R15 ;  /* 0x000000ffff0b7224 */ /* 0x000fe200078e000f */
[----:B------:R-:W-:Y:S04]  /*73270*/  STL [R1+0x2380], R12 ;  /* 0x0023800c01007387 */ /* 0x000fe80000100800 */
[----:B------:R1:W-:Y:S04]  /*73280*/  STL [R1+0x237c], R13 ;  /* 0x00237c0d01007387 */ /* 0x0003e80000100800 */
[----:B------:R1:W-:Y:S04]  /*73290*/  LDGSTS.E [R8+0xcd00], desc[UR58][R10.64], P1 ;  /* 0x0cd000000a087fae */ /* 0x0003e8000892187a */
[----:B------:R-:W2:Y:S04]  /*732a0*/  LDL.LU R15, [R1+0x2404] ;  /* 0x00240400010f7983 */ /* 0x000ea80000300800 */
[----:B------:R-:W2:Y:S01]  /*732b0*/  LDL.LU R14, [R1+0x2408] ;  /* 0x00240800010e7983 */ /* 0x000ea20000300800 */
[----:B------:R-:W-:Y:S01]  /*732c0*/  ISETP.GT.AND P2, PT, R9, 0x37, PT ;  /* 0x000000370900780c */ /* 0x000fe20003f44270 */
[----:B-1----:R-:W-:-:S02]  /*732d0*/  IMAD.MOV.U32 R10, RZ, RZ, R12 ;  /* 0x000000ffff0a7224 */ /* 0x002fc400078e000c */
        /* <DEDUP_REMOVED lines=11> */
[----:B------:R-:W-:-:S03]  /*73390*/  IMAD.X R22, R22, 0x1, R4, P4 ;  /* 0x0000000116167824 */ /* 0x000fc600020e0604 */
[----:B------:R1:W-:Y:S04]  /*733a0*/  STL [R1+0x2384], R24 ;  /* 0x0023841801007387 */ /* 0x0003e80000100800 */
[----:B------:R-:W-:Y:S04]  /*733b0*/  STL [R1+0x23f0], R21 ;  /* 0x0023f01501007387 */ /* 0x000fe80000100800 */
[----:B------:R3:W-:Y:S04]  /*733c0*/  STL [R1+0x23ec], R22 ;  /* 0x0023ec1601007387 */ /* 0x0007e80000100800 */
[----:B------:R-:W3:Y:S04]  /*733d0*/  LDL.LU R26, [R1+0x2474] ;  /* 0x00247400011a7983 */ /* 0x000ee80000300800 */
[----:B------:R-:W3:Y:S01]  /*733e0*/  LDL.LU R25, [R1+0x2478] ;  /* 0x0024780001197983 */ /* 0x000ee20000300800 */
[----:B------:R-:W-:-:S02]  /*733f0*/  IMAD.MOV.U32 R11, RZ, RZ, R24 ;  /* 0x000000ffff0b7224 */ /* 0x000fc400078e0018 */
[----:B------:R-:W-:Y:S01]  /*73400*/  IMAD.MOV.U32 R10, RZ, RZ, R23 ;  /* 0x000000ffff0a7224 */ /* 0x000fe200078e0017 */
[----:B-1----:R-:W3:Y:S04]  /*73410*/  LDL.LU R24, [R1+0x247c] ;  /* 0x00247c0001187983 */ /* 0x002ee80000300800 */
[----:B------:R-:W3:Y:S04]  /*73420*/  LDL.LU R23, [R1+0x2480] ;  /* 0x0024800001177983 */ /* 0x000ee80000300800 */
[----:B------:R1:W-:Y:S02]  /*73430*/  LDGSTS.E [R8+0xcf00], desc[UR58][R10.64], P1 ;  /* 0x0cf000000a087fae */ /* 0x0003e4000892187a */
[----:B-1----:R-:W-:-:S02]  /*73440*/  IMAD.MOV.U32 R10, RZ, RZ, R21 ;  /* 0x000000ffff0a7224 */ /* 0x002fc400078e0015 */
[----:B------:R-:W-:-:S05]  /*73450*/  IMAD.MOV.U32 R11, RZ, RZ, R22 ;  /* 0x000000ffff0b7224 */ /* 0x000fca00078e0016 */
[----:B------:R1:W-:Y:S01]  /*73460*/  LDGSTS.E [R8+0xdc00], desc[UR58][R10.64], P2 ;  /* 0x0dc000000a087fae */ /* 0x0003e2000912187a */
[----:B------:R-:W-:-:S05]  /*73470*/  IADD3 R19, P1, R19, R5, RZ ;  /* 0x0000000513137210 */ /* 0x000fca0007f3e0ff */
[----:B------:R-:W-:Y:S01]  /*73480*/  IMAD.X R20, R20, 0x1, R4, P1 ;  /* 0x0000000114147824 */ /* 0x000fe200008e0604 */
        /* <DEDUP_REMOVED lines=8> */
[----:B------:R4:W-:Y:S04]  /*73510*/  STL [R1+0x23fc], R18 ;  /* 0x0023fc1201007387 */ /* 0x0009e80000100800 */
[----:B---3--:R-:W3:Y:S04]  /*73520*/  LDL.LU R22, [R1+0x2484] ;  /* 0x0024840001167983 */ /* 0x008ee80000300800 */
[----:B------:R-:W3:Y:S01]  /*73530*/  LDL.LU R21, [R1+0x2488] ;  /* 0x0024880001157983 */ /* 0x000ee20000300800 */
[----:B------:R-:W-:-:S03]  /*73540*/  ISETP.GT.AND P1, PT, R9, 0x3b, PT ;  /* 0x0000003b0900780c */ /* 0x000fc60003f24270 */
[----:B-1----:R-:W3:Y:S04]  /*73550*/  LDL.LU R20, [R1+0x24ec] ;  /* 0x0024ec0001147983 */ /* 0x002ee80000300800 */
[----:B------:R-:W3:Y:S01]  /*73560*/  LDL.LU R19, [R1+0x24f0] ;  /* 0x0024f00001137983 */ /* 0x000ee20000300800 */
[----:B--2---:R-:W-:Y:S01]  /*73570*/  IMAD.MOV.U32 R11, RZ, RZ, R18 ;  /* 0x000000ffff0b7224 */ /* 0x004fe200078e0012 */
[----:B------:R-:W-:Y:S02]  /*73580*/  MOV R10, R17 ;  /* 0x00000011000a7202 */ /* 0x000fe40000000f00 */
[----:B----4-:R-:W2:Y:S04]  /*73590*/  LDL.LU R18, [R1+0x24f4] ;  /* 0x0024f40001127983 */ /* 0x010ea80000300800 */
[----:B------:R-:W4:Y:S04]  /*735a0*/  LDL.LU R17, [R1+0x24f8] ;  /* 0x0024f80001117983 */ /* 0x000f280000300800 */
[----:B------:R1:W-:Y:S02]  /*735b0*/  LDGSTS.E [R8+0xde00], desc[UR58][R10.64], P2 ;  /* 0x0de000000a087fae */ /* 0x0003e4000912187a */
[----:B-1----:R-:W-:-:S02]  /*735c0*/  SEL R10, RZ, 0x4, !P1 ;  /* 0x00000004ff0a7807 */ /* 0x002fc40004800000 */
[----:B------:R-:W-:Y:S02]  /*735d0*/  IADD3 R14, P3, R14, R5, RZ ;  /* 0x000000050e0e7210 */ /* 0x000fe40007f7e0ff */
[----:B------:R-:W-:-:S03]  /*735e0*/  SEL R10, R10, RZ, !P0 ;  /* 0x000000ff0a0a7207 */ /* 0x000fc60004000000 */
[----:B------:R-:W-:Y:S01]  /*735f0*/  IMAD.X R15, R15, 0x1, R4, P3 ;  /* 0x000000010f0f7824 */ /* 0x000fe200018e0604 */
[----:B------:R-:W-:Y:S01]  /*73600*/  ISETP.NE.U32.AND P1, PT, R10, RZ, PT ;  /* 0x000000ff0a00720c */ /* 0x000fe20003f25070 */
[----:B------:R-:W-:Y:S02]  /*73610*/  IMAD.MOV.U32 R10, RZ, RZ, R14 ;  /* 0x000000ffff0a7224 */ /* 0x000fe400078e000e */
[----:B------:R-:W-:Y:S01]  /*73620*/  IMAD.MOV.U32 R11, RZ, RZ, R15 ;  /* 0x000000ffff0b7224 */ /* 0x000fe200078e000f */
[----:B------:R-:W-:Y:S01]  /*73630*/  IADD3 R12, P4, R12, R5, RZ ;  /* 0x000000050c0c7210 */ /* 0x000fe20007f9e0ff */
[----:B------:R-:W-:Y:S04]  /*73640*/  STL [R1+0x2408], R14 ;  /* 0x0024080e01007387 */ /* 0x000fe80000100800 */
[----:B------:R1:W-:Y:S01]  /*73650*/  LDGSTS.E [R8+0xdf00], desc[UR58][R10.64], P2 ;  /* 0x0df000000a087fae */ /* 0x0003e2000912187a */
[----:B------:R-:W-:-:S03]  /*73660*/  IMAD.X R13, R13, 0x1, R4, P4 ;  /* 0x000000010d0d7824 */ /* 0x000fc600020e0604 */
[----:B------:R1:W-:Y:S04]  /*73670*/  STL [R1+0x2404], R15 ;  /* 0x0024040f01007387 */ /* 0x0003e80000100800 */
[----:B------:R-:W-:Y:S04]  /*73680*/  STL [R1+0x2470], R12 ;  /* 0x0024700c01007387 */ /* 0x000fe80000100800 */
[----:B------:R1:W-:Y:S02]  /*73690*/  STL [R1+0x246c], R13 ;  /* 0x00246c0d01007387 */ /* 0x0003e40000100800 */
[----:B-1----:R-:W-:-:S02]  /*736a0*/  IMAD.MOV.U32 R10, RZ, RZ, R12 ;  /* 0x000000ffff0a7224 */ /* 0x002fc400078e000c */
[----:B------:R-:W-:Y:S01]  /*736b0*/  IMAD.MOV.U32 R11, RZ, RZ, R13 ;  /* 0x000000ffff0b7224 */ /* 0x000fe200078e000d */
[----:B------:R-:W2:Y:S04]  /*736c0*/  LDL.LU R15, [R1+0x24fc] ;  /* 0x0024fc00010f7983 */ /* 0x000ea80000300800 */
[----:B------:R-:W2:Y:S04]  /*736d0*/  LDL.LU R14, [R1+0x2500] ;  /* 0x00250000010e7983 */ /* 0x000ea80000300800 */
[----:B------:R1:W-:Y:S04]  /*736e0*/  LDGSTS.E [R8+0xec00], desc[UR58][R10.64], P1 ;  /* 0x0ec000000a087fae */ /* 0x0003e8000892187a */
[----:B------:R-:W2:Y:S04]  /*736f0*/  LDL.LU R13, [R1+0x2504] ;  /* 0x00250400010d7983 */ /* 0x000ea80000300800 */
[----:B------:R-:W2:Y:S01]  /*73700*/  LDL.LU R12, [R1+0x2508] ;  /* 0x00250800010c7983 */ /* 0x000ea20000300800 */
[----:B------:R-:W-:-:S02]  /*73710*/  IADD3 R25, P2, R25, R5, RZ ;  /* 0x0000000519197210 */ /* 0x000fc40007f5e0ff */
[----:B------:R-:W-:-:S03]  /*73720*/  IADD3 R23, P3, R23, R5, RZ ;  /* 0x0000000517177210 */ /* 0x000fc60007f7e0ff */
[--C-:B------:R-:W-:Y:S02]  /*73730*/  IMAD.X R26, R26, 0x1, R4.reuse, P2 ;  /* 0x000000011a1a7824 */ /* 0x100fe400010e0604 */
[----:B-1----:R-:W-:Y:S01]  /*73740*/  IMAD.MOV.U32 R10, RZ, RZ, R25 ;  /* 0x000000ffff0a7224 */ /* 0x002fe200078e0019 */
[----:B------:R1:W-:Y:S01]  /*73750*/  STL [R1+0x2478], R25 ;  /* 0x0024781901007387 */ /* 0x0003e20000100800 */
[----:B------:R-:W-:Y:S02]  /*73760*/  IMAD.X R24, R24, 0x1, R4, P3 ;  /* 0x0000000118187824 */ /* 0x000fe400018e0604 */
[----:B------:R-:W-:Y:S01]  /*73770*/  IMAD.MOV.U32 R11, RZ, RZ, R26 ;  /* 0x000000ffff0b7224 */ /* 0x000fe200078e001a */
[----:B------:R-:W-:Y:S04]  /*73780*/  STL [R1+0x2474], R26 ;  /* 0x0024741a01007387 */ /* 0x000fe80000100800 */
[----:B------:R-:W-:Y:S04]  /*73790*/  STL [R1+0x2480], R23 ;  /* 0x0024801701007387 */ /* 0x000fe80000100800 */
[----:B------:R1:W-:Y:S04]  /*737a0*/  STL [R1+0x247c], R24 ;  /* 0x00247c1801007387 */ /* 0x0003e80000100800 */
[----:B------:R1:W-:Y:S04]  /*737b0*/  LDGSTS.E [R8+0xed00], desc[UR58][R10.64], P1 ;  /* 0x0ed000000a087fae */ /* 0x0003e8000892187a */
[----:B-1----:R-:W2:Y:S01]  /*737c0*/  LDL.LU R25, [R1+0x250c] ;  /* 0x00250c0001197983 */ /* 0x002ea20000300800 */
[----:B------:R-:W-:-:S03]  /*737d0*/  IMAD.MOV.U32 R11, RZ, RZ, R24 ;  /* 0x000000ffff0b7224 */ /* 0x000fc600078e0018 */
[----:B------:R-:W2:Y:S01]  /*737e0*/  LDL.LU R24, [R1+0x2510] ;  /* 0x0025100001187983 */ /* 0x000ea20000300800 */
[----:B------:R-:W-:Y:S01]  /*737f0*/  IMAD.MOV.U32 R10, RZ, RZ, R23 ;  /* 0x000000ffff0a7224 */ /* 0x000fe200078e0017 */
[----:B------:R-:W-:-:S04]  /*73800*/  ISETP.GT.AND P2, PT, R9, 0x3f, PT ;  /* 0x0000003f0900780c */ /* 0x000fc80003f44270 */
[----:B------:R1:W-:Y:S02]  /*73810*/  LDGSTS.E [R8+0xee00], desc[UR58][R10.64], P1 ;  /* 0x0ee000000a087fae */ /* 0x0003e4000892187a */
[----:B-1----:R-:W-:-:S04]  /*73820*/  SEL R10, RZ, 0x4, !P2 ;  /* 0x00000004ff0a7807 */ /* 0x002fc80005000000 */
[----:B------:R-:W-:-:S04]  /*73830*/  SEL R10, R10, RZ, !P0 ;  /* 0x000000ff0a0a7207 */ /* 0x000fc80004000000 */
[----:B------:R-:W-:Y:S01]  /*73840*/  ISETP.NE.U32.AND P2, PT, R10, RZ, PT ;  /* 0x000000ff0a00720c */ /* 0x000fe20003f45070 */
        /* <DEDUP_REMOVED lines=14> */
[----:B---3--:R-:W-:-:S05]  /*73930*/  IADD3 R21, P3, R21, R5, RZ ;  /* 0x0000000515157210 */ /* 0x008fca0007f7e0ff */
[----:B------:R-:W-:Y:S02]  /*73940*/  IMAD.X R22, R22, 0x1, R4, P3 ;  /* 0x0000000116167824 */ /* 0x000fe400018e0604 */
[----:B------:R-:W-:Y:S02]  /*73950*/  IMAD.MOV.U32 R10, RZ, RZ, R21 ;  /* 0x000000ffff0a7224 */ /* 0x000fe400078e0015 */
[----:B------:R-:W-:-:S05]  /*73960*/  IMAD.MOV.U32 R11, RZ, RZ, R22 ;  /* 0x000000ffff0b7224 */ /* 0x000fca00078e0016 */
[----:B------:R1:W-:Y:S01]  /*73970*/  LDGSTS.E [R8+0xef00], desc[UR58][R10.64], P1 ;  /* 0x0ef000000a087fae */ /* 0x0003e2000892187a */
[-C--:B------:R-:W-:Y:S02]  /*73980*/  IADD3 R19, P1, R19, R5.reuse, RZ ;  /* 0x0000000513137210 */ /* 0x080fe40007f3e0ff */
[----:B----4-:R-:W-:-:S03]  /*73990*/  IADD3 R17, P3, R17, R5, RZ ;  /* 0x0000000511117210 */ /* 0x010fc60007f7e0ff */
[--C-:B------:R-:W-:Y:S02]  /*739a0*/  IMAD.X R20, R20, 0x1, R4.reuse, P1 ;  /* 0x0000000114147824 */ /* 0x100fe400008e0604 */
[----:B--2---:R-:W-:Y:S02]  /*739b0*/  IMAD.X R18, R18, 0x1, R4, P3 ;  /* 0x0000000112127824 */ /* 0x004fe400018e0604 */
[----:B-1----:R-:W-:Y:S01]  /*739c0*/  IMAD.MOV.U32 R10, RZ, RZ, R19 ;  /* 0x000000ffff0a7224 */ /* 0x002fe200078e0013 */
[----:B------:R-:W-:-:S05]  /*739d0*/  MOV R11, R20 ;  /* 0x00000014000b7202 */ /* 0x000fca0000000f00 */
[----:B------:R1:W-:Y:S04]  /*739e0*/  LDGSTS.E [R8+0xfc00], desc[UR58][R10.64], P2 ;  /* 0x0fc000000a087fae */ /* 0x0003e8000912187a */
[----:B------:R-:W-:Y:S04]  /*739f0*/  STL [R1+0x2488], R21 ;  /* 0x0024881501007387 */ /* 0x000fe80000100800 */
[----:B------:R-:W-:Y:S04]  /*73a00*/  STL [R1+0x2484], R22 ;  /* 0x0024841601007387 */ /* 0x000fe80000100800 */
[----:B------:R2:W-:Y:S01]  /*73a10*/  STL [R1+0x24f0], R19 ;  /* 0x0024f01301007387 */ /* 0x0005e20000100800 */
[----:B-1----:R-:W-:-:S02]  /*73a20*/  IMAD.MOV.U32 R10, RZ, RZ, R17 ;  /* 0x000000ffff0a7224 */ /* 0x002fc400078e0011 */
[----:B------:R-:W-:Y:S01]  /*73a30*/  IMAD.MOV.U32 R11, RZ, RZ, R18 ;  /* 0x000000ffff0b7224 */ /* 0x000fe200078e0012 */
[----:B------:R-:W-:-:S04]  /*73a40*/  IADD3 R14, P1, R14, R5, RZ ;  /* 0x000000050e0e7210 */ /* 0x000fc80007f3e0ff */
[----:B------:R1:W-:Y:S01]  /*73a50*/  LDGSTS.E [R8+0xfd00], desc[UR58][R10.64], P2 ;  /* 0x0fd000000a087fae */ /* 0x0003e2000912187a */
[----:B------:R-:W-:Y:S01]  /*73a60*/  IMAD.X R15, R15, 0x1, R4, P1 ;  /* 0x000000010f0f7824 */ /* 0x000fe200008e0604 */
[----:B------:R-:W-:Y:S02]  /*73a70*/  ISETP.GE.AND P1, PT, R16, R9, PT ;  /* 0x000000091000720c */ /* 0x000fe40003f26270 */
[----:B------:R-:W-:Y:S02]  /*73a80*/  IADD3 R12, P3, R12, R5, RZ ;  /* 0x000000050c0c7210 */ /* 0x000fe40007f7e0ff */
[----:B------:R-:W-:Y:S01]  /*73a90*/  SEL R9, RZ, 0x4, P1 ;  /* 0x00000004ff097807 */ /* 0x000fe20000800000 */
[----:B-1----:R-:W-:Y:S02]  /*73aa0*/  IMAD.MOV.U32 R10, RZ, RZ, R14 ;  /* 0x000000ffff0a7224 */ /* 0x002fe400078e000e */
[----:B------:R-:W-:Y:S02]  /*73ab0*/  IMAD.MOV.U32 R11, RZ, RZ, R15 ;  /* 0x000000ffff0b7224 */ /* 0x000fe400078e000f */
[----:B------:R-:W-:Y:S01]  /*73ac0*/  IMAD.X R13, R13, 0x1, R4, P3 ;  /* 0x000000010d0d7824 */ /* 0x000fe200018e0604 */
[----:B------:R-:W-:Y:S04]  /*73ad0*/  STL [R1+0x24ec], R20 ;  /* 0x0024ec1401007387 */ /* 0x000fe80000100800 */
[----:B------:R-:W-:Y:S04]  /*73ae0*/  STL [R1+0x24f8], R17 ;  /* 0x0024f81101007387 */ /* 0x000fe80000100800 */
[----:B------:R1:W-:Y:S04]  /*73af0*/  STL [R1+0x24f4], R18 ;  /* 0x0024f41201007387 */ /* 0x0003e80000100800 */
[----:B------:R3:W-:Y:S04]  /*73b00*/  LDGSTS.E [R8+0xfe00], desc[UR58][R10.64], P2 ;  /* 0x0fe000000a087fae */ /* 0x0007e8000912187a */
[----:B------:R-:W-:Y:S04]  /*73b10*/  STL [R1+0x2500], R14 ;  /* 0x0025000e01007387 */ /* 0x000fe80000100800 */
[----:B------:R-:W-:Y:S04]  /*73b20*/  STL [R1+0x24fc], R15 ;  /* 0x0024fc0f01007387 */ /* 0x000fe80000100800 */
[----:B------:R-:W-:Y:S04]  /*73b30*/  STL [R1+0x2508], R12 ;  /* 0x0025080c01007387 */ /* 0x000fe80000100800 */
[----:B------:R4:W-:Y:S01]  /*73b40*/  STL [R1+0x2504], R13 ;  /* 0x0025040d01007387 */ /* 0x0009e20000100800 */
[----:B---3--:R-:W-:-:S02]  /*73b50*/  IMAD.MOV.U32 R10, RZ, RZ, R12 ;  /* 0x000000ffff0a7224 */ /* 0x008fc400078e000c */
[----:B------:R-:W-:-:S05]  /*73b60*/  IMAD.MOV.U32 R11, RZ, RZ, R13 ;  /* 0x000000ffff0b7224 */ /* 0x000fca00078e000d */
[----:B------:R3:W-:Y:S01]  /*73b70*/  LDGSTS.E [R8+0xff00], desc[UR58][R10.64], P2 ;  /* 0x0ff000000a087fae */ /* 0x0007e2000912187a */
[----:B------:R-:W-:-:S04]  /*73b80*/  SEL R9, R9, RZ, !P0 ;  /* 0x000000ff09097207 */ /* 0x000fc80004000000 */
[----:B------:R-:W-:Y:S02]  /*73b90*/  ISETP.NE.U32.AND P0, PT, R9, RZ, PT ;  /* 0x000000ff0900720c */ /* 0x000fe40003f05070 */
[----:B------:R-:W-:-:S05]  /*73ba0*/  IADD3 R24, P1, R24, R2, RZ ;  /* 0x0000000218187210 */ /* 0x000fca0007f3e0ff */
[----:B------:R-:W-:Y:S01]  /*73bb0*/  IMAD.X R25, R25, 0x1, R3, P1 ;  /* 0x0000000119197824 */ /* 0x000fe200008e0603 */
[----:B------:R-:W-:Y:S04]  /*73bc0*/  STL [R1+0x2510], R24 ;  /* 0x0025101801007387 */ /* 0x000fe80000100800 */
[----:B------:R3:W-:Y:S04]  /*73bd0*/  STL [R1+0x250c], R25 ;  /* 0x00250c1901007387 */ /* 0x0007e80000100800 */
[----:B--2---:R-:W2:Y:S04]  /*73be0*/  LDL.LU R19, [R1+0x254c] ;  /* 0x00254c0001137983 */ /* 0x004ea80000300800 */
[----:B-1----:R-:W2:Y:S04]  /*73bf0*/  LDL.LU R18, [R1+0x2550] ;  /* 0x0025500001127983 */ /* 0x002ea80000300800 */
        /* <DEDUP_REMOVED lines=10> */
[----:B---3--:R-:W-:-:S02]  /*73ca0*/  IMAD.MOV.U32 R11, RZ, RZ, R25 ;  /* 0x000000ffff0b7224 */ /* 0x008fc400078e0019 */
[----:B------:R-:W-:Y:S01]  /*73cb0*/  IMAD.MOV.U32 R10, RZ, RZ, R24 ;  /* 0x000000ffff0a7224 */ /* 0x000fe200078e0018 */
[----:B------:R-:W3:Y:S04]  /*73cc0*/  LDL.LU R25, [R1+0x26cc] ;  /* 0x0026cc0001197983 */ /* 0x000ee80000300800 */
[----:B------:R-:W3:Y:S04]  /*73cd0*/  LDL.LU R24, [R1+0x26d0] ;  /* 0x0026d00001187983 */ /* 0x000ee80000300800 */
[----:B------:R-:W3:Y:S04]  /*73ce0*/  LDL.LU R26, [R1+0x270c] ;  /* 0x00270c00011a7983 */ /* 0x000ee80000300800 */
[----:B------:R-:W3:Y:S04]  /*73cf0*/  LDL.LU R9, [R1+0x2710] ;  /* 0x0027100001097983 */ /* 0x000ee80000300800 */
[----:B------:R-:W0:Y:S04]  /*73d00*/  LDGDEPBAR ;  /* 0x00000000000079af */ /* 0x000e280000000000 */
[----:B------:R1:W-:Y:S01]  /*73d10*/  LDGSTS.E [R0+0x20000], desc[UR58][R10.64], P0 ;  /* 0x200000000a007fae */ /* 0x0003e2000812187a */
[----:B--2---:R-:W-:-:S05]  /*73d20*/  IADD3 R18, P1, R18, R2, RZ ;  /* 0x0000000212127210 */ /* 0x004fca0007f3e0ff */
[----:B------:R-:W-:Y:S01]  /*73d30*/  IMAD.X R19, R19, 0x1, R3, P1 ;  /* 0x0000000113137824 */ /* 0x000fe200008e0603 */
[-C--:B----4-:R-:W-:Y:S01]  /*73d40*/  IADD3 R12, P2, R12, R2.reuse, RZ ;  /* 0x000000020c0c7210 */ /* 0x090fe20007f5e0ff */
[----:B-1----:R-:W-:Y:S02]  /*73d50*/  IMAD.MOV.U32 R10, RZ, RZ, R18 ;  /* 0x000000ffff0a7224 */ /* 0x002fe400078e0012 */
[----:B------:R-:W-:Y:S02]  /*73d60*/  IMAD.MOV.U32 R11, RZ, RZ, R19 ;  /* 0x000000ffff0b7224 */ /* 0x000fe400078e0013 */
[----:B------:R-:W-:Y:S01]  /*73d70*/  IMAD.X R13, R13, 0x1, R3, P2 ;  /* 0x000000010d0d7824 */ /* 0x000fe200010e0603 */
[----:B------:R-:W-:Y:S01]  /*73d80*/  STL [R1+0x2550], R18 ;  /* 0x0025501201007387 */ /* 0x000fe20000100800 */
[----:B------:R-:W-:-:S03]  /*73d90*/  IADD3 R14, P1, R14, R2, RZ ;  /* 0x000000020e0e7210 */ /* 0x000fc60007f3e0ff */
[----:B------:R-:W-:Y:S02]  /*73da0*/  STL [R1+0x254c], R19 ;  /* 0x00254c1301007387 */ /* 0x000fe40000100800 */
[----:B------:R-:W-:Y:S02]  /*73db0*/  IMAD.X R15, R15, 0x1, R3, P1 ;  /* 0x000000010f0f7824 */ /* 0x000fe400008e0603 */
[----:B------:R-:W-:Y:S01]  /*73dc0*/  STL [R1+0x2590], R12 ;  /* 0x0025900c01007387 */ /* 0x000fe20000100800 */
[----:B------:R-:W-:-:S03]  /*73dd0*/  IADD3 R16, P2, R16, R2, RZ ;  /* 0x0000000210107210 */ /* 0x000fc60007f5e0ff */
[----:B------:R1:W-:Y:S04]  /*73de0*/  LDGSTS.E [R0+0x20800], desc[UR58][R10.64], P0 ;  /* 0x208000000a007fae */ /* 0x0003e8000812187a */
[----:B------:R2:W-:Y:S01]  /*73df0*/  STL [R1+0x258c], R13 ;  /* 0x00258c0d01007387 */ /* 0x0005e20000100800 */
[----:B------:R-:W-:Y:S02]  /*73e00*/  IMAD.X R17, R17, 0x1, R3, P2 ;  /* 0x0000000111117824 */ /* 0x000fe400010e0603 */
[----:B-1----:R-:W-:Y:S02]  /*73e10*/  IMAD.MOV.U32 R10, RZ, RZ, R12 ;  /* 0x000000ffff0a7224 */ /* 0x002fe400078e000c */
[----:B------:R-:W-:Y:S02]  /*73e20*/  IMAD.MOV.U32 R11, RZ, RZ, R13 ;  /* 0x000000ffff0b7224 */ /* 0x000fe400078e000d */
[----:B--2---:R-:W2:Y:S04]  /*73e30*/  LDL.LU.64 R12, [R1+0x1d40] ;  /* 0x001d4000010c7983 */ /* 0x004ea80000300a00 */
[----:B------:R-:W-:Y:S04]  /*73e40*/  STL [R1+0x25d0], R14 ;  /* 0x0025d00e01007387 */ /* 0x000fe80000100800 */
[----:B------:R1:W-:Y:S04]  /*73e50*/  LDGSTS.E [R0+0x21000], desc[UR58][R10.64], P0 ;  /* 0x210000000a007fae */ /* 0x0003e8000812187a */
[----:B------:R4:W-:Y:S01]  /*73e60*/  STL [R1+0x25cc], R15 ;  /* 0x0025cc0f01007387 */ /* 0x0009e20000100800 */
[----:B------:R-:W-:-:S03]  /*73e70*/  IADD3 R22, P1, R22, R2, RZ ;  /* 0x0000000216167210 */ /* 0x000fc60007f3e0ff */
[----:B------:R-:W-:Y:S01]  /*73e80*/  STL [R1+0x2610], R16 ;  /* 0x0026101001007387 */ /* 0x000fe20000100800 */
[----:B-1----:R-:W-:Y:S01]  /*73e90*/  MOV R10, R14 ;  /* 0x0000000e000a7202 */ /* 0x002fe20000000f00 */
[----:B------:R-:W-:Y:S02]  /*73ea0*/  IMAD.MOV.U32 R11, RZ, RZ, R15 ;  /* 0x000000ffff0b7224 */ /* 0x000fe400078e000f */
[----:B----4-:R-:W4:Y:S01]  /*73eb0*/  LDL.LU.64 R14, [R1+0x1d00] ;  /* 0x001d0000010e7983 */ /* 0x010f220000300a00 */
[----:B------:R-:W-:-:S03]  /*73ec0*/  IADD3 R20, P2, R20, R2, RZ ;  /* 0x0000000214147210 */ /* 0x000fc60007f5e0ff */
[----:B------:R1:W-:Y:S01]  /*73ed0*/  LDGSTS.E [R0+0x21800], desc[UR58][R10.64], P0 ;  /* 0x218000000a007fae */ /* 0x0003e2000812187a */
[----:B------:R-:W-:-:S03]  /*73ee0*/  IMAD.X R23, R23, 0x1, R3, P1 ;  /* 0x0000000117177824 */ /* 0x000fc600008e0603 */
[----:B------:R3:W-:Y:S01]  /*73ef0*/  STL [R1+0x260c], R17 ;  /* 0x00260c1101007387 */ /* 0x0007e20000100800 */
[----:B------:R-:W-:Y:S02]  /*73f00*/  IMAD.X R21, R21, 0x1, R3, P2 ;  /* 0x0000000115157824 */ /* 0x000fe400010e0603 */
[----:B-1----:R-:W-:Y:S02]  /*73f10*/  IMAD.MOV.U32 R10, RZ, RZ, R16 ;  /* 0x000000ffff0a7224 */ /* 0x002fe400078e0010 */
[----:B------:R-:W-:Y:S02]  /*73f20*/  IMAD.MOV.U32 R11, RZ, RZ, R17 ;  /* 0x000000ffff0b7224 */ /* 0x000fe400078e0011 */
[----:B---3--:R-:W3:Y:S04]  /*73f30*/  LDL.LU.64 R16, [R1+0x1cc0] ;  /* 0x001cc00001107983 */ /* 0x008ee80000300a00 */
[----:B------:R1:W-:Y:S04]  /*73f40*/  LDGSTS.E [R0+0x22000], desc[UR58][R10.64], P0 ;  /* 0x220000000a007fae */ /* 0x0003e8000812187a */
[----:B------:R-:W3:Y:S01]  /*73f50*/  LDL.LU.64 R18, [R1+0x1c80] ;  /* 0x001c800001127983 */ /* 0x000ee20000300a00 */
[----:B------:R-:W-:-:S03]  /*73f60*/  IADD3 R24, P1, R24, R2, RZ ;  /* 0x0000000218187210 */ /* 0x000fc60007f3e0ff */
[----:B------:R-:W-:Y:S01]  /*73f70*/  STL [R1+0x2650], R22 ;  /* 0x0026501601007387 */ /* 0x000fe20000100800 */
[----:B-1----:R-:W-:Y:S02]  /*73f80*/  IMAD.MOV.U32 R10, RZ, RZ, R22 ;  /* 0x000000ffff0a7224 */ /* 0x002fe400078e0016 */
[----:B------:R-:W-:Y:S01]  /*73f90*/  IMAD.MOV.U32 R11, RZ, RZ, R23 ;  /* 0x000000ffff0b7224 */ /* 0x000fe200078e0017 */
[----:B------:R-:W-:Y:S04]  /*73fa0*/  STL [R1+0x264c], R23 ;  /* 0x00264c1701007387 */ /* 0x000fe80000100800 */
[----:B------:R-:W-:Y:S04]  /*73fb0*/  STL [R1+0x2690], R20 ;  /* 0x0026901401007387 */ /* 0x000fe80000100800 */
[----:B------:R1:W-:Y:S04]  /*73fc0*/  LDGSTS.E [R0+0x22800], desc[UR58][R10.64], P0 ;  /* 0x228000000a007fae */ /* 0x0003e8000812187a */
[----:B------:R1:W-:Y:S01]  /*73fd0*/  STL [R1+0x268c], R21 ;  /* 0x00268c1501007387 */ /* 0x0003e20000100800 */
[----:B------:R-:W-:Y:S01]  /*73fe0*/  IMAD.X R25, R25, 0x1, R3, P1 ;  /* 0x0000000119197824 */ /* 0x000fe200008e0603 */
[----:B------:R-:W-:Y:S01]  /*73ff0*/  IADD3 R9, P2, R9, R2, RZ ;  /* 0x0000000209097210 */ /* 0x000fe20007f5e0ff */
[----:B-1----:R-:W-:-:S02]  /*74000*/  IMAD.MOV.U32 R10, RZ, RZ, R20 ;  /* 0x000000ffff0a7224 */ /* 0x002fc400078e0014 */
[----:B------:R-:W-:Y:S02]  /*74010*/  IMAD.MOV.U32 R11, RZ, RZ, R21 ;  /* 0x000000ffff0b7224 */ /* 0x000fe400078e0015 */
[----:B------:R-:W3:Y:S04]  /*74020*/  LDL.LU.64 R20, [R1+0x1c40] ;  /* 0x001c400001147983 */ /* 0x000ee80000300a00 */
[----:B------:R-:W3:Y:S01]  /*74030*/  LDL.LU.64 R22, [R1+0x1c00] ;  /* 0x001c000001167983 */ /* 0x000ee20000300a00 */
[----:B------:R-:W-:-:S03]  /*74040*/  IMAD.X R26, R26, 0x1, R3, P2 ;  /* 0x000000011a1a7824 */ /* 0x000fc600010e0603 */
[----:B------:R-:W-:Y:S04]  /*74050*/  STL [R1+0x26d0], R24 ;  /* 0x0026d01801007387 */ /* 0x000fe80000100800 */
[----:B------:R1:W-:Y:S04]  /*74060*/  LDGSTS.E [R0+0x23000], desc[UR58][R10.64], P0 ;  /* 0x230000000a007fae */ /* 0x0003e8000812187a */
[----:B------:R1:W-:Y:S04]  /*74070*/  STL [R1+0x26cc], R25 ;  /* 0x0026cc1901007387 */ /* 0x0003e80000100800 */
[----:B------:R-:W-:Y:S01]  /*74080*/  STL [R1+0x2710], R9 ;  /* 0x0027100901007387 */ /* 0x000fe20000100800 */
[----:B-1----:R-:W-:-:S02]  /*74090*/  IMAD.MOV.U32 R10, RZ, RZ, R24 ;  /* 0x000000ffff0a7224 */ /* 0x002fc400078e0018 */
[----:B------:R-:W-:Y:S02]  /*740a0*/  IMAD.MOV.U32 R11, RZ, RZ, R25 ;  /* 0x000000ffff0b7224 */ /* 0x000fe400078e0019 */
[----:B------:R-:W3:Y:S04]  /*740b0*/  LDL.LU.64 R24, [R1+0x1bc0] ;  /* 0x001bc00001187983 */ /* 0x000ee80000300a00 */
[----:B------:R1:W-:Y:S04]  /*740c0*/  LDGSTS.E [R0+0x23800], desc[UR58][R10.64], P0 ;  /* 0x238000000a007fae */ /* 0x0003e8000812187a */
[----:B------:R1:W-:Y:S02]  /*740d0*/  STL [R1+0x270c], R26 ;  /* 0x00270c1a01007387 */ /* 0x0003e40000100800 */
[----:B-1----:R-:W-:-:S02]  /*740e0*/  IMAD.MOV.U32 R11, RZ, RZ, R26 ;  /* 0x000000ffff0b7224 */ /* 0x002fc400078e001a */
        /* <DEDUP_REMOVED lines=15> */
[----:B------:R-:W3:Y:S01]  /*741e0*/  LDL.LU.64 R60, [R1+0x1800] ;  /* 0x00180000013c7983 */ /* 0x000ee20000300a00 */
[----:B------:R-:W-:-:S05]  /*741f0*/  IMAD.MOV.U32 R10, RZ, RZ, R9 ;  /* 0x000000ffff0a7224 */ /* 0x000fca00078e0009 */
[----:B------:R2:W-:Y:S02]  /*74200*/  LDGSTS.E [R0+0x24000], desc[UR58][R10.64], P0 ;  /* 0x240000000a007fae */ /* 0x0005e4000812187a */
[----:B--2---:R-:W-:-:S05]  /*74210*/  IADD3 R10, P1, R12, R2, RZ ;  /* 0x000000020c0a7210 */ /* 0x004fca0007f3e0ff */
[----:B------:R-:W-:Y:S01]  /*74220*/  IMAD.X R9, R13, 0x1, R3, P1 ;  /* 0x000000010d097824 */ /* 0x000fe200008e0603 */
[----:B----4-:R-:W-:-:S05]  /*74230*/  IADD3 R12, P1, R14, R2, RZ ;  /* 0x000000020e0c7210 */ /* 0x010fca0007f3e0ff */
[----:B------:R-:W-:Y:S01]  /*74240*/  IMAD.X R11, R15, 0x1, R3, P1 ;  /* 0x000000010f0b7824 */ /* 0x000fe200008e0603 */
[----:B---3--:R-:W-:-:S05]  /*74250*/  IADD3 R14, P1, R16, R2, RZ ;  /* 0x00000002100e7210 */ /* 0x008fca0007f3e0ff */
[----:B------:R-:W-:Y:S01]  /*74260*/  IMAD.X R13, R17, 0x1, R3, P1 ;  /* 0x00000001110d7824 */ /* 0x000fe200008e0603 */
[----:B------:R-:W-:-:S05]  /*74270*/  IADD3 R16, P1, R18, R2, RZ ;  /* 0x0000000212107210 */ /* 0x000fca0007f3e0ff */
[----:B------:R-:W-:Y:S01]  /*74280*/  IMAD.X R15, R19, 0x1, R3, P1 ;  /* 0x00000001130f7824 */ /* 0x000fe200008e0603 */
[----:B------:R-:W-:-:S04]  /*74290*/  IADD3 R18, P1, R20, R2, RZ ;  /* 0x0000000214127210 */ /* 0x000fc80007f3e0ff */
[----:B------:R-:W-:Y:S02]  /*742a0*/  IADD3.X R17, R21, R3, RZ, P1, !PT ;  /* 0x0000000315117210 */ /* 0x000fe40000ffe4ff */
[----:B------:R-:W-:-:S05]  /*742b0*/  IADD3 R20, P1, R22, R2, RZ ;  /* 0x0000000216147210 */ /* 0x000fca0007f3e0ff */
[----:B------:R-:W-:Y:S01]  /*742c0*/  IMAD.X R19, R23, 0x1, R3, P1 ;  /* 0x0000000117137824 */ /* 0x000fe200008e0603 */
        /* <DEDUP_REMOVED lines=28> */
[----:B------:R-:W-:Y:S01]  /*74490*/  IADD3 R50, P1, R52, R2, RZ ;  /* 0x0000000234327210 */ /* 0x000fe20007f3e0ff */
[----:B------:R-:W-:-:S04]  /*744a0*/  IMAD.MOV.U32 R102, RZ, RZ, R10 ;  /* 0x000000ffff667224 */ /* 0x000fc800078e000a */
[----:B------:R-:W-:Y:S01]  /*744b0*/  IMAD.X R49, R53, 0x1, R3, P1 ;  /* 0x0000000135317824 */ /* 0x000fe200008e0603 */
[-C--:B------:R-:W-:Y:S01]  /*744c0*/  IADD3 R52, P1, R54, R2.reuse, RZ ;  /* 0x0000000236347210 */ /* 0x080fe20007f3e0ff */
[----:B------:R-:W-:Y:S01]  /*744d0*/  IMAD.MOV.U32 R100, RZ, RZ, R12 ;  /* 0x000000ffff647224 */ /* 0x000fe200078e000c */
[----:B------:R-:W-:Y:S01]  /*744e0*/  MOV R103, R9 ;  /* 0x0000000900677202 */ /* 0x000fe20000000f00 */
[----:B------:R-:W-:Y:S02]  /*744f0*/  IMAD.MOV.U32 R101, RZ, RZ, R11 ;  /* 0x000000ffff657224 */ /* 0x000fe400078e000b */
[----:B------:R-:W-:Y:S01]  /*74500*/  IMAD.X R51, R55, 0x1, R3, P1 ;  /* 0x0000000137337824 */ /* 0x000fe200008e0603 */
[----:B------:R-:W-:Y:S01]  /*74510*/  IADD3 R54, P1, R60, R2, RZ ;  /* 0x000000023c367210 */ /* 0x000fe20007f3e0ff */
[----:B------:R-:W-:Y:S02]  /*74520*/  IMAD.MOV.U32 R98, RZ, RZ, R14 ;  /* 0x000000ffff627224 */ /* 0x000fe400078e000e */
[----:B------:R-:W-:-:S02]  /*74530*/  IMAD.MOV.U32 R99, RZ, RZ, R13 ;  /* 0x000000ffff637224 */ /* 0x000fc400078e000d */
[----:B------:R-:W-:Y:S02]  /*74540*/  IMAD.MOV.U32 R96, RZ, RZ, R16 ;  /* 0x000000ffff607224 */ /* 0x000fe400078e0010 */
[----:B------:R-:W-:Y:S01]  /*74550*/  IMAD.MOV.U32 R97, RZ, RZ, R15 ;  /* 0x000000ffff617224 */ /* 0x000fe200078e000f */
[----:B------:R-:W-:Y:S01]  /*74560*/  STL.64 [R1+0x1d40], R102 ;  /* 0x001d406601007387 */ /* 0x000fe20000100a00 */
[----:B------:R-:W-:Y:S02]  /*74570*/  IMAD.MOV.U32 R94, RZ, RZ, R18 ;  /* 0x000000ffff5e7224 */ /* 0x000fe400078e0012 */
[----:B------:R-:W-:Y:S01]  /*74580*/  IMAD.MOV.U32 R95, RZ, RZ, R17 ;  /* 0x000000ffff5f7224 */ /* 0x000fe200078e0011 */
[----:B------:R-:W-:Y:S01]  /*74590*/  STL.64 [R1+0x1d00], R100 ;  /* 0x001d006401007387 */ /* 0x000fe20000100a00 */
[----:B------:R-:W-:Y:S02]  /*745a0*/  IMAD.MOV.U32 R92, RZ, RZ, R20 ;  /* 0x000000ffff5c7224 */ /* 0x000fe400078e0014 */
[----:B------:R-:W-:Y:S01]  /*745b0*/  IMAD.MOV.U32 R93, RZ, RZ, R19 ;  /* 0x000000ffff5d7224 */ /* 0x000fe200078e0013 */
[----:B------:R-:W-:Y:S01]  /*745c0*/  STL.64 [R1+0x1cc0], R98 ;  /* 0x001cc06201007387 */ /* 0x000fe20000100a00 */
[----:B------:R-:W-:-:S02]  /*745d0*/  IMAD.MOV.U32 R90, RZ, RZ, R22 ;  /* 0x000000ffff5a7224 */ /* 0x000fc400078e0016 */
[----:B------:R-:W-:Y:S01]  /*745e0*/  IMAD.MOV.U32 R91, RZ, RZ, R21 ;  /* 0x000000ffff5b7224 */ /* 0x000fe200078e0015 */
[----:B------:R-:W-:Y:S01]  /*745f0*/  STL.64 [R1+0x1c80], R96 ;  /* 0x001c806001007387 */ /* 0x000fe20000100a00 */
[----:B------:R-:W-:Y:S02]  /*74600*/  IMAD.MOV.U32 R88, RZ, RZ, R24 ;  /* 0x000000ffff587224 */ /* 0x000fe400078e0018 */
[----:B------:R-:W-:Y:S01]  /*74610*/  IMAD.MOV.U32 R89, RZ, RZ, R23 ;  /* 0x000000ffff597224 */ /* 0x000fe200078e0017 */
[----:B------:R-:W-:Y:S01]  /*74620*/  STL.64 [R1+0x1c40], R94 ;  /* 0x001c405e01007387 */ /* 0x000fe20000100a00 */
[----:B------:R-:W-:Y:S02]  /*74630*/  IMAD.X R53, R61, 0x1, R3, P1 ;  /* 0x000000013d357824 */ /* 0x000fe400008e0603 */
[----:B------:R-:W-:Y:S02]  /*74640*/  IMAD.MOV.U32 R86, RZ, RZ, R26 ;  /* 0x000000ffff567224 */ /* 0x000fe400078e001a */
[----:B------:R-:W-:Y:S01]  /*74650*/  IMAD.MOV.U32 R87, RZ, RZ, R25 ;  /* 0x000000ffff577224 */ /* 0x000fe200078e0019 */
[----:B------:R-:W-:Y:S01]  /*74660*/  STL.64 [R1+0x1c00], R92 ;  /* 0x001c005c01007387 */ /* 0x000fe20000100a00 */
[----:B------:R-:W-:Y:S01]  /*74670*/  IMAD.MOV.U32 R60, RZ, RZ, R28 ;  /* 0x000000ffff3c7224 */ /* 0x000fe200078e001c */
[----:B------:R-:W-:Y:S01]  /*74680*/  MOV R85, R29 ;  /* 0x0000001d00557202 */ /* 0x000fe20000000f00 */
        /* <DEDUP_REMOVED lines=36> */
[----:B------:R-:W-:-:S03]  /*748d0*/  IMAD.MOV.U32 R55, RZ, RZ, R53 ;  /* 0x000000ffff377224 */ /* 0x000fc600078e0035 */
[----:B------:R-:W-:Y:S04]  /*748e0*/  STL.64 [R1+0x1900], R68 ;  /* 0x0019004401007387 */ /* 0x000fe80000100a00 */
[----:B------:R-:W-:Y:S04]  /*748f0*/  STL.64 [R1+0x18c0], R66 ;  /* 0x0018c04201007387 */ /* 0x000fe80000100a00 */
[----:B------:R-:W-:Y:S04]  /*74900*/  STL.64 [R1+0x1880], R64 ;  /* 0x0018804001007387 */ /* 0x000fe80000100a00 */
[----:B------:R-:W-:Y:S04]  /*74910*/  STL.64 [R1+0x1840], R62 ;  /* 0x0018403e01007387 */ /* 0x000fe80000100a00 */
[----:B------:R-:W-:Y:S04]  /*74920*/  STL.64 [R1+0x1800], R54 ;  /* 0x0018003601007387 */ /* 0x000fe80000100a00 */
[----:B------:R-:W2:Y:S04]  /*74930*/  LDL.LU R10, [R1+0x2518] ;  /* 0x00251800010a7983 */ /* 0x000ea80000300800 */
        /* <DEDUP_REMOVED lines=35> */
[----:B------:R1:W-:Y:S01]  /*74b70*/  LDGSTS.E [R0+0x2f800], desc[UR58][R60.64], P0 ;  /* 0x2f8000003c007fae */ /* 0x0003e2000812187a */
[----:B--2---:R-:W-:-:S02]  /*74b80*/  IADD3 R10, P1, R10, R2, RZ ;  /* 0x000000020a0a7210 */ /* 0x004fc40007f3e0ff */
[----:B---3--:R-:W-:-:S03]  /*74b90*/  IADD3 R12, P2, R12, R2, RZ ;  /* 0x000000020c0c7210 */ /* 0x008fc60007f5e0ff */
[----:B------:R2:W-:Y:S01]  /*74ba0*/  STL [R1+0x2518], R10 ;  /* 0x0025180a01007387 */ /* 0x0005e20000100800 */
[----:B----4-:R-:W-:-:S03]  /*74bb0*/  IMAD.X R11, R11, 0x1, R3, P1 ;  /* 0x000000010b0b7824 */ /* 0x010fc600008e0603 */
[----:B------:R-:W-:Y:S04]  /*74bc0*/  STL [R1+0x2558], R12 ;  /* 0x0025580c01007387 */ /* 0x000fe80000100800 */
[----:B------:R3:W-:Y:S04]  /*74bd0*/  STL [R1+0x2514], R11 ;  /* 0x0025140b01007387 */ /* 0x0007e80000100800 */
[----:B------:R-:W4:Y:S04]  /*74be0*/  LDL.LU R28, [R1+0x2694] ;  /* 0x00269400011c7983 */ /* 0x000f280000300800 */
[----:B------:R-:W4:Y:S01]  /*74bf0*/  LDL.LU R26, [R1+0x26d4] ;  /* 0x0026d400011a7983 */ /* 0x000f220000300800 */
[----:B-1----:R-:W-:Y:S01]  /*74c00*/  LOP3.LUT R0, R57, 0x10, RZ, 0x3c, !PT ;  /* 0x0000001039007812 */ /* 0x002fe200078e3cff */
[----:B------:R-:W-:Y:S01]  /*74c10*/  IMAD.X R13, R13, 0x1, R3, P2 ;  /* 0x000000010d0d7824 */ /* 0x000fe200010e0603 */
[----:B------:R-:W-:-:S03]  /*74c20*/  IADD3 R14, P1, R14, R2, RZ ;  /* 0x000000020e0e7210 */ /* 0x000fc60007f3e0ff */
[----:B------:R-:W-:Y:S01]  /*74c30*/  VIADD R0, R0, UR7 ;  /* 0x0000000700007c36 */ /* 0x000fe20008000000 */
[----:B------:R1:W-:Y:S01]  /*74c40*/  STL [R1+0x2554], R13 ;  /* 0x0025540d01007387 */ /* 0x0003e20000100800 */
[--C-:B------:R-:W-:Y:S01]  /*74c50*/  IMAD.X R15, R15, 0x1, R3.reuse, P1 ;  /* 0x000000010f0f7824 */ /* 0x100fe200008e0603 */
[----:B------:R-:W-:Y:S02]  /*74c60*/  IADD3 R16, P2, R16, R2, RZ ;  /* 0x0000000210107210 */ /* 0x000fe40007f5e0ff */
[----:B------:R2:W-:Y:S03]  /*74c70*/  LDGSTS.E [R0+0x20100], desc[UR58][R10.64], P0 ;  /* 0x201000000a007fae */ /* 0x0005e6000812187a */
[----:B------:R-:W-:Y:S02]  /*74c80*/  IMAD.X R17, R17, 0x1, R3, P2 ;  /* 0x0000000111117824 */ /* 0x000fe400010e0603 */
[----:B--2---:R-:W-:-:S02]  /*74c90*/  IMAD.MOV.U32 R10, RZ, RZ, R12 ;  /* 0x000000ffff0a7224 */ /* 0x004fc400078e000c */
[----:B---3--:R-:W-:Y:S02]  /*74ca0*/  IMAD.MOV.U32 R11, RZ, RZ, R13 ;  /* 0x000000ffff0b7224 */ /* 0x008fe400078e000d */
[----:B-1----:R-:W2:Y:S04]  /*74cb0*/  LDL.LU.64 R12, [R1+0x1d78] ;  /* 0x001d7800010c7983 */ /* 0x002ea80000300a00 */
[----:B------:R-:W-:Y:S04]  /*74cc0*/  STL [R1+0x2598], R14 ;  /* 0x0025980e01007387 */ /* 0x000fe80000100800 */
[----:B------:R1:W-:Y:S04]  /*74cd0*/  LDGSTS.E [R0+0x20900], desc[UR58][R10.64], P0 ;  /* 0x209000000a007fae */ /* 0x0003e8000812187a */
[----:B------:R3:W-:Y:S04]  /*74ce0*/  STL [R1+0x2594], R15 ;  /* 0x0025940f01007387 */ /* 0x0007e80000100800 */
[----:B------:R-:W-:Y:S01]  /*74cf0*/  STL [R1+0x25d8], R16 ;  /* 0x0025d81001007387 */ /* 0x000fe20000100800 */
[----:B-1----:R-:W-:-:S02]  /*74d00*/  IMAD.MOV.U32 R10, RZ, RZ, R14 ;  /* 0x000000ffff0a7224 */ /* 0x002fc400078e000e */
[----:B------:R-:W-:Y:S02]  /*74d10*/  IMAD.MOV.U32 R11, RZ, RZ, R15 ;  /* 0x000000ffff0b7224 */ /* 0x000fe400078e000f */
[----:B---3--:R-:W3:Y:S01]  /*74d20*/  LDL.LU.64 R14, [R1+0x1d38] ;  /* 0x001d3800010e7983 */ /* 0x008ee20000300a00 */
[----:B------:R-:W-:-:S03]  /*74d30*/  IADD3 R20, P1, R20, R2, RZ ;  /* 0x0000000214147210 */ /* 0x000fc60007f3e0ff */
[----:B------:R1:W-:Y:S04]  /*74d40*/  LDGSTS.E [R0+0x21100], desc[UR58][R10.64], P0 ;  /* 0x211000000a007fae */ /* 0x0003e8000812187a */
[----:B------:R1:W-:Y:S01]  /*74d50*/  STL [R1+0x25d4], R17 ;  /* 0x0025d41101007387 */ /* 0x0003e20000100800 */
[----:B------:R-:W-:Y:S02]  /*74d60*/  IMAD.X R21, R21, 0x1, R3, P1 ;  /* 0x0000000115157824 */ /* 0x000fe400008e0603 */
[----:B-1----:R-:W-:Y:S02]  /*74d70*/  IMAD.MOV.U32 R10, RZ, RZ, R16 ;  /* 0x000000ffff0a7224 */ /* 0x002fe400078e0010 */
[----:B------:R-:W-:Y:S02]  /*74d80*/  IMAD.MOV.U32 R11, RZ, RZ, R17 ;  /* 0x000000ffff0b7224 */ /* 0x000fe400078e0011 */
[----:B------:R-:W3:Y:S01]  /*74d90*/  LDL.LU.64 R16, [R1+0x1cf8] ;  /* 0x001cf80001107983 */ /* 0x000ee20000300a00 */
[----:B------:R-:W-:-:S03]  /*74da0*/  IADD3 R22, P2, R22, R2, RZ ;  /* 0x0000000216167210 */ /* 0x000fc60007f5e0ff */
[----:B------:R-:W3:Y:S04]  /*74db0*/  LDL.LU.64 R18, [R1+0x1cb8] ;  /* 0x001cb80001127983 */ /* 0x000ee80000300a00 */
[----:B------:R-:W-:Y:S01]  /*74dc0*/  STL [R1+0x2618], R20 ;  /* 0x0026181401007387 */ /* 0x000fe20000100800 */
[----:B------:R-:W-:-:S03]  /*74dd0*/  IMAD.X R23, R23, 0x1, R3, P2 ;  /* 0x0000000117177824 */ /* 0x000fc600010e0603 */
[----:B------:R1:W-:Y:S04]  /*74de0*/  LDGSTS.E [R0+0x21900], desc[UR58][R10.64], P0 ;  /* 0x219000000a007fae */ /* 0x0003e8000812187a */
[----:B------:R1:W-:Y:S01]  /*74df0*/  STL [R1+0x2614], R21 ;  /* 0x0026141501007387 */ /* 0x0003e20000100800 */
[----:B------:R-:W-:-:S03]  /*74e00*/  IADD3 R27, P1, R27, R2, RZ ;  /* 0x000000021b1b7210 */ /* 0x000fc60007f3e0ff */
[----:B------:R-:W-:Y:S01]  /*74e10*/  STL [R1+0x2658], R22 ;  /* 0x0026581601007387 */ /* 0x000fe20000100800 */
[----:B-1----:R-:W-:Y:S02]  /*74e20*/  IMAD.MOV.U32 R10, RZ, RZ, R20 ;  /* 0x000000ffff0a7224 */ /* 0x002fe400078e0014 */
[----:B------:R-:W-:Y:S02]  /*74e30*/  IMAD.MOV.U32 R11, RZ, RZ, R21 ;  /* 0x000000ffff0b7224 */ /* 0x000fe400078e0015 */
[----:B------:R-:W3:Y:S01]  /*74e40*/  LDL.LU.64 R20, [R1+0x1c78] ;  /* 0x001c780001147983 */ /* 0x000ee20000300a00 */
[----:B------:R-:W-:-:S03]  /*74e50*/  IADD3 R9, P2, R9, R2, RZ ;  /* 0x0000000209097210 */ /* 0x000fc60007f5e0ff */
[----:B------:R1:W-:Y:S04]  /*74e60*/  LDGSTS.E [R0+0x22100], desc[UR58][R10.64], P0 ;  /* 0x221000000a007fae */ /* 0x0003e8000812187a */
[----:B------:R1:W-:Y:S02]  /*74e70*/  STL [R1+0x2654], R23 ;  /* 0x0026541701007387 */ /* 0x0003e40000100800 */
[----:B-1----:R-:W-:Y:S01]  /*74e80*/  IMAD.MOV.U32 R10, RZ, RZ, R22 ;  /* 0x000000ffff0a7224 */ /* 0x002fe200078e0016 */
[----:B------:R-:W-:Y:S02]  /*74e90*/  MOV R11, R23 ;  /* 0x00000017000b7202 */ /* 0x000fe40000000f00 */
[----:B------:R-:W3:Y:S04]  /*74ea0*/  LDL.LU.64 R22, [R1+0x1c38] ;  /* 0x001c380001167983 */ /* 0x000ee80000300a00 */
[----:B------:R1:W-:Y:S04]  /*74eb0*/  LDGSTS.E [R0+0x22900], desc[UR58][R10.64], P0 ;  /* 0x229000000a007fae */ /* 0x0003e8000812187a */
[----:B------:R-:W3:Y:S04]  /*74ec0*/  LDL.LU.64 R24, [R1+0x1bf8] ;  /* 0x001bf80001187983 */ /* 0x000ee80000300a00 */
[----:B------:R-:W-:Y:S01]  /*74ed0*/  STL [R1+0x2698], R27 ;  /* 0x0026981b01007387 */ /* 0x000fe20000100800 */
[----:B-1----:R-:W-:-:S02]  /*74ee0*/  IMAD.MOV.U32 R10, RZ, RZ, R27 ;  /* 0x000000ffff0a7224 */ /* 0x002fc400078e001b */
[----:B----4-:R-:W-:-:S04]  /*74ef0*/  IMAD.X R28, R28, 0x1, R3, P1 ;  /* 0x000000011c1c7824 */ /* 0x010fc800008e0603 */
[----:B------:R-:W-:Y:S02]  /*74f00*/  IMAD.MOV.U32 R11, RZ, RZ, R28 ;  /* 0x000000ffff0b7224 */ /* 0x000fe400078e001c */
[----:B------:R-:W-:Y:S01]  /*74f10*/  IMAD.X R26, R26, 0x1, R3, P2 ;  /* 0x000000011a1a7824 */ /* 0x000fe200010e0603 */
[----:B------:R-:W-:Y:S04]  /*74f20*/  STL [R1+0x2694], R28 ;  /* 0x0026941c01007387 */ /* 0x000fe80000100800 */
[----:B------:R-:W-:Y:S04]  /*74f30*/  STL [R1+0x26d8], R9 ;  /* 0x0026d80901007387 */ /* 0x000fe80000100800 */
[----:B------:R1:W-:Y:S04]  /*74f40*/  LDGSTS.E [R0+0x23100], desc[UR58][R10.64], P0 ;  /* 0x231000000a007fae */ /* 0x0003e8000812187a */
[----:B------:R4:W-:Y:S01]  /*74f50*/  STL [R1+0x26d4], R26 ;  /* 0x0026d41a01007387 */ /* 0x0009e20000100800 */
[----:B-1----:R-:W-:-:S03]  /*74f60*/  IMAD.MOV.U32 R11, RZ, RZ, R26 ;  /* 0x000000ffff0b7224 */ /* 0x002fc600078e001a */
[----:B----4-:R-:W4:Y:S04]  /*74f70*/  LDL.LU.64 R26, [R1+0x1bb8] ;  /* 0x001bb800011a7983 */ /* 0x010f280000300a00 */
        /* <DEDUP_REMOVED lines=16> */
[----:B------:R-:W-:-:S05]  /*75080*/  IMAD.MOV.U32 R10, RZ, RZ, R9 ;  /* 0x000000ffff0a7224 */ /* 0x000fca00078e0009 */
[----:B------:R2:W-:Y:S02]  /*75090*/  LDGSTS.E [R0+0x23900], desc[UR58][R10.64], P0 ;  /* 0x239000000a007fae */ /* 0x0005e4000812187a */
[----:B--2---:R-:W-:-:S05]  /*750a0*/  IADD3 R10, P1, R12, R2, RZ ;  /* 0x000000020c0a7210 */ /* 0x004fca0007f3e0ff */
[----:B------:R-:W-:Y:S01]  /*750b0*/  IMAD.X R9, R13, 0x1, R3, P1 ;  /* 0x000000010d097824 */ /* 0x000fe200008e0603 */
[----:B---3--:R-:W-:-:S05]  /*750c0*/  IADD3 R12, P1, R14, R2, RZ ;  /* 0x000000020e0c7210 */ /* 0x008fca0007f3e0ff */
        /* <DEDUP_REMOVED lines=10> */
[----:B------:R-:W-:Y:S02]  /*75170*/  IMAD.X R21, R25, 0x1, R3, P1 ;  /* 0x0000000119157824 */ /* 0x000fe400008e0603 */
[----:B------:R-:W-:Y:S02]  /*75180*/  IMAD.MOV.U32 R106, RZ, RZ, R10 ;  /* 0x000000ffff6a7224 */ /* 0x000fe400078e000a */
[----:B------:R-:W-:Y:S02]  /*75190*/  IMAD.MOV.U32 R107, RZ, RZ, R9 ;  /* 0x000000ffff6b7224 */ /* 0x000fe400078e0009 */
[----:B------:R-:W-:Y:S02]  /*751a0*/  IMAD.MOV.U32 R104, RZ, RZ, R12 ;  /* 0x000000ffff687224 */ /* 0x000fe400078e000c */
[----:B------:R-:W-:Y:S02]  /*751b0*/  IMAD.MOV.U32 R105, RZ, RZ, R11 ;  /* 0x000000ffff697224 */ /* 0x000fe400078e000b */
[----:B------:R-:W-:-:S02]  /*751c0*/  IMAD.MOV.U32 R102, RZ, RZ, R14 ;  /* 0x000000ffff667224 */ /* 0x000fc400078e000e */
[----:B------:R-:W-:Y:S01]  /*751d0*/  IMAD.MOV.U32 R103, RZ, RZ, R13 ;  /* 0x000000ffff677224 */ /* 0x000fe200078e000d */
[----:B------:R-:W-:Y:S01]  /*751e0*/  MOV R99, R17 ;  /* 0x0000001100637202 */ /* 0x000fe20000000f00 */
        /* <DEDUP_REMOVED lines=9> */
[----:B------:R-:W-:-:S03]  /*75280*/  IMAD.MOV.U32 R95, RZ, RZ, R21 ;  /* 0x000000ffff5f7224 */ /* 0x000fc600078e0015 */
[----:B------:R-:W-:Y:S04]  /*75290*/  STL.64 [R1+0x1cb8], R100 ;  /* 0x001cb86401007387 */ /* 0x000fe80000100a00 */
[----:B------:R-:W-:Y:S04]  /*752a0*/  STL.64 [R1+0x1c78], R98 ;  /* 0x001c786201007387 */ /* 0x000fe80000100a00 */
[----:B------:R-:W-:Y:S04]  /*752b0*/  STL.64 [R1+0x1c38], R96 ;  /* 0x001c386001007387 */ /* 0x000fe80000100a00 */
[----:B------:R-:W-:Y:S04]  /*752c0*/  STL.64 [R1+0x1bf8], R94 ;  /* 0x001bf85e01007387 */ /* 0x000fe80000100a00 */
[----:B------:R-:W-:Y:S04]  /*752d0*/  LDGSTS.E [R0+0x24100], desc[UR58][R106.64], P0 ;  /* 0x241000006a007fae */ /* 0x000fe8000812187a */
[----:B------:R-:W-:Y:S04]  /*752e0*/  LDGSTS.E [R0+0x24900], desc[UR58][R104.64], P0 ;  /* 0x2490000068007fae */ /* 0x000fe8000812187a */
[----:B------:R-:W-:Y:S04]  /*752f0*/  LDGSTS.E [R0+0x25100], desc[UR58][R102.64], P0 ;  /* 0x2510000066007fae */ /* 0x000fe8000812187a */
[----:B------:R-:W-:Y:S04]  /*75300*/  LDGSTS.E [R0+0x25900], desc[UR58][R100.64], P0 ;  /* 0x2590000064007fae */ /* 0x000fe8000812187a */
[----:B------:R-:W-:Y:S04]  /*75310*/  LDGSTS.E [R0+0x26100], desc[UR58][R98.64], P0 ;  /* 0x2610000062007fae */ /* 0x000fe8000812187a */
[----:B------:R-:W-:Y:S04]  /*75320*/  LDGSTS.E [R0+0x26900], desc[UR58][R96.64], P0 ;  /* 0x2690000060007fae */ /* 0x000fe8000812187a */
[----:B------:R-:W-:Y:S01]  /*75330*/  LDGSTS.E [R0+0x27100], desc[UR58][R94.64], P0 ;  /* 0x271000005e007fae */ /* 0x000fe2000812187a */
[----:B----4-:R-:W-:-:S05]  /*75340*/  IADD3 R24, P1, R26, R2, RZ ;  /* 0x000000021a187210 */ /* 0x010fca0007f3e0ff */
        /* <DEDUP_REMOVED lines=27> */
[-C--:B------:R-:W-:Y:S01]  /*75500*/  IADD3 R52, P1, R54, R2.reuse, RZ ;  /* 0x0000000236347210 */ /* 0x080fe20007f3e0ff */
[----:B------:R-:W-:Y:S02]  /*75510*/  IMAD.MOV.U32 R92, RZ, RZ, R24 ;  /* 0x000000ffff5c7224 */ /* 0x000fe400078e0018 */
[----:B------:R-:W-:Y:S02]  /*75520*/  IMAD.MOV.U32 R93, RZ, RZ, R23 ;  /* 0x000000ffff5d7224 */ /* 0x000fe400078e0017 */
[----:B------:R-:W-:Y:S01]  /*75530*/  IMAD.X R51, R55, 0x1, R3, P1 ;  /* 0x0000000137337824 */ /* 0x000fe200008e0603 */
[----:B------:R-:W-:Y:S01]  /*75540*/  IADD3 R54, P1, R62, R2, RZ ;  /* 0x000000023e367210 */ /* 0x000fe20007f3e0ff */
[----:B------:R-:W-:Y:S02]  /*75550*/  IMAD.MOV.U32 R90, RZ, RZ, R26 ;  /* 0x000000ffff5a7224 */ /* 0x000fe400078e001a */
[----:B------:R-:W-:-:S02]  /*75560*/  IMAD.MOV.U32 R91, RZ, RZ, R25 ;  /* 0x000000ffff5b7224 */ /* 0x000fc400078e0019 */
[----:B------:R-:W-:Y:S02]  /*75570*/  IMAD.MOV.U32 R88, RZ, RZ, R28 ;  /* 0x000000ffff587224 */ /* 0x000fe400078e001c */
[----:B------:R-:W-:Y:S02]  /*75580*/  IMAD.MOV.U32 R89, RZ, RZ, R27 ;  /* 0x000000ffff597224 */ /* 0x000fe400078e001b */
        /* <DEDUP_REMOVED lines=9> */
[----:B------:R-:W-:Y:S01]  /*75620*/  IMAD.X R53, R63, 0x1, R3, P1 ;  /* 0x000000013f357824 */ /* 0x000fe200008e0603 */
[----:B------:R-:W-:Y:S01]  /*75630*/  IADD3 R56, P1, R60, R2, RZ ;  /* 0x000000023c387210 */ /* 0x000fe20007f3e0ff */
[----:B------:R-:W-:Y:S01]  /*75640*/  IMAD.MOV.U32 R80, RZ, RZ, R36 ;  /* 0x000000ffff507224 */ /* 0x000fe200078e0024 */
[----:B------:R-:W-:Y:S01]  /*75650*/  MOV R79, R37 ;  /* 0x00000025004f7202 */ /* 0x000fe20000000f00 */
        /* <DEDUP_REMOVED lines=15> */
[----:B------:R-:W-:Y:S01]  /*75750*/  IMAD.X R55, R61, 0x1, R3, P1 ;  /* 0x000000013d377824 */ /* 0x000fe200008e0603 */
        /* <DEDUP_REMOVED lines=36> */
[----:B------:R-:W4:Y:S04]  /*759a0*/  LDL.LU R21, [R1+0x265c] ;  /* 0x00265c0001157983 */ /* 0x000f280000300800 */
[----:B------:R-:W-:Y:S04]  /*759b0*/  LDGSTS.E [R0+0x2a900], desc[UR58][R80.64], P0 ;  /* 0x2a90000050007fae */ /* 0x000fe8000812187a */
[----:B------:R-:W-:Y:S04]  /*759c0*/  LDGSTS.E [R0+0x2b100], desc[UR58][R78.64], P0 ;  /* 0x2b1000004e007fae */ /* 0x000fe8000812187a */
[----:B------:R-:W4:Y:S04]  /*759d0*/  LDL.LU R24, [R1+0x26a0] ;  /* 0x0026a00001187983 */ /* 0x000f280000300800 */
[----:B------:R-:W-:Y:S04]  /*759e0*/  LDGSTS.E [R0+0x2b900], desc[UR58][R76.64], P0 ;  /* 0x2b9000004c007fae */ /* 0x000fe8000812187a */
        /* <DEDUP_REMOVED lines=8> */
[----:B------:R-:W-:Y:S01]  /*75a70*/  LDGSTS.E [R0+0x2f900], desc[UR58][R60.64], P0 ;  /* 0x2f9000003c007fae */ /* 0x000fe2000812187a */
[----:B--2---:R-:W-:-:S02]  /*75a80*/  IADD3 R10, P1, R10, R2, RZ ;  /* 0x000000020a0a7210 */ /* 0x004fc40007f3e0ff */
[----:B---3--:R-:W-:-:S03]  /*75a90*/  IADD3 R16, P2, R16, R2, RZ ;  /* 0x0000000210107210 */ /* 0x008fc60007f5e0ff */
[----:B----4-:R-:W-:Y:S01]  /*75aa0*/  IMAD.X R11, R11, 0x1, R3, P1 ;  /* 0x000000010b0b7824 */ /* 0x010fe200008e0603 */
[----:B------:R1:W-:Y:S01]  /*75ab0*/  STL [R1+0x2520], R10 ;  /* 0x0025200a01007387 */ /* 0x0003e20000100800 */
[----:B------:R-:W-:-:S03]  /*75ac0*/  IADD3.X R17, R17, R3, RZ, P2, !PT ;  /* 0x0000000311117210 */ /* 0x000fc600017fe4ff */
[----:B------:R2:W-:Y:S04]  /*75ad0*/  STL [R1+0x251c], R11 ;  /* 0x00251c0b01007387 */ /* 0x0005e80000100800 */
[----:B------:R-:W-:Y:S04]  /*75ae0*/  STL [R1+0x2560], R16 ;  /* 0x0025601001007387 */ /* 0x000fe80000100800 */
[----:B------:R-:W3:Y:S04]  /*75af0*/  LDL.LU R25, [R1+0x269c] ;  /* 0x00269c0001197983 */ /* 0x000ee80000300800 */
[----:B------:R-:W-:Y:S04]  /*75b00*/  STL [R1+0x255c], R17 ;  /* 0x00255c1101007387 */ /* 0x000fe80000100800 */
[----:B------:R-:W4:Y:S04]  /*75b10*/  LDL.LU R0, [R1+0x26dc] ;  /* 0x0026dc0001007983 */ /* 0x000f280000300800 */
[----:B------:R-:W4:Y:S01]  /*75b20*/  LDL.LU.64 R26, [R1+0x1d70] ;  /* 0x001d7000011a7983 */ /* 0x000f220000300a00 */
[----:B------:R-:W-:-:S03]  /*75b30*/  IADD3 R12, P1, R12, R2, RZ ;  /* 0x000000020c0c7210 */ /* 0x000fc60007f3e0ff */
[----:B------:R1:W-:Y:S01]  /*75b40*/  LDGSTS.E [R6+0x20200], desc[UR58][R10.64], P0 ;  /* 0x202000000a067fae */ /* 0x0003e2000812187a */
[----:B------:R-:W-:Y:S01]  /*75b50*/  IADD3 R14, P2, R14, R2, RZ ;  /* 0x000000020e0e7210 */ /* 0x000fe20007f5e0ff */
[----:B------:R-:W-:Y:S02]  /*75b60*/  IMAD.X R13, R13, 0x1, R3, P1 ;  /* 0x000000010d0d7824 */ /* 0x000fe400008e0603 */
[----:B------:R-:W-:Y:S01]  /*75b70*/  STL [R1+0x25a0], R12 ;  /* 0x0025a00c01007387 */ /* 0x000fe20000100800 */
[----:B-1----:R-:W-:Y:S02]  /*75b80*/  IMAD.MOV.U32 R10, RZ, RZ, R16 ;  /* 0x000000ffff0a7224 */ /* 0x002fe400078e0010 */
[----:B--2---:R-:W-:Y:S01]  /*75b90*/  IMAD.MOV.U32 R11, RZ, RZ, R17 ;  /* 0x000000ffff0b7224 */ /* 0x004fe200078e0011 */
[----:B------:R1:W-:Y:S01]  /*75ba0*/  STL [R1+0x259c], R13 ;  /* 0x00259c0d01007387 */ /* 0x0003e20000100800 */
[----:B------:R-:W-:-:S03]  /*75bb0*/  IMAD.X R15, R15, 0x1, R3, P2 ;  /* 0x000000010f0f7824 */ /* 0x000fc600010e0603 */
[----:B------:R2:W-:Y:S04]  /*75bc0*/  LDGSTS.E [R6+0x20a00], desc[UR58][R10.64], P0 ;  /* 0x20a000000a067fae */ /* 0x0005e8000812187a */
[----:B------:R-:W-:Y:S01]  /*75bd0*/  STL [R1+0x25e0], R14 ;  /* 0x0025e00e01007387 */ /* 0x000fe20000100800 */
[----:B------:R-:W-:Y:S01]  /*75be0*/  IADD3 R18, P1, R18, R2, RZ ;  /* 0x0000000212127210 */ /* 0x000fe20007f3e0ff */
[----:B--2---:R-:W-:Y:S02]  /*75bf0*/  IMAD.MOV.U32 R10, RZ, RZ, R12 ;  /* 0x000000ffff0a7224 */ /* 0x004fe400078e000c */
[----:B------:R-:W-:Y:S02]  /*75c00*/  IMAD.MOV.U32 R11, RZ, RZ, R13 ;  /* 0x000000ffff0b7224 */ /* 0x000fe400078e000d */
[----:B-1----:R-:W2:Y:S04]  /*75c10*/  LDL.LU.64 R12, [R1+0x1d30] ;  /* 0x001d3000010c7983 */ /* 0x002ea80000300a00 */
[----:B------:R1:W-:Y:S04]  /*75c20*/  LDGSTS.E [R6+0x21200], desc[UR58][R10.64], P0 ;  /* 0x212000000a067fae */ /* 0x0003e8000812187a */
[----:B------:R1:W-:Y:S01]  /*75c30*/  STL [R1+0x25dc], R15 ;  /* 0x0025dc0f01007387 */ /* 0x0003e20000100800 */
[----:B------:R-:W-:-:S02]  /*75c40*/  IMAD.X R19, R19, 0x1, R3, P1 ;  /* 0x0000000113137824 */ /* 0x000fc400008e0603 */
[----:B-1----:R-:W-:Y:S02]  /*75c50*/  IMAD.MOV.U32 R10, RZ, RZ, R14 ;  /* 0x000000ffff0a7224 */ /* 0x002fe400078e000e */
[----:B------:R-:W-:Y:S02]  /*75c60*/  IMAD.MOV.U32 R11, RZ, RZ, R15 ;  /* 0x000000ffff0b7224 */ /* 0x000fe400078e000f */
[----:B------:R-:W2:Y:S01]  /*75c70*/  LDL.LU.64 R14, [R1+0x1cf0] ;  /* 0x001cf000010e7983 */ /* 0x000ea20000300a00 */
[----:B------:R-:W-:-:S03]  /*75c80*/  IADD3 R20, P2, R20, R2, RZ ;  /* 0x0000000214147210 */ /* 0x000fc60007f5e0ff */
[----:B------:R-:W2:Y:S04]  /*75c90*/  LDL.LU.64 R16, [R1+0x1cb0] ;  /* 0x001cb00001107983 */ /* 0x000ea80000300a00 */
        /* <DEDUP_REMOVED lines=8> */
[----:B------:R-:W2:Y:S01]  /*75d20*/  LDL.LU.64 R18, [R1+0x1c70] ;  /* 0x001c700001127983 */ /* 0x000ea20000300a00 */
[----:B------:R-:W-:-:S03]  /*75d30*/  IADD3 R9, P2, R9, R2, RZ ;  /* 0x0000000209097210 */ /* 0x000fc60007f5e0ff */
[----:B------:R1:W-:Y:S04]  /*75d40*/  LDGSTS.E [R6+0x22200], desc[UR58][R10.64], P0 ;  /* 0x222000000a067fae */ /* 0x0003e8000812187a */
[----:B------:R1:W-:Y:S02]  /*75d50*/  STL [R1+0x265c], R21 ;  /* 0x00265c1501007387 */ /* 0x0003e40000100800 */
[----:B-1----:R-:W-:Y:S02]  /*75d60*/  IMAD.MOV.U32 R10, RZ, RZ, R20 ;  /* 0x000000ffff0a7224 */ /* 0x002fe400078e0014 */
[----:B------:R-:W-:Y:S02]  /*75d70*/  IMAD.MOV.U32 R11, RZ, RZ, R21 ;  /* 0x000000ffff0b7224 */ /* 0x000fe400078e0015 */
[----:B------:R-:W2:Y:S04]  /*75d80*/  LDL.LU.64 R20, [R1+0x1c30] ;  /* 0x001c300001147983 */ /* 0x000ea80000300a00 */
[----:B------:R1:W-:Y:S04]  /*75d90*/  LDGSTS.E [R6+0x22a00], desc[UR58][R10.64], P0 ;  /* 0x22a000000a067fae */ /* 0x0003e8000812187a */
[----:B------:R-:W2:Y:S04]  /*75da0*/  LDL.LU.64 R22, [R1+0x1bf0] ;  /* 0x001bf00001167983 */ /* 0x000ea80000300a00 */
[----:B------:R-:W-:Y:S01]  /*75db0*/  STL [R1+0x26a0], R24 ;  /* 0x0026a01801007387 */ /* 0x000fe20000100800 */
[----:B-1----:R-:W-:-:S02]  /*75dc0*/  IMAD.MOV.U32 R10, RZ, RZ, R24 ;  /* 0x000000ffff0a7224 */ /* 0x002fc400078e0018 */
[----:B---3--:R-:W-:-:S04]  /*75dd0*/  IMAD.X R25, R25, 0x1, R3, P1 ;  /* 0x0000000119197824 */ /* 0x008fc800008e0603 */
[----:B------:R-:W-:Y:S01]  /*75de0*/  IMAD.MOV.U32 R11, RZ, RZ, R25 ;  /* 0x000000ffff0b7224 */ /* 0x000fe200078e0019 */
[----:B------:R1:W-:Y:S01]  /*75df0*/  STL [R1+0x269c], R25 ;  /* 0x00269c1901007387 */ /* 0x0003e20000100800 */
[----:B----4-:R-:W-:-:S03]  /*75e00*/  IMAD.X R0, R0, 0x1, R3, P2 ;  /* 0x0000000100007824 */ /* 0x010fc600010e0603 */
[----:B------:R3:W-:Y:S04]  /*75e10*/  STL [R1+0x26e0], R9 ;  /* 0x0026e00901007387 */ /* 0x0007e80000100800 */
[----:B------:R4:W-:Y:S04]  /*75e20*/  LDGSTS.E [R6+0x23200], desc[UR58][R10.64], P0 ;  /* 0x232000000a067fae */ /* 0x0009e8000812187a */
[----:B------:R3:W-:Y:S04]  /*75e30*/  STL [R1+0x26dc], R0 ;  /* 0x0026dc0001007387 */ /* 0x0007e80000100800 */
[----:B-1----:R-:W2:Y:S01]  /*75e40*/  LDL.LU.64 R24, [R1+0x1bb0] ;  /* 0x001bb00001187983 */ /* 0x002ea20000300a00 */
[----:B----4-:R-:W-:Y:S01]  /*75e50*/  IMAD.MOV.U32 R10, RZ, RZ, R9 ;  /* 0x000000ffff0a7224 */ /* 0x010fe200078e0009 */
[----:B---3--:R-:W-:-:S02]  /*75e60*/  IADD3 R9, P1, R26, R2, RZ ;  /* 0x000000021a097210 */ /* 0x008fc40007f3e0ff */
[----:B------:R-:W-:-:S03]  /*75e70*/  MOV R11, R0 ;  /* 0x00000000000b7202 */ /* 0x000fc60000000f00 */
[----:B------:R-:W-:Y:S02]  /*75e80*/  IMAD.X R0, R27, 0x1, R3, P1 ;  /* 0x000000011b007824 */ /* 0x000fe400008e0603 */
[----:B------:R-:W3:Y:S04]  /*75e90*/  LDL.LU.64 R26, [R1+0x1b70] ;  /* 0x001b7000011a7983 */ /* 0x000ee80000300a00 */
        /* <DEDUP_REMOVED lines=15> */
[----:B------:R2:W-:Y:S02]  /*75f90*/  LDGSTS.E [R6+0x23a00], desc[UR58][R10.64], P0 ;  /* 0x23a000000a067fae */ /* 0x0005e4000812187a */
[----:B--2---:R-:W-:-:S05]  /*75fa0*/  IADD3 R11, P1, R12, R2, RZ ;  /* 0x000000020c0b7210 */ /* 0x004fca0007f3e0ff */
        /* <DEDUP_REMOVED lines=11> */
[----:B------:R-:W-:Y:S02]  /*76060*/  LOP3.LUT R11, R11, R10, RZ, 0x3c, !PT ;  /* 0x0000000a0b0b7212 */ /* 0x000fe400078e3cff */
[----:B------:R-:W-:Y:S02]  /*76070*/  LOP3.LUT R13, R13, R12, RZ, 0x3c, !PT ;  /* 0x0000000c0d0d7212 */ /* 0x000fe400078e3cff */
[----:B------:R-:W-:Y:S02]  /*76080*/  LOP3.LUT R15, R15, R14, RZ, 0x3c, !PT ;  /* 0x0000000e0f0f7212 */ /* 0x000fe400078e3cff */
[----:B------:R-:W-:Y:S02]  /*76090*/  LOP3.LUT R17, R17, R16, RZ, 0x3c, !PT ;  /* 0x0000001011117212 */ /* 0x000fe400078e3cff */
[----:B------:R-:W-:Y:S02]  /*760a0*/  LOP3.LUT R10, R11, R10, RZ, 0x3c, !PT ;  /* 0x0000000a0b0a7212 */ /* 0x000fe400078e3cff */
[----:B------:R-:W-:-:S02]  /*760b0*/  LOP3.LUT R19, R19, R18, RZ, 0x3c, !PT ;  /* 0x0000001213137212 */ /* 0x000fc400078e3cff */
[----:B------:R-:W-:Y:S02]  /*760c0*/  LOP3.LUT R12, R13, R12, RZ, 0x3c, !PT ;  /* 0x0000000c0d0c7212 */ /* 0x000fe400078e3cff */
[----:B------:R-:W-:Y:S01]  /*760d0*/  LOP3.LUT R21, R21, R20, RZ, 0x3c, !PT ;  /* 0x0000001415157212 */ /* 0x000fe200078e3cff */
[----:B------:R-:W-:Y:S01]  /*760e0*/  IMAD.MOV.U32 R62, RZ, RZ, R9 ;  /* 0x000000ffff3e7224 */ /* 0x000fe200078e0009 */
[----:B------:R-:W-:Y:S01]  /*760f0*/  LOP3.LUT R14, R15, R14, RZ, 0x3c, !PT ;  /* 0x0000000e0f0e7212 */ /* 0x000fe200078e3cff */
[----:B------:R-:W-:Y:S01]  /*76100*/  IMAD.MOV.U32 R63, RZ, RZ, R0 ;  /* 0x000000ffff3f7224 */ /* 0x000fe200078e0000 */
[----:B------:R-:W-:Y:S02]  /*76110*/  LOP3.LUT R16, R17, R16, RZ, 0x3c, !PT ;  /* 0x0000001011107212 */ /* 0x000fe400078e3cff */
[----:B------:R-:W-:Y:S02]  /*76120*/  LOP3.LUT R11, R11, R10, RZ, 0x3c, !PT ;  /* 0x0000000a0b0b7212 */ /* 0x000fe400078e3cff */
[----:B------:R-:W-:-:S02]  /*76130*/  LOP3.LUT R18, R19, R18, RZ, 0x3c, !PT ;  /* 0x0000001213127212 */ /* 0x000fc400078e3cff */
[----:B------:R-:W-:Y:S02]  /*76140*/  LOP3.LUT R13, R13, R12, RZ, 0x3c, !PT ;  /* 0x0000000c0d0d7212 */ /* 0x000fe400078e3cff */
[----:B------:R-:W-:Y:S02]  /*76150*/  LOP3.LUT R20, R21, R20, RZ, 0x3c, !PT ;  /* 0x0000001415147212 */ /* 0x000fe400078e3cff */
[----:B------:R-:W-:Y:S01]  /*76160*/  LOP3.LUT R15, R15, R14, RZ, 0x3c, !PT ;  /* 0x0000000e0f0f7212 */ /* 0x000fe200078e3cff */
[----:B------:R-:W-:Y:S01]  /*76170*/  STL.64 [R1+0x1d70], R62 ;  /* 0x001d703e01007387 */ /* 0x000fe20000100a00 */
[----:B------:R-:W-:Y:S02]  /*76180*/  LOP3.LUT R17, R17, R16, RZ, 0x3c, !PT ;  /* 0x0000001011117212 */ /* 0x000fe400078e3cff */
[----:B------:R-:W-:Y:S01]  /*76190*/  LOP3.LUT R19, R19, R18, RZ, 0x3c, !PT ;  /* 0x0000001213137212 */ /* 0x000fe200078e3cff */
[----:B------:R1:W-:Y:S01]  /*761a0*/  STL.64 [R1+0x1d30], R10 ;  /* 0x001d300a01007387 */ /* 0x0003e20000100a00 */
[----:B------:R-:W-:-:S03]  /*761b0*/  LOP3.LUT R21, R21, R20, RZ, 0x3c, !PT ;  /* 0x0000001415157212 */ /* 0x000fc600078e3cff */
[----:B------:R-:W-:Y:S04]  /*761c0*/  STL.64 [R1+0x1cf0], R12 ;  /* 0x001cf00c01007387 */ /* 0x000fe80000100a00 */
[----:B------:R-:W-:Y:S04]  /*761d0*/  STL.64 [R1+0x1cb0], R14 ;  /* 0x001cb00e01007387 */ /* 0x000fe80000100a00 */
[----:B------:R2:W-:Y:S04]  /*761e0*/  STL.64 [R1+0x1c70], R16 ;  /* 0x001c701001007387 */ /* 0x0005e80000100a00 */
[----:B------:R2:W-:Y:S04]  /*761f0*/  STL.64 [R1+0x1c30], R18 ;  /* 0x001c301201007387 */ /* 0x0005e80000100a00 */
[----:B------:R2:W-:Y:S04]  /*76200*/  STL.64 [R1+0x1bf0], R20 ;  /* 0x001bf01401007387 */ /* 0x0005e80000100a00 */
[----:B------:R-:W-:Y:S04]  /*76210*/  LDGSTS.E [R6+0x24200], desc[UR58][R62.64], P0 ;  /* 0x242000003e067fae */ /* 0x000fe8000812187a */
[----:B------:R2:W-:Y:S04]  /*76220*/  LDGSTS.E [R6+0x24a00], desc[UR58][R10.64], P0 ;  /* 0x24a000000a067fae */ /* 0x0005e8000812187a */
[----:B------:R-:W-:Y:S04]  /*76230*/  LDGSTS.E [R6+0x25200], desc[UR58][R12.64], P0 ;  /* 0x252000000c067fae */ /* 0x000fe8000812187a */
[----:B------:R-:W-:Y:S04]  /*76240*/  LDGSTS.E [R6+0x25a00], desc[UR58][R14.64], P0 ;  /* 0x25a000000e067fae */ /* 0x000fe8000812187a */
[----:B------:R2:W-:Y:S04]  /*76250*/  LDGSTS.E [R6+0x26200], desc[UR58][R16.64], P0 ;  /* 0x2620000010067fae */ /* 0x0005e8000812187a */
[----:B------:R-:W-:Y:S04]  /*76260*/  LDGSTS.E [R6+0x26a00], desc[UR58][R18.64], P0 ;  /* 0x26a0000012067fae */ /* 0x000fe8000812187a */
[----:B------:R-:W-:Y:S01]  /*76270*/  LDGSTS.E [R6+0x27200], desc[UR58][R20.64], P0 ;  /* 0x2720000014067fae */ /* 0x000fe2000812187a */
[----:B------:R-:W-:-:S05]  /*76280*/  IADD3 R23, P1, R24, R2, RZ ;  /* 0x0000000218177210 */ /* 0x000fca0007f3e0ff */
[----:B------:R-:W-:Y:S01]  /*76290*/  IMAD.X R22, R25, 0x1, R3, P1 ;  /* 0x0000000119167824 */ /* 0x000fe200008e0603 */
[----:B---3--:R-:W-:-:S05]  /*762a0*/  IADD3 R25, P1, R26, R2, RZ ;  /* 0x000000021a197210 */ /* 0x008fca0007f3e0ff */
[----:B------:R-:W-:Y:S01]  /*762b0*/  IMAD.X R24, R27, 0x1, R3, P1 ;  /* 0x000000011b187824 */ /* 0x000fe200008e0603 */
        /* <DEDUP_REMOVED lines=22> */
[----:B------:R-:W-:Y:S02]  /*76420*/  IADD3 R49, P1, R50, R2, RZ ;  /* 0x0000000232317210 */ /* 0x000fe40007f3e0ff */
[----:B------:R-:W-:-:S03]  /*76430*/  LOP3.LUT R23, R23, R22, RZ, 0x3c, !PT ;  /* 0x0000001617177212 */ /* 0x000fc600078e3cff */
[--C-:B------:R-:W-:Y:S01]  /*76440*/  IMAD.X R48, R51, 0x1, R3.reuse, P1 ;  /* 0x0000000133307824 */ /* 0x100fe200008e0603 */
[----:B------:R-:W-:Y:S02]  /*76450*/  IADD3 R51, P1, R52, R2, RZ ;  /* 0x0000000234337210 */ /* 0x000fe40007f3e0ff */
[----:B------:R-:W-:Y:S02]  /*76460*/  LOP3.LUT R25, R25, R24, RZ, 0x3c, !PT ;  /* 0x0000001819197212 */ /* 0x000fe400078e3cff */
[----:B------:R-:W-:Y:S01]  /*76470*/  LOP3.LUT R27, R27, R26, RZ, 0x3c, !PT ;  /* 0x0000001a1b1b7212 */ /* 0x000fe200078e3cff */
[----:B------:R-:W-:Y:S01]  /*76480*/  IMAD.X R50, R53, 0x1, R3, P1 ;  /* 0x0000000135327824 */ /* 0x000fe200008e0603 */
[----:B------:R-:W-:Y:S02]  /*76490*/  LOP3.LUT R29, R29, R28, RZ, 0x3c, !PT ;  /* 0x0000001c1d1d7212 */ /* 0x000fe400078e3cff */
[----:B------:R-:W-:Y:S02]  /*764a0*/  LOP3.LUT R22, R23, R22, RZ, 0x3c, !PT ;  /* 0x0000001617167212 */ /* 0x000fe400078e3cff */
[----:B------:R-:W-:-:S02]  /*764b0*/  LOP3.LUT R31, R31, R30, RZ, 0x3c, !PT ;  /* 0x0000001e1f1f7212 */ /* 0x000fc400078e3cff */
[----:B------:R-:W-:Y:S02]  /*764c0*/  IADD3 R53, P1, R54, R2, RZ ;  /* 0x0000000236357210 */ /* 0x000fe40007f3e0ff */
[----:B------:R-:W-:Y:S02]  /*764d0*/  LOP3.LUT R24, R25, R24, RZ, 0x3c, !PT ;  /* 0x0000001819187212 */ /* 0x000fe400078e3cff */
[----:B------:R-:W-:Y:S02]  /*764e0*/  LOP3.LUT R33, R33, R32, RZ, 0x3c, !PT ;  /* 0x0000002021217212 */ /* 0x000fe400078e3cff */
[----:B------:R-:W-:Y:S02]  /*764f0*/  LOP3.LUT R26, R27, R26, RZ, 0x3c, !PT ;  /* 0x0000001a1b1a7212 */ /* 0x000fe400078e3cff */
[----:B------:R-:W-:Y:S02]  /*76500*/  LOP3.LUT R35, R35, R34, RZ, 0x3c, !PT ;  /* 0x0000002223237212 */ /* 0x000fe400078e3cff */
[----:B------:R-:W-:-:S02]  /*76510*/  LOP3.LUT R28, R29, R28, RZ, 0x3c, !PT ;  /* 0x0000001c1d1c7212 */ /* 0x000fc400078e3cff */
[----:B------:R-:W-:Y:S02]  /*76520*/  LOP3.LUT R37, R37, R36, RZ, 0x3c, !PT ;  /* 0x0000002425257212 */ /* 0x000fe400078e3cff */
[----:B------:R-:W-:Y:S02]  /*76530*/  LOP3.LUT R23, R23, R22, RZ, 0x3c, !PT ;  /* 0x0000001617177212 */ /* 0x000fe400078e3cff */
[----:B------:R-:W-:Y:S02]  /*76540*/  LOP3.LUT R30, R31, R30, RZ, 0x3c, !PT ;  /* 0x0000001e1f1e7212 */ /* 0x000fe400078e3cff */
[----:B------:R-:W-:Y:S01]  /*76550*/  LOP3.LUT R39, R39, R38, RZ, 0x3c, !PT ;  /* 0x0000002627277212 */ /* 0x000fe200078e3cff */
[----:B------:R-:W-:Y:S01]  /*76560*/  IMAD.X R52, R55, 0x1, R3, P1 ;  /* 0x0000000137347824 */ /* 0x000fe200008e0603 */
[----:B------:R-:W-:Y:S02]  /*76570*/  LOP3.LUT R25, R25, R24, RZ, 0x3c, !PT ;  /* 0x0000001819197212 */ /* 0x000fe400078e3cff */
[----:B------:R-:W-:-:S02]  /*76580*/  LOP3.LUT R32, R33, R32, RZ, 0x3c, !PT ;  /* 0x0000002021207212 */ /* 0x000fc400078e3cff */
[----:B------:R-:W-:Y:S02]  /*76590*/  LOP3.LUT R41, R41, R40, RZ, 0x3c, !PT ;  /* 0x0000002829297212 */ /* 0x000fe400078e3cff */
[----:B------:R-:W-:Y:S02]  /*765a0*/  LOP3.LUT R27, R27, R26, RZ, 0x3c, !PT ;  /* 0x0000001a1b1b7212 */ /* 0x000fe400078e3cff */
[----:B------:R-:W-:Y:S02]  /*765b0*/  LOP3.LUT R34, R35, R34, RZ, 0x3c, !PT ;  /* 0x0000002223227212 */ /* 0x000fe400078e3cff */
[----:B------:R-:W-:Y:S02]  /*765c0*/  LOP3.LUT R43, R43, R42, RZ, 0x3c, !PT ;  /* 0x0000002a2b2b7212 */ /* 0x000fe400078e3cff */
[----:B------:R-:W-:Y:S02]  /*765d0*/  LOP3.LUT R29, R29, R28, RZ, 0x3c, !PT ;  /* 0x0000001c1d1d7212 */ /* 0x000fe400078e3cff */
[----:B------:R-:W-:-:S02]  /*765e0*/  LOP3.LUT R36, R37, R36, RZ, 0x3c, !PT ;  /* 0x0000002425247212 */ /* 0x000fc400078e3cff */
[----:B------:R-:W-:Y:S01]  /*765f0*/  LOP3.LUT R45, R45, R44, RZ, 0x3c, !PT ;  /* 0x0000002c2d2d7212 */ /* 0x000fe200078e3cff */
[----:B------:R-:W-:Y:S01]  /*76600*/  STL.64 [R1+0x1bb0], R22 ;  /* 0x001bb01601007387 */ /* 0x000fe20000100a00 */
[----:B------:R-:W-:Y:S02]  /*76610*/  LOP3.LUT R31, R31, R30, RZ, 0x3c, !PT ;  /* 0x0000001e1f1f7212 */ /* 0x000fe400078e3cff */
[----:B------:R-:W-:Y:S02]  /*76620*/  LOP3.LUT R38, R39, R38, RZ, 0x3c, !PT ;  /* 0x0000002627267212 */ /* 0x000fe400078e3cff */
[----:B------:R-:W-:Y:S01]  /*76630*/  LOP3.LUT R47, R47, R46, RZ, 0x3c, !PT ;  /* 0x0000002e2f2f7212 */ /* 0x000fe200078e3cff */
[----:B------:R3:W-:Y:S01]  /*76640*/  STL.64 [R1+0x1b70], R24 ;  /* 0x001b701801007387 */ /* 0x0007e20000100a00 */
[----:B------:R-:W-:Y:S02]  /*76650*/  LOP3.LUT R33, R33, R32, RZ, 0x3c, !PT ;  /* 0x0000002021217212 */ /* 0x000fe400078e3cff */
[----:B------:R-:W-:-:S02]  /*76660*/  LOP3.LUT R40, R41, R40, RZ, 0x3c, !PT ;  /* 0x0000002829287212 */ /* 0x000fc400078e3cff */
[----:B------:R-:W-:Y:S01]  /*76670*/  LOP3.LUT R49, R49, R48, RZ, 0x3c, !PT ;  /* 0x0000003031317212 */ /* 0x000fe200078e3cff */
[----:B------:R4:W-:Y:S01]  /*76680*/  STL.64 [R1+0x1b30], R26 ;  /* 0x001b301a01007387 */ /* 0x0009e20000100a00 */
[----:B------:R-:W-:Y:S02]  /*76690*/  LOP3.LUT R35, R35, R34, RZ, 0x3c, !PT ;  /* 0x0000002223237212 */ /* 0x000fe400078e3cff */
[----:B------:R-:W-:Y:S02]  /*766a0*/  LOP3.LUT R42, R43, R42, RZ, 0x3c, !PT ;  /* 0x0000002a2b2a7212 */ /* 0x000fe400078e3cff */
[----:B------:R-:W-:Y:S01]  /*766b0*/  LOP3.LUT R51, R51, R50, RZ, 0x3c, !PT ;  /* 0x0000003233337212 */ /* 0x000fe200078e3cff */
[----:B------:R-:W-:Y:S01]  /*766c0*/  STL.64 [R1+0x1af0], R28 ;  /* 0x001af01c01007387 */ /* 0x000fe20000100a00 */
[----:B------:R-:W-:Y:S02]  /*766d0*/  IADD3 R55, P1, R60, R2, RZ ;  /* 0x000000023c377210 */ /* 0x000fe40007f3e0ff */
[----:B------:R-:W-:Y:S01]  /*766e0*/  LOP3.LUT R37, R37, R36, RZ, 0x3c, !PT ;  /* 0x0000002425257212 */ /* 0x000fe200078e3cff */
[----:B------:R-:W-:Y:S01]  /*766f0*/  LDGSTS.E [R6+0x27a00], desc[UR58][R22.64], P0 ;  /* 0x27a0000016067fae */ /* 0x000fe2000812187a */
[----:B------:R-:W-:-:S02]  /*76700*/  LOP3.LUT R44, R45, R44, RZ, 0x3c, !PT ;  /* 0x0000002c2d2c7212 */ /* 0x000fc400078e3cff */
[----:B------:R-:W-:Y:S01]  /*76710*/  LOP3.LUT R53, R53, R52, RZ, 0x3c, !PT ;  /* 0x0000003435357212 */ /* 0x000fe200078e3cff */
[----:B------:R-:W-:Y:S01]  /*76720*/  STL.64 [R1+0x1ab0], R30 ;  /* 0x001ab01e01007387 */ /* 0x000fe20000100a00 */
[----:B------:R-:W-:Y:S02]  /*76730*/  LOP3.LUT R39, R39, R38, RZ, 0x3c, !PT ;  /* 0x0000002627277212 */ /* 0x000fe400078e3cff */
[----:B------:R-:W-:Y:S01]  /*76740*/  LOP3.LUT R46, R47, R46, RZ, 0x3c, !PT ;  /* 0x0000002e2f2e7212 */ /* 0x000fe200078e3cff */
[----:B------:R-:W-:Y:S01]  /*76750*/  STL.64 [R1+0x1a70], R32 ;  /* 0x001a702001007387 */ /* 0x000fe20000100a00 */
[----:B------:R-:W-:Y:S02]  /*76760*/  LOP3.LUT R41, R41, R40, RZ, 0x3c, !PT ;  /* 0x0000002829297212 */ /* 0x000fe400078e3cff */
[----:B------:R-:W-:Y:S01]  /*76770*/  LOP3.LUT R48, R49, R48, RZ, 0x3c, !PT ;  /* 0x0000003031307212 */ /* 0x000fe200078e3cff */
[----:B------:R-:W-:Y:S01]  /*76780*/  STL.64 [R1+0x1a30], R34 ;  /* 0x001a302201007387 */ /* 0x000fe20000100a00 */
[----:B------:R-:W-:-:S02]  /*76790*/  LOP3.LUT R43, R43, R42, RZ, 0x3c, !PT ;  /* 0x0000002a2b2b7212 */ /* 0x000fc400078e3cff */
[----:B------:R-:W-:Y:S01]  /*767a0*/  LOP3.LUT R50, R51, R50, RZ, 0x3c, !PT ;  /* 0x0000003233327212 */ /* 0x000fe200078e3cff */
[----:B------:R-:W-:Y:S01]  /*767b0*/  IMAD.X R54, R61, 0x1, R3, P1 ;  /* 0x000000013d367824 */ /* 0x000fe200008e0603 */
        /* <DEDUP_REMOVED lines=8> */
[----:B------:R-:W-:Y:S01]  /*76840*/  LOP3.LUT R53, R53, R52, RZ, 0x3c, !PT ;  /* 0x0000003435357212 */ /* 0x000fe200078e3cff */
[----:B------:R-:W-:-:S02]  /*76850*/  IMAD.MOV.U32 R60, RZ, RZ, R55 ;  /* 0x000000ffff3c7224 */ /* 0x000fc400078e0037 */
[----:B------:R-:W-:Y:S01]  /*76860*/  STL.64 [R1+0x1930], R42 ;  /* 0x0019302a01007387 */ /* 0x000fe20000100a00 */
[----:B------:R-:W-:-:S03]  /*76870*/  IMAD.MOV.U32 R61, RZ, RZ, R54 ;  /* 0x000000ffff3d7224 */ /* 0x000fc600078e0036 */
[----:B------:R-:W-:Y:S04]  /*76880*/  STL.64 [R1+0x18f0], R44 ;  /* 0x0018f02c01007387 */ /* 0x000fe80000100a00 */
[----:B------:R-:W-:Y:S04]  /*76890*/  STL.64 [R1+0x18b0], R46 ;  /* 0x0018b02e01007387 */ /* 0x000fe80000100a00 */
[----:B------:R-:W-:Y:S04]  /*768a0*/  STL.64 [R1+0x1870], R48 ;  /* 0x0018703001007387 */ /* 0x000fe80000100a00 */
[----:B------:R-:W-:Y:S04]  /*768b0*/  STL.64 [R1+0x1830], R50 ;  /* 0x0018303201007387 */ /* 0x000fe80000100a00 */
[----:B------:R-:W-:Y:S04]  /*768c0*/  STL.64 [R1+0x17f0], R52 ;  /* 0x0017f03401007387 */ /* 0x000fe80000100a00 */
[----:B------:R-:W-:Y:S04]  /*768d0*/  STL.64 [R1+0x17b0], R60 ;  /* 0x0017b03c01007387 */ /* 0x000fe80000100a00 */
[----:B-1----:R-:W4:Y:S04]  /*768e0*/  LDL.LU R10, [R1+0x2528] ;  /* 0x00252800010a7983 */ /* 0x002f280000300800 */
        /* <DEDUP_REMOVED lines=10> */
[----:B------:R-:W-:Y:S04]  /*76990*/  LDGSTS.E [R6+0x28200], desc[UR58][R24.64], P0 ;  /* 0x2820000018067fae */ /* 0x000fe8000812187a */
[----:B------:R-:W-:Y:S04]  /*769a0*/  LDGSTS.E [R6+0x28a00], desc[UR58][R26.64], P0 ;  /* 0x28a000001a067fae */ /* 0x000fe8000812187a */
[----:B------:R-:W-:Y:S04]  /*769b0*/  LDGSTS.E [R6+0x29200], desc[UR58][R28.64], P0 ;  /* 0x292000001c067fae */ /* 0x000fe8000812187a */
[----:B------:R-:W-:Y:S04]  /*769c0*/  LDGSTS.E [R6+0x29a00], desc[UR58][R30.64], P0 ;  /* 0x29a000001e067fae */ /* 0x000fe8000812187a */
[----:B------:R-:W-:Y:S04]  /*769d0*/  LDGSTS.E [R6+0x2a200], desc[UR58][R32.64], P0 ;  /* 0x2a20000020067fae */ /* 0x000fe8000812187a */
[----:B------:R-:W2:Y:S04]  /*769e0*/  LDL.LU R21, [R1+0x2664] ;  /* 0x0026640001157983 */ /* 0x000ea80000300800 */
[----:B------:R-:W-:Y:S04]  /*769f0*/  LDGSTS.E [R6+0x2aa00], desc[UR58][R34.64], P0 ;  /* 0x2aa0000022067fae */ /* 0x000fe8000812187a */
[----:B------:R-:W-:Y:S04]  /*76a00*/  LDGSTS.E [R6+0x2b200], desc[UR58][R36.64], P0 ;  /* 0x2b20000024067fae */ /* 0x000fe8000812187a */
[----:B---3--:R-:W3:Y:S04]  /*76a10*/  LDL.LU R24, [R1+0x26a8] ;  /* 0x0026a80001187983 */ /* 0x008ee80000300800 */
[----:B------:R-:W-:Y:S04]  /*76a20*/  LDGSTS.E [R6+0x2ba00], desc[UR58][R38.64], P0 ;  /* 0x2ba0000026067fae */ /* 0x000fe8000812187a */
[----:B------:R-:W3:Y:S04]  /*76a30*/  LDL.LU R9, [R1+0x26e8] ;  /* 0x0026e80001097983 */ /* 0x000ee80000300800 */
        /* <DEDUP_REMOVED lines=8> */
[----:B----4-:R-:W-:-:S02]  /*76ac0*/  IADD3 R10, P1, R10, R2, RZ ;  /* 0x000000020a0a7210 */ /* 0x010fc40007f3e0ff */
[----:B--2---:R-:W-:-:S03]  /*76ad0*/  IADD3 R16, P2, R16, R2, RZ ;  /* 0x0000000210107210 */ /* 0x004fc60007f5e0ff */
[----:B------:R1:W-:Y:S01]  /*76ae0*/  STL [R1+0x2528], R10 ;  /* 0x0025280a01007387 */ /* 0x0003e20000100800 */
[----:B------:R-:W-:-:S03]  /*76af0*/  IMAD.X R11, R11, 0x1, R3, P1 ;  /* 0x000000010b0b7824 */ /* 0x000fc600008e0603 */
[----:B------:R-:W-:Y:S04]  /*76b00*/  STL [R1+0x2568], R16 ;  /* 0x0025681001007387 */ /* 0x000fe80000100800 */
[----:B------:R2:W-:Y:S04]  /*76b10*/  STL [R1+0x2524], R11 ;  /* 0x0025240b01007387 */ /* 0x0005e80000100800 */
[----:B------:R-:W4:Y:S01]  /*76b20*/  LDL.LU R25, [R1+0x26a4] ;  /* 0x0026a40001197983 */ /* 0x000f220000300800 */
[----:B------:R-:W-:-:S03]  /*76b30*/  IMAD.X R17, R17, 0x1, R3, P2 ;  /* 0x0000000111117824 */ /* 0x000fc600010e0603 */
[----:B------:R-:W4:Y:S04]  /*76b40*/  LDL.LU R6, [R1+0x26e4] ;  /* 0x0026e40001067983 */ /* 0x000f280000300800 */
[----:B------:R-:W-:Y:S04]  /*76b50*/  STL [R1+0x2564], R17 ;  /* 0x0025641101007387 */ /* 0x000fe80000100800 */
[----:B------:R-:W4:Y:S01]  /*76b60*/  LDL.LU.64 R26, [R1+0x1d68] ;  /* 0x001d6800011a7983 */ /* 0x000f220000300a00 */
[----:B------:R-:W-:Y:S02]  /*76b70*/  LOP3.LUT R0, R57, 0x30, RZ, 0x3c, !PT ;  /* 0x0000003039007812 */ /* 0x000fe400078e3cff */
[----:B------:R-:W-:-:S03]  /*76b80*/  IADD3 R12, P1, R12, R2, RZ ;  /* 0x000000020c0c7210 */ /* 0x000fc60007f3e0ff */
[----:B------:R-:W-:Y:S01]  /*76b90*/  VIADD R0, R0, UR7 ;  /* 0x0000000700007c36 */ /* 0x000fe20008000000 */
[----:B------:R-:W-:Y:S01]  /*76ba0*/  IADD3 R14, P2, R14, R2, RZ ;  /* 0x000000020e0e7210 */ /* 0x000fe20007f5e0ff */
[----:B------:R-:W-:-:S03]  /*76bb0*/  IMAD.X R13, R13, 0x1, R3, P1 ;  /* 0x000000010d0d7824 */ /* 0x000fc600008e0603 */
[----:B------:R1:W-:Y:S01]  /*76bc0*/  LDGSTS.E [R0+0x20300], desc[UR58][R10.64], P0 ;  /* 0x203000000a007fae */ /* 0x0003e2000812187a */
[----:B------:R-:W-:-:S03]  /*76bd0*/  IMAD.X R15, R15, 0x1, R3, P2 ;  /* 0x000000010f0f7824 */ /* 0x000fc600010e0603 */
[----:B------:R-:W-:Y:S01]  /*76be0*/  STL [R1+0x25a8], R12 ;  /* 0x0025a80c01007387 */ /* 0x000fe20000100800 */
[----:B-1----:R-:W-:Y:S02]  /*76bf0*/  IMAD.MOV.U32 R10, RZ, RZ, R16 ;  /* 0x000000ffff0a7224 */ /* 0x002fe400078e0010 */
[----:B--2---:R-:W-:Y:S01]  /*76c00*/  IMAD.MOV.U32 R11, RZ, RZ, R17 ;  /* 0x000000ffff0b7224 */ /* 0x004fe200078e0011 */
[----:B------:R1:W-:Y:S04]  /*76c10*/  STL [R1+0x25a4], R13 ;  /* 0x0025a40d01007387 */ /* 0x0003e80000100800 */
[----:B------:R2:W-:Y:S04]  /*76c20*/  LDGSTS.E [R0+0x20b00], desc[UR58][R10.64], P0 ;  /* 0x20b000000a007fae */ /* 0x0005e8000812187a */
[----:B------:R-:W-:Y:S01]  /*76c30*/  STL [R1+0x25e8], R14 ;  /* 0x0025e80e01007387 */ /* 0x000fe20000100800 */
[----:B--2---:R-:W-:-:S02]  /*76c40*/  IMAD.MOV.U32 R10, RZ, RZ, R12 ;  /* 0x000000ffff0a7224 */ /* 0x004fc400078e000c */
[----:B------:R-:W-:Y:S02]  /*76c50*/  IMAD.MOV.U32 R11, RZ, RZ, R13 ;  /* 0x000000ffff0b7224 */ /* 0x000fe400078e000d */
[----:B-1----:R-:W2:Y:S01]  /*76c60*/  LDL.LU.64 R12, [R1+0x1d28] ;  /* 0x001d2800010c7983 */ /* 0x002ea20000300a00 */
[----:B------:R-:W-:-:S03]  /*76c70*/  IADD3 R18, P1, R18, R2, RZ ;  /* 0x0000000212127210 */ /* 0x000fc60007f3e0ff */
[----:B------:R1:W-:Y:S04]  /*76c80*/  LDGSTS.E [R0+0x21300], desc[UR58][R10.64], P0 ;  /* 0x213000000a007fae */ /* 0x0003e8000812187a */
[----:B------:R3:W-:Y:S01]  /*76c90*/  STL [R1+0x25e4], R15 ;  /* 0x0025e40f01007387 */ /* 0x0007e20000100800 */
[----:B------:R-:W-:Y:S01]  /*76ca0*/  IADD3.X R19, R19, R3, RZ, P1, !PT ;  /* 0x0000000313137210 */ /* 0x000fe20000ffe4ff */
[----:B-1----:R-:W-:Y:S02]  /*76cb0*/  IMAD.MOV.U32 R10, RZ, RZ, R14 ;  /* 0x000000ffff0a7224 */ /* 0x002fe400078e000e */
[----:B------:R-:W-:Y:S02]  /*76cc0*/  IMAD.MOV.U32 R11, RZ, RZ, R15 ;  /* 0x000000ffff0b7224 */ /* 0x000fe400078e000f */
[----:B---3--:R-:W3:Y:S01]  /*76cd0*/  LDL.LU.64 R14, [R1+0x1ce8] ;  /* 0x001ce800010e7983 */ /* 0x008ee20000300a00 */
        /* <DEDUP_REMOVED lines=14> */
[----:B-1----:R-:W-:Y:S02]  /*76dc0*/  IMAD.MOV.U32 R10, RZ, RZ, R20 ;  /* 0x000000ffff0a7224 */ /* 0x002fe400078e0014 */
[----:B------:R-:W-:Y:S02]  /*76dd0*/  IMAD.MOV.U32 R11, RZ, RZ, R21 ;  /* 0x000000ffff0b7224 */ /* 0x000fe400078e0015 */
        /* <DEDUP_REMOVED lines=8> */
[----:B------:R1:W-:Y:S04]  /*76e60*/  STL [R1+0x26a4], R25 ;  /* 0x0026a41901007387 */ /* 0x0003e80000100800 */
[----:B------:R4:W-:Y:S04]  /*76e70*/  STL [R1+0x26e8], R9 ;  /* 0x0026e80901007387 */ /* 0x0009e80000100800 */
[----:B------:R4:W-:Y:S04]  /*76e80*/  LDGSTS.E [R0+0x23300], desc[UR58][R10.64], P0 ;  /* 0x233000000a007fae */ /* 0x0009e8000812187a */
[----:B------:R4:W-:Y:S04]  /*76e90*/  STL [R1+0x26e4], R6 ;  /* 0x0026e40601007387 */ /* 0x0009e80000100800 */
[----:B-1----:R-:W3:Y:S01]  /*76ea0*/  LDL.LU.64 R24, [R1+0x1ba8] ;  /* 0x001ba80001187983 */ /* 0x002ee20000300a00 */
[----:B----4-:R-:W-:Y:S01]  /*76eb0*/  IMAD.MOV.U32 R10, RZ, RZ, R9 ;  /* 0x000000ffff0a7224 */ /* 0x010fe200078e0009 */
[----:B------:R-:W-:Y:S01]  /*76ec0*/  IADD3 R9, P1, R26, R2, RZ ;  /* 0x000000021a097210 */ /* 0x000fe20007f3e0ff */
[----:B------:R-:W-:-:S04]  /*76ed0*/  IMAD.MOV.U32 R11, RZ, RZ, R6 ;  /* 0x000000ffff0b7224 */ /* 0x000fc800078e0006 */
[----:B------:R-:W-:Y:S01]  /*76ee0*/  IMAD.X R6, R27, 0x1, R3, P1 ;  /* 0x000000011b067824 */ /* 0x000fe200008e0603 */
[----:B------:R2:W-:Y:S04]  /*76ef0*/  LDGSTS.E [R0+0x23b00], desc[UR58][R10.64], P0 ;  /* 0x23b000000a007fae */ /* 0x0005e8000812187a */
        /* <DEDUP_REMOVED lines=64> */
[----:B----4-:R-:W-:-:S04]  /*77300*/  IADD3 R25, P1, R26, R2, RZ ;  /* 0x000000021a197210 */ /* 0x010fc80007f3e0ff */
        /* <DEDUP_REMOVED lines=24> */
[--C-:B------:R-:W-:Y:S01]  /*77490*/  IMAD.X R48, R51, 0x1, R3.reuse, P1 ;  /* 0x0000000133307824 */ /* 0x100fe200008e0603 */
[----:B------:R-:W-:Y:S02]  /*774a0*/  IADD3 R51, P1, R52, R2, RZ ;  /* 0x0000000234337210 */ /* 0x000fe40007f3e0ff */
[----:B------:R-:W-:Y:S02]  /*774b0*/  LOP3.LUT R23, R23, R22, RZ, 0x3c, !PT ;  /* 0x0000001617177212 */ /* 0x000fe400078e3cff */
[----:B------:R-:W-:Y:S01]  /*774c0*/  LOP3.LUT R25, R25, R24, RZ, 0x3c, !PT ;  /* 0x0000001819197212 */ /* 0x000fe200078e3cff */
[----:B------:R-:W-:Y:S01]  /*774d0*/  IMAD.X R50, R53, 0x1, R3, P1 ;  /* 0x0000000135327824 */ /* 0x000fe200008e0603 */
[----:B------:R-:W-:Y:S02]  /*774e0*/  LOP3.LUT R27, R27, R26, RZ, 0x3c, !PT ;  /* 0x0000001a1b1b7212 */ /* 0x000fe400078e3cff */
[----:B------:R-:W-:Y:S02]  /*774f0*/  IADD3 R53, P1, R54, R2, RZ ;  /* 0x0000000236357210 */ /* 0x000fe40007f3e0ff */
[----:B------:R-:W-:-:S02]  /*77500*/  LOP3.LUT R29, R29, R28, RZ, 0x3c, !PT ;  /* 0x0000001c1d1d7212 */ /* 0x000fc400078e3cff */
[----:B------:R-:W-:Y:S02]  /*77510*/  LOP3.LUT R22, R23, R22, RZ, 0x3c, !PT ;  /* 0x0000001617167212 */ /* 0x000fe400078e3cff */
[----:B------:R-:W-:Y:S02]  /*77520*/  LOP3.LUT R31, R31, R30, RZ, 0x3c, !PT ;  /* 0x0000001e1f1f7212 */ /* 0x000fe400078e3cff */
[----:B------:R-:W-:Y:S02]  /*77530*/  LOP3.LUT R24, R25, R24, RZ, 0x3c, !PT ;  /* 0x0000001819187212 */ /* 0x000fe400078e3cff */
[----:B------:R-:W-:Y:S02]  /*77540*/  LOP3.LUT R33, R33, R32, RZ, 0x3c, !PT ;  /* 0x0000002021217212 */ /* 0x000fe400078e3cff */
[----:B------:R-:W-:Y:S02]  /*77550*/  LOP3.LUT R26, R27, R26, RZ, 0x3c, !PT ;  /* 0x0000001a1b1a7212 */ /* 0x000fe400078e3cff */
[----:B------:R-:W-:Y:S01]  /*77560*/  LOP3.LUT R35, R35, R34, RZ, 0x3c, !PT ;  /* 0x0000002223237212 */ /* 0x000fe200078e3cff */
[----:B------:R-:W-:Y:S01]  /*77570*/  IMAD.X R52, R55, 0x1, R3, P1 ;  /* 0x0000000137347824 */ /* 0x000fe200008e0603 */
[----:B------:R-:W-:-:S02]  /*77580*/  LOP3.LUT R28, R29, R28, RZ, 0x3c, !PT ;  /* 0x0000001c1d1c7212 */ /* 0x000fc400078e3cff */
[----:B------:R-:W-:Y:S02]  /*77590*/  LOP3.LUT R23, R23, R22, RZ, 0x3c, !PT ;  /* 0x0000001617177212 */ /* 0x000fe400078e3cff */
[----:B------:R-:W-:Y:S02]  /*775a0*/  LOP3.LUT R30, R31, R30, RZ, 0x3c, !PT ;  /* 0x0000001e1f1e7212 */ /* 0x000fe400078e3cff */
[----:B------:R-:W-:Y:S02]  /*775b0*/  LOP3.LUT R39, R39, R38, RZ, 0x3c, !PT ;  /* 0x0000002627277212 */ /* 0x000fe400078e3cff */
[----:B------:R-:W-:Y:S02]  /*775c0*/  IADD3 R55, P1, R60, R2, RZ ;  /* 0x000000023c377210 */ /* 0x000fe40007f3e0ff */
[----:B------:R-:W-:Y:S02]  /*775d0*/  LOP3.LUT R25, R25, R24, RZ, 0x3c, !PT ;  /* 0x0000001819197212 */ /* 0x000fe400078e3cff */
[----:B------:R-:W-:-:S02]  /*775e0*/  LOP3.LUT R32, R33, R32, RZ, 0x3c, !PT ;  /* 0x0000002021207212 */ /* 0x000fc400078e3cff */
[----:B------:R-:W-:Y:S02]  /*775f0*/  LOP3.LUT R41, R41, R40, RZ, 0x3c, !PT ;  /* 0x0000002829297212 */ /* 0x000fe400078e3cff */
[----:B------:R-:W-:Y:S02]  /*77600*/  LOP3.LUT R27, R27, R26, RZ, 0x3c, !PT ;  /* 0x0000001a1b1b7212 */ /* 0x000fe400078e3cff */
[----:B------:R-:W-:Y:S02]  /*77610*/  LOP3.LUT R34, R35, R34, RZ, 0x3c, !PT ;  /* 0x0000002223227212 */ /* 0x000fe400078e3cff */
[----:B------:R-:W-:Y:S02]  /*77620*/  LOP3.LUT R43, R43, R42, RZ, 0x3c, !PT ;  /* 0x0000002a2b2b7212 */ /* 0x000fe400078e3cff */
[----:B------:R-:W-:Y:S02]  /*77630*/  LOP3.LUT R29, R29, R28, RZ, 0x3c, !PT ;  /* 0x0000001c1d1d7212 */ /* 0x000fe400078e3cff */
[----:B------:R-:W-:Y:S01]  /*77640*/  LOP3.LUT R45, R45, R44, RZ, 0x3c, !PT ;  /* 0x0000002c2d2d7212 */ /* 0x000fe200078e3cff */
[----:B------:R-:W-:Y:S01]  /*77650*/  STL.64 [R1+0x1ba8], R22 ;  /* 0x001ba81601007387 */ /* 0x000fe20000100a00 */
[----:B------:R-:W-:-:S02]  /*77660*/  LOP3.LUT R31, R31, R30, RZ, 0x3c, !PT ;  /* 0x0000001e1f1f7212 */ /* 0x000fc400078e3cff */
[----:B------:R-:W-:Y:S02]  /*77670*/  LOP3.LUT R38, R39, R38, RZ, 0x3c, !PT ;  /* 0x0000002627267212 */ /* 0x000fe400078e3cff */
[----:B------:R-:W-:Y:S01]  /*77680*/  LOP3.LUT R47, R47, R46, RZ, 0x3c, !PT ;  /* 0x0000002e2f2f7212 */ /* 0x000fe200078e3cff */
[----:B------:R-:W-:Y:S01]  /*77690*/  IMAD.X R54, R61, 0x1, R3, P1 ;  /* 0x000000013d367824 */ /* 0x000fe200008e0603 */
[----:B------:R-:W-:Y:S01]  /*776a0*/  LOP3.LUT R33, R33, R32, RZ, 0x3c, !PT ;  /* 0x0000002021217212 */ /* 0x000fe200078e3cff */
[----:B------:R4:W-:Y:S01]  /*776b0*/  STL.64 [R1+0x1b68], R24 ;  /* 0x001b681801007387 */ /* 0x0009e20000100a00 */
[----:B------:R-:W-:Y:S02]  /*776c0*/  LOP3.LUT R40, R41, R40, RZ, 0x3c, !PT ;  /* 0x0000002829287212 */ /* 0x000fe400078e3cff */
[----:B------:R-:W-:Y:S01]  /*776d0*/  LOP3.LUT R49, R49, R48, RZ, 0x3c, !PT ;  /* 0x0000003031317212 */ /* 0x000fe200078e3cff */
[----:B------:R4:W-:Y:S01]  /*776e0*/  STL.64 [R1+0x1b28], R26 ;  /* 0x001b281a01007387 */ /* 0x0009e20000100a00 */
[----:B------:R-:W-:Y:S01]  /*776f0*/  LOP3.LUT R35, R35, R34, RZ, 0x3c, !PT ;  /* 0x0000002223237212 */ /* 0x000fe200078e3cff */
[----:B------:R-:W-:Y:S01]  /*77700*/  IMAD.MOV.U32 R60, RZ, RZ, R37 ;  /* 0x000000ffff3c7224 */ /* 0x000fe200078e0025 */
[----:B------:R-:W-:Y:S01]  /*77710*/  LOP3.LUT R42, R43, R42, RZ, 0x3c, !PT ;  /* 0x0000002a2b2a7212 */ /* 0x000fe200078e3cff */
[----:B------:R-:W-:Y:S01]  /*77720*/  IMAD.MOV.U32 R61, RZ, RZ, R36 ;  /* 0x000000ffff3d7224 */ /* 0x000fe200078e0024 */
[----:B------:R-:W-:Y:S01]  /*77730*/  LOP3.LUT R51, R51, R50, RZ, 0x3c, !PT ;  /* 0x0000003233337212 */ /* 0x000fe200078e3cff */
[----:B------:R-:W-:Y:S01]  /*77740*/  STL.64 [R1+0x1ae8], R28 ;  /* 0x001ae81c01007387 */ /* 0x000fe20000100a00 */
        /* <DEDUP_REMOVED lines=19> */
[----:B------:R-:W-:Y:S01]  /*77880*/  IMAD.MOV.U32 R63, RZ, RZ, R54 ;  /* 0x000000ffff3f7224 */ /* 0x000fe200078e0036 */
[----:B------:R-:W-:Y:S01]  /*77890*/  LOP3.LUT R53, R53, R52, RZ, 0x3c, !PT ;  /* 0x0000003435357212 */ /* 0x000fe200078e3cff */
[----:B------:R-:W-:Y:S01]  /*778a0*/  STL.64 [R1+0x1968], R42 ;  /* 0x0019682a01007387 */ /* 0x000fe20000100a00 */
[----:B------:R-:W-:-:S03]  /*778b0*/  MOV R62, R55 ;  /* 0x00000037003e7202 */ /* 0x000fc60000000f00 */
        /* <DEDUP_REMOVED lines=17> */
[----:B------:R-:W-:Y:S04]  /*779d0*/  LDGSTS.E [R0+0x27b00], desc[UR58][R22.64], P0 ;  /* 0x27b0000016007fae */ /* 0x000fe8000812187a */
[----:B------:R-:W-:Y:S04]  /*779e0*/  LDGSTS.E [R0+0x28300], desc[UR58][R24.64], P0 ;  /* 0x2830000018007fae */ /* 0x000fe8000812187a */
[----:B------:R-:W-:Y:S04]  /*779f0*/  LDGSTS.E [R0+0x28b00], desc[UR58][R26.64], P0 ;  /* 0x28b000001a007fae */ /* 0x000fe8000812187a */
[----:B------:R-:W-:Y:S04]  /*77a00*/  LDGSTS.E [R0+0x29300], desc[UR58][R28.64], P0 ;  /* 0x293000001c007fae */ /* 0x000fe8000812187a */
[----:B------:R-:W-:Y:S04]  /*77a10*/  LDGSTS.E [R0+0x29b00], desc[UR58][R30.64], P0 ;  /* 0x29b000001e007fae */ /* 0x000fe8000812187a */
[----:B------:R-:W-:Y:S04]  /*77a20*/  LDGSTS.E [R0+0x2a300], desc[UR58][R32.64], P0 ;  /* 0x2a30000020007fae */ /* 0x000fe8000812187a */
[----:B------:R-:W3:Y:S04]  /*77a30*/  LDL.LU R21, [R1+0x266c] ;  /* 0x00266c0001157983 */ /* 0x000ee80000300800 */
[----:B------:R-:W-:Y:S04]  /*77a40*/  LDGSTS.E [R0+0x2ab00], desc[UR58][R34.64], P0 ;  /* 0x2ab0000022007fae */ /* 0x000fe8000812187a */
[----:B------:R-:W-:Y:S04]  /*77a50*/  LDGSTS.E [R0+0x2b300], desc[UR58][R38.64], P0 ;  /* 0x2b30000026007fae */ /* 0x000fe8000812187a */
[----:B------:R-:W3:Y:S04]  /*77a60*/  LDL.LU R9, [R1+0x26b0] ;  /* 0x0026b00001097983 */ /* 0x000ee80000300800 */
        /* <DEDUP_REMOVED lines=12> */
[--C-:B------:R-:W-:Y:S01]  /*77b30*/  IMAD.X R11, R11, 0x1, R3.reuse, P1 ;  /* 0x000000010b0b7824 */ /* 0x100fe200008e0603 */
[----:B------:R1:W-:Y:S01]  /*77b40*/  STL [R1+0x2530], R10 ;  /* 0x0025300a01007387 */ /* 0x0003e20000100800 */
[----:B------:R-:W-:-:S03]  /*77b50*/  IMAD.X R17, R17, 0x1, R3, P2 ;  /* 0x0000000111117824 */ /* 0x000fc600010e0603 */
[----:B------:R2:W-:Y:S04]  /*77b60*/  STL [R1+0x252c], R11 ;  /* 0x00252c0b01007387 */ /* 0x0005e80000100800 */
[----:B------:R-:W-:Y:S04]  /*77b70*/  STL [R1+0x2570], R16 ;  /* 0x0025701001007387 */ /* 0x000fe80000100800 */
[----:B------:R-:W4:Y:S04]  /*77b80*/  LDL.LU R24, [R1+0x26ac] ;  /* 0x0026ac0001187983 */ /* 0x000f280000300800 */
        /* <DEDUP_REMOVED lines=14> */
[----:B---3--:R-:W-:Y:S01]  /*77c70*/  IADD3 R18, P1, R18, R2, RZ ;  /* 0x0000000212127210 */ /* 0x008fe20007f3e0ff */
        /* <DEDUP_REMOVED lines=29> */
[----:B-1----:R-:W-:Y:S01]  /*77e50*/  MOV R10, R9 ;  /* 0x00000009000a7202 */ /* 0x002fe20000000f00 */
[----:B----4-:R-:W-:-:S04]  /*77e60*/  IMAD.X R24, R24, 0x1, R3, P1 ;  /* 0x0000000118187824 */ /* 0x010fc800008e0603 */
[----:B------:R-:W-:Y:S01]  /*77e70*/  IMAD.MOV.U32 R11, RZ, RZ, R24 ;  /* 0x000000ffff0b7224 */ /* 0x000fe200078e0018 */
[----:B------:R1:W-:Y:S01]  /*77e80*/  STL [R1+0x26ac], R24 ;  /* 0x0026ac1801007387 */ /* 0x0003e20000100800 */
[----:B------:R-:W-:-:S03]  /*77e90*/  IMAD.X R0, R0, 0x1, R3, P2 ;  /* 0x0000000100007824 */ /* 0x000fc600010e0603 */
        /* <DEDUP_REMOVED lines=65> */
[----:B------:R-:W-:-:S05]  /*782b0*/  IADD3 R22, P1, R24, R2, RZ ;  /* 0x0000000218167210 */ /* 0x000fca0007f3e0ff */
        /* <DEDUP_REMOVED lines=64> */
[----:B------:R-:W-:Y:S01]  /*786c0*/  IMAD.X R53, R61, 0x1, R3, P1 ;  /* 0x000000013d357824 */ /* 0x000fe200008e0603 */
        /* <DEDUP_REMOVED lines=41> */
[----:B------:R-:W-:-:S03]  /*78960*/  LOP3.LUT R0, R57, 0x50, RZ, 0x3c, !PT ;  /* 0x0000005039007812 */ /* 0x000fc600078e3cff */
[----:B------:R-:W-:Y:S04]  /*78970*/  LDGSTS.E [R7+0x2c400], desc[UR58][R72.64], P0 ;  /* 0x2c40000048077fae */ /* 0x000fe8000812187a */
[----:B------:R-:W-:Y:S04]  /*78980*/  LDGSTS.E [R7+0x2cc00], desc[UR58][R70.64], P0 ;  /* 0x2cc0000046077fae */ /* 0x000fe8000812187a */
[----:B------:R-:W-:Y:S04]  /*78990*/  LDGSTS.E [R7+0x2d400], desc[UR58][R68.64], P0 ;  /* 0x2d40000044077fae */ /* 0x000fe8000812187a */
[----:B------:R-:W-:Y:S04]  /*789a0*/  LDGSTS.E [R7+0x2dc00], desc[UR58][R66.64], P0 ;  /* 0x2dc0000042077fae */ /* 0x000fe8000812187a */
[----:B------:R-:W-:Y:S01]  /*789b0*/  LDGSTS.E [R7+0x2e400], desc[UR58][R64.64], P0 ;  /* 0x2e40000040077fae */ /* 0x000fe2000812187a */
[----:B--2---:R-:W-:-:S03]  /*789c0*/  IADD3 R6, P1, R6, R2, RZ ;  /* 0x0000000206067210 */ /* 0x004fc60007f3e0ff */
[----:B------:R-:W-:Y:S01]  /*789d0*/  LDGSTS.E [R7+0x2ec00], desc[UR58][R62.64], P0 ;  /* 0x2ec000003e077fae */ /* 0x000fe2000812187a */
[----:B---3--:R-:W-:-:S03]  /*789e0*/  IADD3 R10, P2, R10, R2, RZ ;  /* 0x000000020a0a7210 */ /* 0x008fc60007f5e0ff */
[----:B------:R1:W-:Y:S01]  /*789f0*/  STL [R1+0x2538], R6 ;  /* 0x0025380601007387 */ /* 0x0003e20000100800 */
[----:B----4-:R-:W-:-:S03]  /*78a00*/  IMAD.X R16, R16, 0x1, R3, P1 ;  /* 0x0000000110107824 */ /* 0x010fc600008e0603 */
[----:B------:R-:W-:Y:S04]  /*78a10*/  STL [R1+0x2578], R10 ;  /* 0x0025780a01007387 */ /* 0x000fe80000100800 */
[----:B------:R-:W-:Y:S04]  /*78a20*/  STL [R1+0x2534], R16 ;  /* 0x0025341001007387 */ /* 0x000fe80000100800 */
[----:B------:R-:W2:Y:S04]  /*78a30*/  LDL.LU R26, [R1+0x26b4] ;  /* 0x0026b400011a7983 */ /* 0x000ea80000300800 */
[----:B------:R-:W3:Y:S01]  /*78a40*/  LDL.LU R24, [R1+0x26f4] ;  /* 0x0026f40001187983 */ /* 0x000ee20000300800 */
[----:B------:R-:W-:-:S03]  /*78a50*/  VIADD R0, R0, UR7 ;  /* 0x0000000700007c36 */ /* 0x000fc60008000000 */
[----:B------:R-:W-:Y:S01]  /*78a60*/  LDGSTS.E [R7+0x2f400], desc[UR58][R60.64], P0 ;  /* 0x2f4000003c077fae */ /* 0x000fe2000812187a */
[----:B------:R-:W-:-:S03]  /*78a70*/  IMAD.X R11, R11, 0x1, R3, P2 ;  /* 0x000000010b0b7824 */ /* 0x000fc600010e0603 */
[----:B------:R4:W-:Y:S01]  /*78a80*/  LDGSTS.E [R7+0x2fc00], desc[UR58][R54.64], P0 ;  /* 0x2fc0000036077fae */ /* 0x0009e2000812187a */
[-C--:B------:R-:W-:Y:S02]  /*78a90*/  IADD3 R12, P1, R12, R2.reuse, RZ ;  /* 0x000000020c0c7210 */ /* 0x080fe40007f3e0ff */
[----:B------:R-:W-:Y:S01]  /*78aa0*/  IADD3 R14, P2, R14, R2, RZ ;  /* 0x000000020e0e7210 */ /* 0x000fe20007f5e0ff */
[----:B------:R1:W-:Y:S01]  /*78ab0*/  STL [R1+0x2574], R11 ;  /* 0x0025740b01007387 */ /* 0x0003e20000100800 */
[----:B----4-:R-:W-:Y:S02]  /*78ac0*/  IMAD.MOV.U32 R7, RZ, RZ, R16 ;  /* 0x000000ffff077224 */ /* 0x010fe400078e0010 */
[----:B------:R-:W-:-:S03]  /*78ad0*/  IMAD.X R13, R13, 0x1, R3, P1 ;  /* 0x000000010d0d7824 */ /* 0x000fc600008e0603 */
[----:B------:R1:W-:Y:S01]  /*78ae0*/  LDGSTS.E [R0+0x20500], desc[UR58][R6.64], P0 ;  /* 0x2050000006007fae */ /* 0x0003e2000812187a */
[----:B------:R-:W-:Y:S02]  /*78af0*/  IMAD.X R15, R15, 0x1, R3, P2 ;  /* 0x000000010f0f7824 */ /* 0x000fe400010e0603 */
[----:B-1----:R-:W-:Y:S01]  /*78b00*/  IMAD.MOV.U32 R6, RZ, RZ, R10 ;  /* 0x000000ffff067224 */ /* 0x002fe200078e000a */
[----:B------:R-:W-:Y:S02]  /*78b10*/  MOV R7, R11 ;  /* 0x0000000b00077202 */ /* 0x000fe40000000f00 */
[----:B------:R-:W4:Y:S04]  /*78b20*/  LDL.LU.64 R10, [R1+0x1d58] ;  /* 0x001d5800010a7983 */ /* 0x000f280000300a00 */
[----:B------:R1:W-:Y:S04]  /*78b30*/  LDGSTS.E [R0+0x20d00], desc[UR58][R6.64], P0 ;  /* 0x20d0000006007fae */ /* 0x0003e8000812187a */
[----:B------:R-:W-:Y:S04]  /*78b40*/  STL [R1+0x25b8], R12 ;  /* 0x0025b80c01007387 */ /* 0x000fe80000100800 */
[----:B------:R1:W-:Y:S02]  /*78b50*/  STL [R1+0x25b4], R13 ;  /* 0x0025b40d01007387 */ /* 0x0003e40000100800 */
[----:B-1----:R-:W-:-:S02]  /*78b60*/  IMAD.MOV.U32 R6, RZ, RZ, R12 ;  /* 0x000000ffff067224 */ /* 0x002fc400078e000c */
[----:B------:R-:W-:Y:S01]  /*78b70*/  STL [R1+0x25f8], R14 ;  /* 0x0025f80e01007387 */ /* 0x000fe20000100800 */
[----:B------:R-:W-:-:S03]  /*78b80*/  IMAD.MOV.U32 R7, RZ, RZ, R13 ;  /* 0x000000ffff077224 */ /* 0x000fc600078e000d */
[----:B------:R-:W4:Y:S01]  /*78b90*/  LDL.LU.64 R12, [R1+0x1d18] ;  /* 0x001d1800010c7983 */ /* 0x000f220000300a00 */
[----:B------:R-:W-:-:S03]  /*78ba0*/  IADD3 R18, P1, R18, R2, RZ ;  /* 0x0000000212127210 */ /* 0x000fc60007f3e0ff */
[----:B------:R1:W-:Y:S04]  /*78bb0*/  LDGSTS.E [R0+0x21500], desc[UR58][R6.64], P0 ;  /* 0x2150000006007fae */ /* 0x0003e8000812187a */
[----:B------:R1:W-:Y:S01]  /*78bc0*/  STL [R1+0x25f4], R15 ;  /* 0x0025f40f01007387 */ /* 0x0003e20000100800 */
[----:B------:R-:W-:Y:S02]  /*78bd0*/  IMAD.X R19, R19, 0x1, R3, P1 ;  /* 0x0000000113137824 */ /* 0x000fe400008e0603 */
[----:B-1----:R-:W-:Y:S02]  /*78be0*/  IMAD.MOV.U32 R6, RZ, RZ, R14 ;  /* 0x000000ffff067224 */ /* 0x002fe400078e000e */
[----:B------:R-:W-:Y:S02]  /*78bf0*/  IMAD.MOV.U32 R7, RZ, RZ, R15 ;  /* 0x000000ffff077224 */ /* 0x000fe400078e000f */
[----:B------:R-:W4:Y:S01]  /*78c00*/  LDL.LU.64 R14, [R1+0x1cd8] ;  /* 0x001cd800010e7983 */ /* 0x000f220000300a00 */
[----:B------:R-:W-:-:S03]  /*78c10*/  IADD3 R20, P2, R20, R2, RZ ;  /* 0x0000000214147210 */ /* 0x000fc60007f5e0ff */
[----:B------:R-:W4:Y:S04]  /*78c20*/  LDL.LU.64 R16, [R1+0x1c98] ;  /* 0x001c980001107983 */ /* 0x000f280000300a00 */
        /* <DEDUP_REMOVED lines=8> */
[----:B------:R-:W4:Y:S01]  /*78cb0*/  LDL.LU.64 R18, [R1+0x1c58] ;  /* 0x001c580001127983 */ /* 0x000f220000300a00 */
[----:B------:R-:W-:-:S03]  /*78cc0*/  IADD3 R9, P2, R9, R2, RZ ;  /* 0x0000000209097210 */ /* 0x000fc60007f5e0ff */
[----:B------:R1:W-:Y:S04]  /*78cd0*/  LDGSTS.E [R0+0x22500], desc[UR58][R6.64], P0 ;  /* 0x2250000006007fae */ /* 0x0003e8000812187a */
[----:B------:R1:W-:Y:S02]  /*78ce0*/  STL [R1+0x2674], R21 ;  /* 0x0026741501007387 */ /* 0x0003e40000100800 */
[----:B-1----:R-:W-:Y:S02]  /*78cf0*/  IMAD.MOV.U32 R6, RZ, RZ, R20 ;  /* 0x000000ffff067224 */ /* 0x002fe400078e0014 */
[----:B------:R-:W-:Y:S02]  /*78d00*/  IMAD.MOV.U32 R7, RZ, RZ, R21 ;  /* 0x000000ffff077224 */ /* 0x000fe400078e0015 */
[----:B------:R-:W4:Y:S04]  /*78d10*/  LDL.LU.64 R20, [R1+0x1c18] ;  /* 0x001c180001147983 */ /* 0x000f280000300a00 */
[----:B------:R1:W-:Y:S04]  /*78d20*/  LDGSTS.E [R0+0x22d00], desc[UR58][R6.64], P0 ;  /* 0x22d0000006007fae */ /* 0x0003e8000812187a */
[----:B------:R-:W4:Y:S04]  /*78d30*/  LDL.LU.64 R22, [R1+0x1bd8] ;  /* 0x001bd80001167983 */ /* 0x000f280000300a00 */
[----:B------:R-:W-:Y:S01]  /*78d40*/  STL [R1+0x26b8], R25 ;  /* 0x0026b81901007387 */ /* 0x000fe20000100800 */
[----:B-1----:R-:W-:-:S02]  /*78d50*/  IMAD.MOV.U32 R6, RZ, RZ, R25 ;  /* 0x000000ffff067224 */ /* 0x002fc400078e0019 */
[----:B--2---:R-:W-:-:S04]  /*78d60*/  IMAD.X R26, R26, 0x1, R3, P1 ;  /* 0x000000011a1a7824 */ /* 0x004fc800008e0603 */
[----:B------:R-:W-:Y:S02]  /*78d70*/  IMAD.MOV.U32 R7, RZ, RZ, R26 ;  /* 0x000000ffff077224 */ /* 0x000fe400078e001a */
[----:B---3--:R-:W-:Y:S01]  /*78d80*/  IMAD.X R24, R24, 0x1, R3, P2 ;  /* 0x0000000118187824 */ /* 0x008fe200010e0603 */
[----:B------:R-:W-:Y:S04]  /*78d90*/  STL [R1+0x26b4], R26 ;  /* 0x0026b41a01007387 */ /* 0x000fe80000100800 */
[----:B------:R-:W-:Y:S04]  /*78da0*/  STL [R1+0x26f8], R9 ;  /* 0x0026f80901007387 */ /* 0x000fe80000100800 */
[----:B------:R1:W-:Y:S04]  /*78db0*/  LDGSTS.E [R0+0x23500], desc[UR58][R6.64], P0 ;  /* 0x2350000006007fae */ /* 0x0003e8000812187a */
[----:B------:R2:W-:Y:S01]  /*78dc0*/  STL [R1+0x26f4], R24 ;  /* 0x0026f41801007387 */ /* 0x0005e20000100800 */
[----:B-1----:R-:W-:-:S03]  /*78dd0*/  IMAD.MOV.U32 R7, RZ, RZ, R24 ;  /* 0x000000ffff077224 */ /* 0x002fc600078e0018 */
[----:B--2---:R-:W2:Y:S04]  /*78de0*/  LDL.LU.64 R24, [R1+0x1b98] ;  /* 0x001b980001187983 */ /* 0x004ea80000300a00 */
        /* <DEDUP_REMOVED lines=18> */
[----:B----4-:R-:W-:-:S05]  /*78f10*/  IADD3 R7, P1, R10, R2, RZ ;  /* 0x000000020a077210 */ /* 0x010fca0007f3e0ff */
        /* <DEDUP_REMOVED lines=13> */
[----:B------:R-:W-:-:S04]  /*78ff0*/  LOP3.LUT R7, R7, R6, RZ, 0x3c, !PT ;  /* 0x0000000607077212 */ /* 0x000fc800078e3cff */
[C---:B------:R-:W-:Y:S01]  /*79000*/  LOP3.LUT R6, R7.reuse, R6, RZ, 0x3c, !PT ;  /* 0x0000000607067212 */ /* 0x040fe200078e3cff */
[----:B------:R-:W-:Y:S02]  /*79010*/  IMAD.MOV.U32 R102, RZ, RZ, R10 ;  /* 0x000000ffff667224 */ /* 0x000fe400078e000a */
[----:B------:R-:W-:Y:S01]  /*79020*/  IMAD.MOV.U32 R103, RZ, RZ, R9 ;  /* 0x000000ffff677224 */ /* 0x000fe200078e0009 */
[----:B------:R-:W-:Y:S01]  /*79030*/  LOP3.LUT R7, R7, R6, RZ, 0x3c, !PT ;  /* 0x0000000607077212 */ /* 0x000fe200078e3cff */
[----:B------:R-:W-:Y:S02]  /*79040*/  IMAD.MOV.U32 R100, RZ, RZ, R12 ;  /* 0x000000ffff647224 */ /* 0x000fe400078e000c */
[----:B------:R-:W-:Y:S02]  /*79050*/  IMAD.MOV.U32 R101, RZ, RZ, R11 ;  /* 0x000000ffff657224 */ /* 0x000fe400078e000b */
[----:B------:R-:W-:Y:S02]  /*79060*/  IMAD.MOV.U32 R98, RZ, RZ, R14 ;  /* 0x000000ffff627224 */ /* 0x000fe400078e000e */
[----:B------:R-:W-:Y:S01]  /*79070*/  IMAD.MOV.U32 R99, RZ, RZ, R13 ;  /* 0x000000ffff637224 */ /* 0x000fe200078e000d */
[----:B------:R1:W-:Y:S01]  /*79080*/  STL.64 [R1+0x1d58], R6 ;  /* 0x001d580601007387 */ /* 0x0003e20000100a00 */
        /* <DEDUP_REMOVED lines=12> */
[----:B------:R4:W-:Y:S04]  /*79150*/  LDGSTS.E [R0+0x24500], desc[UR58][R6.64], P0 ;  /* 0x2450000006007fae */ /* 0x0009e8000812187a */
[----:B------:R-:W-:Y:S04]  /*79160*/  LDGSTS.E [R0+0x24d00], desc[UR58][R102.64], P0 ;  /* 0x24d0000066007fae */ /* 0x000fe8000812187a */
[----:B------:R-:W-:Y:S04]  /*79170*/  LDGSTS.E [R0+0x25500], desc[UR58][R100.64], P0 ;  /* 0x2550000064007fae */ /* 0x000fe8000812187a */
[----:B------:R-:W-:Y:S04]  /*79180*/  LDGSTS.E [R0+0x25d00], desc[UR58][R98.64], P0 ;  /* 0x25d0000062007fae */ /* 0x000fe8000812187a */
[----:B------:R-:W-:Y:S04]  /*79190*/  LDGSTS.E [R0+0x26500], desc[UR58][R96.64], P0 ;  /* 0x2650000060007fae */ /* 0x000fe8000812187a */
[----:B------:R-:W-:Y:S04]  /*791a0*/  LDGSTS.E [R0+0x26d00], desc[UR58][R94.64], P0 ;  /* 0x26d000005e007fae */ /* 0x000fe8000812187a */
[----:B------:R-:W-:Y:S01]  /*791b0*/  LDGSTS.E [R0+0x27500], desc[UR58][R92.64], P0 ;  /* 0x275000005c007fae */ /* 0x000fe2000812187a */
        /* <DEDUP_REMOVED lines=30> */
[----:B------:R-:W-:Y:S01]  /*793a0*/  IMAD.MOV.U32 R91, RZ, RZ, R21 ;  /* 0x000000ffff5b7224 */ /* 0x000fe200078e0015 */
[----:B------:R-:W-:Y:S01]  /*793b0*/  IADD3.X R49, R53, R3, RZ, P1, !PT ;  /* 0x0000000335317210 */ /* 0x000fe20000ffe4ff */
[----:B------:R-:W-:Y:S01]  /*793c0*/  IMAD.MOV.U32 R88, RZ, RZ, R24 ;  /* 0x000000ffff587224 */ /* 0x000fe200078e0018 */
[----:B------:R-:W-:Y:S01]  /*793d0*/  IADD3 R52, P1, R54, R2, RZ ;  /* 0x0000000236347210 */ /* 0x000fe20007f3e0ff */
[----:B------:R-:W-:Y:S01]  /*793e0*/  IMAD.MOV.U32 R89, RZ, RZ, R23 ;  /* 0x000000ffff597224 */ /* 0x000fe200078e0017 */
[----:B------:R-:W-:Y:S01]  /*793f0*/  MOV R87, R25 ;  /* 0x0000001900577202 */ /* 0x000fe20000000f00 */
        /* <DEDUP_REMOVED lines=10> */
[----:B------:R-:W-:Y:S01]  /*794a0*/  IMAD.X R51, R55, 0x1, R3, P1 ;  /* 0x0000000137337824 */ /* 0x000fe200008e0603 */
[----:B------:R-:W-:Y:S01]  /*794b0*/  IADD3 R54, P1, R60, R2, RZ ;  /* 0x000000023c367210 */ /* 0x000fe20007f3e0ff */
        /* <DEDUP_REMOVED lines=19> */
[----:B------:R-:W-:-:S02]  /*795f0*/  IMAD.X R53, R61, 0x1, R3, P1 ;  /* 0x000000013d357824 */ /* 0x000fc400008e0603 */
        /* <DEDUP_REMOVED lines=16> */
[----:B-1----:R-:W4:Y:S04]  /*79700*/  LDL.LU R6, [R1+0x2540] ;  /* 0x0025400001067983 */ /* 0x002f280000300800 */
        /* <DEDUP_REMOVED lines=32> */
[--C-:B---3--:R-:W-:Y:S01]  /*79910*/  IMAD.X R7, R7, 0x1, R3.reuse, P1 ;  /* 0x0000000107077824 */ /* 0x108fe200008e0603 */
[----:B------:R1:W-:Y:S04]  /*79920*/  STL [R1+0x2540], R6 ;  /* 0x0025400601007387 */ /* 0x0003e80000100800 */
[----:B------:R2:W-:Y:S01]  /*79930*/  STL [R1+0x253c], R7 ;  /* 0x00253c0701007387 */ /* 0x0005e20000100800 */
[----:B------:R-:W-:-:S03]  /*79940*/  IMAD.X R15, R15, 0x1, R3, P2 ;  /* 0x000000010f0f7824 */ /* 0x000fc600010e0603 */
        /* <DEDUP_REMOVED lines=20> */
[----:B------:R1:W-:Y:S01]  /*79a90*/  LDGSTS.E [R8+0x21600], desc[UR58][R6.64], P0 ;  /* 0x2160000006087fae */ /* 0x0003e2000812187a */
[----:B------:R-:W-:-:S03]  /*79aa0*/  IMAD.X R17, R17, 0x1, R3, P1 ;  /* 0x0000000111117824 */ /* 0x000fc600008e0603 */
[----:B------:R1:W-:Y:S01]  /*79ab0*/  STL [R1+0x25fc], R13 ;  /* 0x0025fc0d01007387 */ /* 0x0003e20000100800 */
[----:B------:R-:W-:Y:S01]  /*79ac0*/  IADD3 R18, P2, R18, R2, RZ ;  /* 0x0000000212127210 */ /* 0x000fe20007f5e0ff */
[----:B-1----:R-:W-:Y:S02]  /*79ad0*/  IMAD.MOV.U32 R6, RZ, RZ, R12 ;  /* 0x000000ffff067224 */ /* 0x002fe400078e000c */
[----:B------:R-:W-:Y:S02]  /*79ae0*/  IMAD.MOV.U32 R7, RZ, RZ, R13 ;  /* 0x000000ffff077224 */ /* 0x000fe400078e000d */
[----:B------:R-:W2:Y:S01]  /*79af0*/  LDL.LU.64 R12, [R1+0x1cd0] ;  /* 0x001cd000010c7983 */ /* 0x000ea20000300a00 */
[----:B------:R-:W-:-:S03]  /*79b00*/  IMAD.X R19, R19, 0x1, R3, P2 ;  /* 0x0000000113137824 */ /* 0x000fc600010e0603 */
[----:B------:R1:W-:Y:S01]  /*79b10*/  LDGSTS.E [R8+0x21e00], desc[UR58][R6.64], P0 ;  /* 0x21e0000006087fae */ /* 0x0003e2000812187a */
[----:B------:R-:W-:-:S03]  /*79b20*/  IADD3 R22, P1, R22, R2, RZ ;  /* 0x0000000216167210 */ /* 0x000fc60007f3e0ff */
[----:B------:R-:W2:Y:S04]  /*79b30*/  LDL.LU.64 R14, [R1+0x1c90] ;  /* 0x001c9000010e7983 */ /* 0x000ea80000300a00 */
[----:B------:R-:W-:Y:S01]  /*79b40*/  STL [R1+0x2640], R16 ;  /* 0x0026401001007387 */ /* 0x000fe20000100800 */
[----:B-1----:R-:W-:Y:S01]  /*79b50*/  MOV R6, R16 ;  /* 0x0000001000067202 */ /* 0x002fe20000000f00 */
[----:B------:R-:W-:Y:S02]  /*79b60*/  IMAD.MOV.U32 R7, RZ, RZ, R17 ;  /* 0x000000ffff077224 */ /* 0x000fe400078e0011 */
[----:B------:R1:W-:Y:S04]  /*79b70*/  STL [R1+0x263c], R17 ;  /* 0x00263c1101007387 */ /* 0x0003e80000100800 */
[----:B------:R-:W-:Y:S04]  /*79b80*/  STL [R1+0x2680], R18 ;  /* 0x0026801201007387 */ /* 0x000fe80000100800 */
[----:B------:R1:W-:Y:S01]  /*79b90*/  LDGSTS.E [R8+0x22600], desc[UR58][R6.64], P0 ;  /* 0x2260000006087fae */ /* 0x0003e2000812187a */
[----:B------:R-:W-:-:S03]  /*79ba0*/  IADD3 R9, P2, R9, R2, RZ ;  /* 0x0000000209097210 */ /* 0x000fc60007f5e0ff */
[----:B-1----:R-:W2:Y:S01]  /*79bb0*/  LDL.LU.64 R16, [R1+0x1c50] ;  /* 0x001c500001107983 */ /* 0x002ea20000300a00 */
[----:B------:R-:W-:Y:S02]  /*79bc0*/  IMAD.MOV.U32 R6, RZ, RZ, R18 ;  /* 0x000000ffff067224 */ /* 0x000fe400078e0012 */
[----:B------:R-:W-:Y:S01]  /*79bd0*/  IMAD.MOV.U32 R7, RZ, RZ, R19 ;  /* 0x000000ffff077224 */ /* 0x000fe200078e0013 */
[----:B------:R1:W-:Y:S04]  /*79be0*/  STL [R1+0x267c], R19 ;  /* 0x00267c1301007387 */ /* 0x0003e80000100800 */
[----:B------:R1:W-:Y:S04]  /*79bf0*/  LDGSTS.E [R8+0x22e00], desc[UR58][R6.64], P0 ;  /* 0x22e0000006087fae */ /* 0x0003e8000812187a */
[----:B-1----:R-:W2:Y:S04]  /*79c00*/  LDL.LU.64 R18, [R1+0x1c10] ;  /* 0x001c100001127983 */ /* 0x002ea80000300a00 */
[----:B------:R-:W2:Y:S01]  /*79c10*/  LDL.LU.64 R20, [R1+0x1bd0] ;  /* 0x001bd00001147983 */ /* 0x000ea20000300a00 */
[----:B------:R-:W-:-:S03]  /*79c20*/  IMAD.MOV.U32 R6, RZ, RZ, R22 ;  /* 0x000000ffff067224 */ /* 0x000fc600078e0016 */
[----:B------:R-:W-:Y:S01]  /*79c30*/  STL [R1+0x26c0], R22 ;  /* 0x0026c01601007387 */ /* 0x000fe20000100800 */
[----:B---3--:R-:W-:-:S04]  /*79c40*/  IMAD.X R23, R23, 0x1, R3, P1 ;  /* 0x0000000117177824 */ /* 0x008fc800008e0603 */
[----:B------:R-:W-:Y:S02]  /*79c50*/  IMAD.MOV.U32 R7, RZ, RZ, R23 ;  /* 0x000000ffff077224 */ /* 0x000fe400078e0017 */
[----:B----4-:R-:W-:-:S03]  /*79c60*/  IMAD.X R0, R0, 0x1, R3, P2 ;  /* 0x0000000100007824 */ /* 0x010fc600010e0603 */
[----:B------:R1:W-:Y:S04]  /*79c70*/  LDGSTS.E [R8+0x23600], desc[UR58][R6.64], P0 ;  /* 0x2360000006087fae */ /* 0x0003e8000812187a */
[----:B------:R3:W-:Y:S04]  /*79c80*/  STL [R1+0x26bc], R23 ;  /* 0x0026bc1701007387 */ /* 0x0007e80000100800 */
[----:B------:R-:W-:Y:S01]  /*79c90*/  STL [R1+0x2700], R9 ;  /* 0x0027000901007387 */ /* 0x000fe20000100800 */
[----:B-1----:R-:W-:Y:S02]  /*79ca0*/  IMAD.MOV.U32 R6, RZ, RZ, R9 ;  /* 0x000000ffff067224 */ /* 0x002fe400078e0009 */
[----:B------:R-:W-:Y:S01]  /*79cb0*/  IMAD.MOV.U32 R7, RZ, RZ, R0 ;  /* 0x000000ffff077224 */ /* 0x000fe200078e0000 */
[----:B------:R1:W-:Y:S04]  /*79cc0*/  STL [R1+0x26fc], R0 ;  /* 0x0026fc0001007387 */ /* 0x0003e80000100800 */
[----:B------:R4:W-:Y:S04]  /*79cd0*/  LDGSTS.E [R8+0x23e00], desc[UR58][R6.64], P0 ;  /* 0x23e0000006087fae */ /* 0x0009e8000812187a */
[----:B---3--:R-:W3:Y:S01]  /*79ce0*/  LDL.LU.64 R22, [R1+0x1b90] ;  /* 0x001b900001167983 */ /* 0x008ee20000300a00 */
[----:B----4-:R-:W-:-:S05]  /*79cf0*/  IADD3 R6, P1, R24, R2, RZ ;  /* 0x0000000218067210 */ /* 0x010fca0007f3e0ff */
[----:B-1----:R-:W-:Y:S02]  /*79d00*/  IMAD.X R0, R25, 0x1, R3, P1 ;  /* 0x0000000119007824 */ /* 0x002fe400008e0603 */
        /* <DEDUP_REMOVED lines=33> */
[----:B------:R-:W-:Y:S01]  /*79f20*/  LOP3.LUT R19, R19, R18, RZ, 0x3c, !PT ;  /* 0x0000001213137212 */ /* 0x000fe200078e3cff */
[----:B------:R-:W-:Y:S01]  /*79f30*/  IMAD.MOV.U32 R62, RZ, RZ, R6 ;  /* 0x000000ffff3e7224 */ /* 0x000fe200078e0006 */
[----:B------:R-:W-:Y:S01]  /*79f40*/  LOP3.LUT R12, R13, R12, RZ, 0x3c, !PT ;  /* 0x0000000c0d0c7212 */ /* 0x000fe200078e3cff */
[----:B------:R-:W-:Y:S01]  /*79f50*/  IMAD.MOV.U32 R63, RZ, RZ, R0 ;  /* 0x000000ffff3f7224 */ /* 0x000fe200078e0000 */
[----:B------:R-:W-:Y:S01]  /*79f60*/  LOP3.LUT R14, R15, R14, RZ, 0x3c, !PT ;  /* 0x0000000e0f0e7212 */ /* 0x000fe200078e3cff */
[----:B------:R-:W-:Y:S01]  /*79f70*/  IMAD.MOV.U32 R60, RZ, RZ, R9 ;  /* 0x000000ffff3c7224 */ /* 0x000fe200078e0009 */
[----:B------:R-:W-:Y:S01]  /*79f80*/  LOP3.LUT R16, R17, R16, RZ, 0x3c, !PT ;  /* 0x0000001011107212 */ /* 0x000fe200078e3cff */
[----:B------:R-:W-:Y:S01]  /*79f90*/  IMAD.MOV.U32 R61, RZ, RZ, R7 ;  /* 0x000000ffff3d7224 */ /* 0x000fe200078e0007 */
[----:B------:R-:W-:-:S02]  /*79fa0*/  LOP3.LUT R11, R11, R10, RZ, 0x3c, !PT ;  /* 0x0000000a0b0b7212 */ /* 0x000fc400078e3cff */
[----:B------:R-:W-:Y:S02]  /*79fb0*/  LOP3.LUT R18, R19, R18, RZ, 0x3c, !PT ;  /* 0x0000001213127212 */ /* 0x000fe400078e3cff */
[----:B------:R-:W-:Y:S01]  /*79fc0*/  LOP3.LUT R13, R13, R12, RZ, 0x3c, !PT ;  /* 0x0000000c0d0d7212 */ /* 0x000fe200078e3cff */
[----:B------:R-:W-:Y:S01]  /*79fd0*/  STL.64 [R1+0x1d50], R62 ;  /* 0x001d503e01007387 */ /* 0x000fe20000100a00 */
[----:B------:R-:W-:Y:S02]  /*79fe0*/  LOP3.LUT R15, R15, R14, RZ, 0x3c, !PT ;  /* 0x0000000e0f0f7212 */ /* 0x000fe400078e3cff */
[----:B------:R-:W-:Y:S01]  /*79ff0*/  LOP3.LUT R17, R17, R16, RZ, 0x3c, !PT ;  /* 0x0000001011117212 */ /* 0x000fe200078e3cff */
[----:B------:R-:W-:Y:S01]  /*7a000*/  STL.64 [R1+0x1d10], R60 ;  /* 0x001d103c01007387 */ /* 0x000fe20000100a00 */
[----:B------:R-:W-:-:S03]  /*7a010*/  LOP3.LUT R19, R19, R18, RZ, 0x3c, !PT ;  /* 0x0000001213137212 */ /* 0x000fc600078e3cff */
[----:B------:R-:W-:Y:S04]  /*7a020*/  STL.64 [R1+0x1cd0], R10 ;  /* 0x001cd00a01007387 */ /* 0x000fe80000100a00 */
[----:B------:R-:W-:Y:S04]  /*7a030*/  STL.64 [R1+0x1c90], R12 ;  /* 0x001c900c01007387 */ /* 0x000fe80000100a00 */
[----:B------:R1:W-:Y:S04]  /*7a040*/  STL.64 [R1+0x1c50], R14 ;  /* 0x001c500e01007387 */ /* 0x0003e80000100a00 */
[----:B------:R2:W-:Y:S04]  /*7a050*/  STL.64 [R1+0x1c10], R16 ;  /* 0x001c101001007387 */ /* 0x0005e80000100a00 */
[----:B------:R2:W-:Y:S04]  /*7a060*/  STL.64 [R1+0x1bd0], R18 ;  /* 0x001bd01201007387 */ /* 0x0005e80000100a00 */
[----:B------:R-:W-:Y:S04]  /*7a070*/  LDGSTS.E [R8+0x24600], desc[UR58][R62.64], P0 ;  /* 0x246000003e087fae */ /* 0x000fe8000812187a */
[----:B------:R-:W-:Y:S04]  /*7a080*/  LDGSTS.E [R8+0x24e00], desc[UR58][R60.64], P0 ;  /* 0x24e000003c087fae */ /* 0x000fe8000812187a */
[----:B------:R-:W-:Y:S04]  /*7a090*/  LDGSTS.E [R8+0x25600], desc[UR58][R10.64], P0 ;  /* 0x256000000a087fae */ /* 0x000fe8000812187a */
[----:B------:R-:W-:Y:S04]  /*7a0a0*/  LDGSTS.E [R8+0x25e00], desc[UR58][R12.64], P0 ;  /* 0x25e000000c087fae */ /* 0x000fe8000812187a */
[----:B------:R2:W-:Y:S04]  /*7a0b0*/  LDGSTS.E [R8+0x26600], desc[UR58][R14.64], P0 ;  /* 0x266000000e087fae */ /* 0x0005e8000812187a */
[----:B------:R-:W-:Y:S04]  /*7a0c0*/  LDGSTS.E [R8+0x26e00], desc[UR58][R16.64], P0 ;  /* 0x26e0000010087fae */ /* 0x000fe8000812187a */
[----:B------:R-:W-:Y:S01]  /*7a0d0*/  LDGSTS.E [R8+0x27600], desc[UR58][R18.64], P0 ;  /* 0x2760000012087fae */ /* 0x000fe2000812187a */
[----:B---3--:R-:W-:-:S05]  /*7a0e0*/  IADD3 R21, P1, R22, R2, RZ ;  /* 0x0000000216157210 */ /* 0x008fca0007f3e0ff */
[----:B------:R-:W-:Y:S01]  /*7a0f0*/  IMAD.X R20, R23, 0x1, R3, P1 ;  /* 0x0000000117147824 */ /* 0x000fe200008e0603 */
[----:B----4-:R-:W-:-:S05]  /*7a100*/  IADD3 R23, P1, R24, R2, RZ ;  /* 0x0000000218177210 */ /* 0x010fca0007f3e0ff */
        /* <DEDUP_REMOVED lines=57> */
[----:B------:R-:W-:Y:S01]  /*7a4a0*/  STL.64 [R1+0x1b50], R22 ;  /* 0x001b501601007387 */ /* 0x000fe20000100a00 */
        /* <DEDUP_REMOVED lines=44> */
[----:B-1----:R-:W4:Y:S04]  /*7a770*/  LDL.LU R14, [R1+0x2584] ;  /* 0x00258400010e7983 */ /* 0x002f280000300800 */
[----:B------:R-:W4:Y:S04]  /*7a780*/  LDL.LU R10, [R1+0x25c8] ;  /* 0x0025c800010a7983 */ /* 0x000f280000300800 */
[----:B------:R-:W4:Y:S04]  /*7a790*/  LDL.LU R12, [R1+0x2608] ;  /* 0x00260800010c7983 */ /* 0x000f280000300800 */
[----:B------:R-:W4:Y:S04]  /*7a7a0*/  LDL.LU R11, [R1+0x25c4] ;  /* 0x0025c400010b7983 */ /* 0x000f280000300800 */
[----:B------:R-:W4:Y:S04]  /*7a7b0*/  LDL.LU R13, [R1+0x2604] ;  /* 0x00260400010d7983 */ /* 0x000f280000300800 */
[----:B--2---:R-:W2:Y:S04]  /*7a7c0*/  LDL.LU R16, [R1+0x2648] ;  /* 0x0026480001107983 */ /* 0x004ea80000300800 */
[----:B------:R-:W2:Y:S04]  /*7a7d0*/  LDL.LU R18, [R1+0x2688] ;  /* 0x0026880001127983 */ /* 0x000ea80000300800 */
[----:B------:R-:W2:Y:S04]  /*7a7e0*/  LDL.LU R17, [R1+0x2644] ;  /* 0x0026440001117983 */ /* 0x000ea80000300800 */
[----:B------:R-:W-:Y:S04]  /*7a7f0*/  LDGSTS.E [R8+0x28600], desc[UR58][R22.64], P0 ;  /* 0x2860000016087fae */ /* 0x000fe8000812187a */
[----:B------:R-:W-:Y:S04]  /*7a800*/  LDGSTS.E [R8+0x28e00], desc[UR58][R24.64], P0 ;  /* 0x28e0000018087fae */ /* 0x000fe8000812187a */
[----:B------:R-:W2:Y:S04]  /*7a810*/  LDL.LU R19, [R1+0x2684] ;  /* 0x0026840001137983 */ /* 0x000ea80000300800 */
[----:B------:R-:W-:Y:S04]  /*7a820*/  LDGSTS.E [R8+0x29600], desc[UR58][R26.64], P0 ;  /* 0x296000001a087fae */ /* 0x000fe8000812187a */
[----:B---3--:R-:W3:Y:S04]  /*7a830*/  LDL.LU R24, [R1+0x26c8] ;  /* 0x0026c80001187983 */ /* 0x008ee80000300800 */
[----:B------:R-:W3:Y:S01]  /*7a840*/  LDL.LU R22, [R1+0x2708] ;  /* 0x0027080001167983 */ /* 0x000ee20000300800 */
[----:B------:R-:W-:-:S03]  /*7a850*/  LOP3.LUT R0, R57, 0x70, RZ, 0x3c, !PT ;  /* 0x0000007039007812 */ /* 0x000fc600078e3cff */
[----:B------:R-:W-:Y:S04]  /*7a860*/  LDGSTS.E [R8+0x29e00], desc[UR58][R28.64], P0 ;  /* 0x29e000001c087fae */ /* 0x000fe8000812187a */
[----:B------:R-:W-:Y:S04]  /*7a870*/  LDGSTS.E [R8+0x2a600], desc[UR58][R30.64], P0 ;  /* 0x2a6000001e087fae */ /* 0x000fe8000812187a */
[----:B------:R-:W-:Y:S04]  /*7a880*/  LDGSTS.E [R8+0x2ae00], desc[UR58][R32.64], P0 ;  /* 0x2ae0000020087fae */ /* 0x000fe8000812187a */
[----:B------:R-:W-:Y:S04]  /*7a890*/  LDGSTS.E [R8+0x2b600], desc[UR58][R34.64], P0 ;  /* 0x2b60000022087fae */ /* 0x000fe8000812187a */
[----:B------:R-:W-:Y:S01]  /*7a8a0*/  LDGSTS.E [R8+0x2be00], desc[UR58][R36.64], P0 ;  /* 0x2be0000024087fae */ /* 0x000fe2000812187a */
[----:B----4-:R-:W-:-:S03]  /*7a8b0*/  IADD3 R6, P1, R6, R2, RZ ;  /* 0x0000000206067210 */ /* 0x010fc60007f3e0ff */
[----:B------:R-:W-:Y:S01]  /*7a8c0*/  LDGSTS.E [R8+0x2c600], desc[UR58][R38.64], P0 ;  /* 0x2c60000026087fae */ /* 0x000fe2000812187a */
[----:B------:R-:W-:-:S03]  /*7a8d0*/  IADD3 R9, P2, R9, R2, RZ ;  /* 0x0000000209097210 */ /* 0x000fc60007f5e0ff */
[----:B------:R1:W-:Y:S01]  /*7a8e0*/  STL [R1+0x2548], R6 ;  /* 0x0025480601007387 */ /* 0x0003e20000100800 */
[----:B------:R-:W-:-:S03]  /*7a8f0*/  IADD3.X R7, R7, R3, RZ, P1, !PT ;  /* 0x0000000307077210 */ /* 0x000fc60000ffe4ff */
[----:B------:R-:W-:Y:S04]  /*7a900*/  LDGSTS.E [R8+0x2ce00], desc[UR58][R40.64], P0 ;  /* 0x2ce0000028087fae */ /* 0x000fe8000812187a */
[----:B------:R4:W-:Y:S01]  /*7a910*/  STL [R1+0x2544], R7 ;  /* 0x0025440701007387 */ /* 0x0009e20000100800 */
[----:B------:R-:W-:-:S03]  /*7a920*/  IMAD.X R14, R14, 0x1, R3, P2 ;  /* 0x000000010e0e7824 */ /* 0x000fc600010e0603 */
[----:B------:R4:W-:Y:S04]  /*7a930*/  STL [R1+0x2588], R9 ;  /* 0x0025880901007387 */ /* 0x0009e80000100800 */
[----:B------:R-:W3:Y:S04]  /*7a940*/  LDL.LU R25, [R1+0x26c4] ;  /* 0x0026c40001197983 */ /* 0x000ee80000300800 */
[----:B------:R-:W-:Y:S04]  /*7a950*/  STL [R1+0x2584], R14 ;  /* 0x0025840e01007387 */ /* 0x000fe80000100800 */
[----:B------:R-:W3:Y:S01]  /*7a960*/  LDL.LU R23, [R1+0x2704] ;  /* 0x0027040001177983 */ /* 0x000ee20000300800 */
[----:B------:R-:W-:Y:S01]  /*7a970*/  VIADD R0, R0, UR7 ;  /* 0x0000000700007c36 */ /* 0x000fe20008000000 */
[----:B------:R-:W-:-:S02]  /*7a980*/  IADD3 R10, P1, R10, R2, RZ ;  /* 0x000000020a0a7210 */ /* 0x000fc40007f3e0ff */
[----:B------:R-:W-:Y:S04]  /*7a990*/  LDGSTS.E [R8+0x2d600], desc[UR58][R42.64], P0 ;  /* 0x2d6000002a087fae */ /* 0x000fe8000812187a */
[----:B------:R-:W-:Y:S04]  /*7a9a0*/  LDGSTS.E [R8+0x2de00], desc[UR58][R44.64], P0 ;  /* 0x2de000002c087fae */ /* 0x000fe8000812187a */
[----:B------:R-:W-:Y:S04]  /*7a9b0*/  LDGSTS.E [R8+0x2e600], desc[UR58][R46.64], P0 ;  /* 0x2e6000002e087fae */ /* 0x000fe8000812187a */
[----:B------:R-:W-:Y:S01]  /*7a9c0*/  LDGSTS.E [R8+0x2ee00], desc[UR58][R48.64], P0 ;  /* 0x2ee0000030087fae */ /* 0x000fe2000812187a */
[----:B------:R-:W-:-:S03]  /*7a9d0*/  IMAD.X R11, R11, 0x1, R3, P1 ;  /* 0x000000010b0b7824 */ /* 0x000fc600008e0603 */
[----:B------:R-:W-:Y:S01]  /*7a9e0*/  LDGSTS.E [R8+0x2f600], desc[UR58][R50.64], P0 ;  /* 0x2f60000032087fae */ /* 0x000fe2000812187a */
[----:B------:R-:W-:-:S03]  /*7a9f0*/  IADD3 R12, P2, R12, R2, RZ ;  /* 0x000000020c0c7210 */ /* 0x000fc60007f5e0ff */
[----:B------:R-:W-:Y:S04]  /*7aa00*/  LDGSTS.E [R8+0x2fe00], desc[UR58][R54.64], P0 ;  /* 0x2fe0000036087fae */ /* 0x000fe8000812187a */
[----:B------:R1:W-:Y:S01]  /*7aa10*/  LDGSTS.E [R0+0x20700], desc[UR58][R6.64], P0 ;  /* 0x2070000006007fae */ /* 0x0003e2000812187a */
[----:B------:R-:W-:Y:S02]  /*7aa20*/  IMAD.X R13, R13, 0x1, R3, P2 ;  /* 0x000000010d0d7824 */ /* 0x000fe400010e0603 */
[----:B-1----:R-:W-:Y:S02]  /*7aa30*/  IMAD.MOV.U32 R6, RZ, RZ, R9 ;  /* 0x000000ffff067224 */ /* 0x002fe400078e0009 */
[----:B----4-:R-:W-:Y:S01]  /*7aa40*/  IMAD.MOV.U32 R7, RZ, RZ, R14 ;  /* 0x000000ffff077224 */ /* 0x010fe200078e000e */
[----:B------:R-:W4:Y:S04]  /*7aa50*/  LDL.LU.64 R8, [R1+0x1d48] ;  /* 0x001d480001087983 */ /* 0x000f280000300a00 */
[----:B------:R-:W-:Y:S04]  /*7aa60*/  STL [R1+0x25c8], R10 ;  /* 0x0025c80a01007387 */ /* 0x000fe80000100800 */
[----:B------:R1:W-:Y:S04]  /*7aa70*/  LDGSTS.E [R0+0x20f00], desc[UR58][R6.64], P0 ;  /* 0x20f0000006007fae */ /* 0x0003e8000812187a */
[----:B------:R2:W-:Y:S04]  /*7aa80*/  STL [R1+0x25c4], R11 ;  /* 0x0025c40b01007387 */ /* 0x0005e80000100800 */
[----:B------:R-:W-:Y:S01]  /*7aa90*/  STL [R1+0x2608], R12 ;  /* 0x0026080c01007387 */ /* 0x000fe20000100800 */
[----:B-1----:R-:W-:-:S02]  /*7aaa0*/  IMAD.MOV.U32 R6, RZ, RZ, R10 ;  /* 0x000000ffff067224 */ /* 0x002fc400078e000a */
[----:B------:R-:W-:Y:S02]  /*7aab0*/  IMAD.MOV.U32 R7, RZ, RZ, R11 ;  /* 0x000000ffff077224 */ /* 0x000fe400078e000b */
[----:B--2---:R-:W2:Y:S01]  /*7aac0*/  LDL.LU.64 R10, [R1+0x1d08] ;  /* 0x001d0800010a7983 */ /* 0x004ea20000300a00 */
[----:B------:R-:W-:-:S03]  /*7aad0*/  IADD3 R16, P1, R16, R2, RZ ;  /* 0x0000000210107210 */ /* 0x000fc60007f3e0ff */
[----:B------:R1:W-:Y:S04]  /*7aae0*/  LDGSTS.E [R0+0x21700], desc[UR58][R6.64], P0 ;  /* 0x2170000006007fae */ /* 0x0003e8000812187a */
[----:B------:R1:W-:Y:S01]  /*7aaf0*/  STL [R1+0x2604], R13 ;  /* 0x0026040d01007387 */ /* 0x0003e20000100800 */
[----:B------:R-:W-:Y:S02]  /*7ab00*/  IMAD.X R17, R17, 0x1, R3, P1 ;  /* 0x0000000111117824 */ /* 0x000fe400008e0603 */
[----:B-1----:R-:W-:Y:S02]  /*7ab10*/  IMAD.MOV.U32 R6, RZ, RZ, R12 ;  /* 0x000000ffff067224 */ /* 0x002fe400078e000c */
[----:B------:R-:W-:Y:S02]  /*7ab20*/  IMAD.MOV.U32 R7, RZ, RZ, R13 ;  /* 0x000000ffff077224 */ /* 0x000fe400078e000d */
[----:B------:R-:W2:Y:S01]  /*7ab30*/  LDL.LU.64 R12, [R1+0x1cc8] ;  /* 0x001cc800010c7983 */ /* 0x000ea20000300a00 */
[----:B------:R-:W-:-:S03]  /*7ab40*/  IADD3 R18, P2, R18, R2, RZ ;  /* 0x0000000212127210 */ /* 0x000fc60007f5e0ff */
[----:B------:R-:W2:Y:S04]  /*7ab50*/  LDL.LU.64 R14, [R1+0x1c88] ;  /* 0x001c8800010e7983 */ /* 0x000ea80000300a00 */
[----:B------:R-:W-:Y:S01]  /*7ab60*/  STL [R1+0x2648], R16 ;  /* 0x0026481001007387 */ /* 0x000fe20000100800 */
[----:B------:R-:W-:-:S03]  /*7ab70*/  IMAD.X R19, R19, 0x1, R3, P2 ;  /* 0x0000000113137824 */ /* 0x000fc600010e0603 */
[----:B------:R1:W-:Y:S01]  /*7ab80*/  LDGSTS.E [R0+0x21f00], desc[UR58][R6.64], P0 ;  /* 0x21f0000006007fae */ /* 0x0003e2000812187a */
[----:B---3--:R-:W-:-:S03]  /*7ab90*/  IADD3 R24, P1, R24, R2, RZ ;  /* 0x0000000218187210 */ /* 0x008fc60007f3e0ff */
[----:B------:R3:W-:Y:S04]  /*7aba0*/  STL [R1+0x2644], R17 ;  /* 0x0026441101007387 */ /* 0x0007e80000100800 */
[----:B------:R-:W-:Y:S01]  /*7abb0*/  STL [R1+0x2688], R18 ;  /* 0x0026881201007387 */ /* 0x000fe20000100800 */
[----:B-1----:R-:W-:Y:S02]  /*7abc0*/  IMAD.MOV.U32 R6, RZ, RZ, R16 ;  /* 0x000000ffff067224 */ /* 0x002fe400078e0010 */
[----:B------:R-:W-:Y:S02]  /*7abd0*/  IMAD.MOV.U32 R7, RZ, RZ, R17 ;  /* 0x000000ffff077224 */ /* 0x000fe400078e0011 */
[----:B---3--:R-:W3:Y:S01]  /*7abe0*/  LDL.LU.64 R16, [R1+0x1c48] ;  /* 0x001c480001107983 */ /* 0x008ee20000300a00 */
        /* <DEDUP_REMOVED lines=10> */
[----:B------:R-:W-:-:S05]  /*7ac90*/  IMAD.X R25, R25, 0x1, R3, P1 ;  /* 0x0000000119197824 */ /* 0x000fca00008e0603 */
[----:B------:R-:W-:Y:S01]  /*7aca0*/  MOV R7, R25 ;  /* 0x0000001900077202 */ /* 0x000fe20000000f00 */
[----:B------:R-:W-:Y:S01]  /*7acb0*/  IMAD.X R23, R23, 0x1, R3, P2 ;  /* 0x0000000117177824 */ /* 0x000fe200010e0603 */
[----:B------:R-:W-:Y:S04]  /*7acc0*/  STL [R1+0x26c4], R25 ;  /* 0x0026c41901007387 */ /* 0x000fe80000100800 */
[----:B------:R-:W-:Y:S04]  /*7acd0*/  STL [R1+0x2708], R22 ;  /* 0x0027081601007387 */ /* 0x000fe80000100800 */
[----:B------:R1:W-:Y:S04]  /*7ace0*/  LDGSTS.E [R0+0x23700], desc[UR58][R6.64], P0 ;  /* 0x2370000006007fae */ /* 0x0003e8000812187a */
[----:B------:R1:W-:Y:S02]  /*7acf0*/  STL [R1+0x2704], R23 ;  /* 0x0027041701007387 */ /* 0x0003e40000100800 */
[----:B-1----:R-:W-:-:S02]  /*7ad00*/  IMAD.MOV.U32 R6, RZ, RZ, R22 ;  /* 0x000000ffff067224 */ /* 0x002fc400078e0016 */
[----:B------:R-:W-:Y:S02]  /*7ad10*/  IMAD.MOV.U32 R7, RZ, RZ, R23 ;  /* 0x000000ffff077224 */ /* 0x000fe400078e0017 */
        /* <DEDUP_REMOVED lines=17> */
[----:B------:R4:W-:Y:S02]  /*7ae30*/  LDGSTS.E [R0+0x23f00], desc[UR58][R6.64], P0 ;  /* 0x23f0000006007fae */ /* 0x0009e4000812187a */
[----:B----4-:R-:W-:-:S05]  /*7ae40*/  IADD3 R7, P1, R8, R2, RZ ;  /* 0x0000000208077210 */ /* 0x010fca0007f3e0ff */
[----:B------:R-:W-:Y:S01]  /*7ae50*/  IMAD.X R6, R9, 0x1, R3, P1 ;  /* 0x0000000109067824 */ /* 0x000fe200008e0603 */
[----:B--2---:R-:W-:-:S05]  /*7ae60*/  IADD3 R9, P1, R10, R2, RZ ;  /* 0x000000020a097210 */ /* 0x004fca0007f3e0ff */
[----:B------:R-:W-:Y:S01]  /*7ae70*/  IMAD.X R8, R11, 0x1, R3, P1 ;  /* 0x000000010b087824 */ /* 0x000fe200008e0603 */
[----:B------:R-:W-:-:S05]  /*7ae80*/  IADD3 R11, P1, R12, R2, RZ ;  /* 0x000000020c0b7210 */ /* 0x000fca0007f3e0ff */
[----:B------:R-:W-:Y:S01]  /*7ae90*/  IMAD.X R10, R13, 0x1, R3, P1 ;  /* 0x000000010d0a7824 */ /* 0x000fe200008e0603 */
[----:B------:R-:W-:-:S05]  /*7aea0*/  IADD3 R13, P1, R14, R2, RZ ;  /* 0x000000020e0d7210 */ /* 0x000fca0007f3e0ff */
[----:B------:R-:W-:Y:S01]  /*7aeb0*/  IMAD.X R12, R15, 0x1, R3, P1 ;  /* 0x000000010f0c7824 */ /* 0x000fe200008e0603 */
[----:B---3--:R-:W-:-:S05]  /*7aec0*/  IADD3 R15, P1, R16, R2, RZ ;  /* 0x00000002100f7210 */ /* 0x008fca0007f3e0ff */
        /* <DEDUP_REMOVED lines=23> */
[----:B------:R1:W-:Y:S01]  /*7b040*/  STL.64 [R1+0x1d48], R6 ;  /* 0x001d480601007387 */ /* 0x0003e20000100a00 */
[----:B------:R-:W-:-:S02]  /*7b050*/  LOP3.LUT R15, R15, R14, RZ, 0x3c, !PT ;  /* 0x0000000e0f0f7212 */ /* 0x000fc400078e3cff */
[----:B------:R-:W-:Y:S01]  /*7b060*/  LOP3.LUT R17, R17, R16, RZ, 0x3c, !PT ;  /* 0x0000001011117212 */ /* 0x000fe200078e3cff */
[----:B------:R1:W-:Y:S01]  /*7b070*/  STL.64 [R1+0x1d08], R8 ;  /* 0x001d080801007387 */ /* 0x0003e20000100a00 */
[----:B------:R-:W-:-:S03]  /*7b080*/  LOP3.LUT R19, R19, R18, RZ, 0x3c, !PT ;  /* 0x0000001213137212 */ /* 0x000fc600078e3cff */
[----:B------:R1:W-:Y:S04]  /*7b090*/  STL.64 [R1+0x1cc8], R10 ;  /* 0x001cc80a01007387 */ /* 0x0003e80000100a00 */
[----:B------:R1:W-:Y:S04]  /*7b0a0*/  STL.64 [R1+0x1c88], R12 ;  /* 0x001c880c01007387 */ /* 0x0003e80000100a00 */
[----:B------:R1:W-:Y:S04]  /*7b0b0*/  STL.64 [R1+0x1c48], R14 ;  /* 0x001c480e01007387 */ /* 0x0003e80000100a00 */
[----:B------:R1:W-:Y:S04]  /*7b0c0*/  STL.64 [R1+0x1c08], R16 ;  /* 0x001c081001007387 */ /* 0x0003e80000100a00 */
[----:B------:R1:W-:Y:S04]  /*7b0d0*/  LDGSTS.E [R0+0x24700], desc[UR58][R6.64], P0 ;  /* 0x2470000006007fae */ /* 0x0003e8000812187a */
[----:B------:R1:W-:Y:S04]  /*7b0e0*/  STL.64 [R1+0x1bc8], R18 ;  /* 0x001bc81201007387 */ /* 0x0003e80000100a00 */
[----:B------:R1:W-:Y:S04]  /*7b0f0*/  LDGSTS.E [R0+0x24f00], desc[UR58][R8.64], P0 ;  /* 0x24f0000008007fae */ /* 0x0003e8000812187a */
[----:B------:R1:W-:Y:S04]  /*7b100*/  LDGSTS.E [R0+0x25700], desc[UR58][R10.64], P0 ;  /* 0x257000000a007fae */ /* 0x0003e8000812187a */
[----:B------:R1:W-:Y:S04]  /*7b110*/  LDGSTS.E [R0+0x25f00], desc[UR58][R12.64], P0 ;  /* 0x25f000000c007fae */ /* 0x0003e8000812187a */
[----:B------:R1:W-:Y:S04]  /*7b120*/  LDGSTS.E [R0+0x26700], desc[UR58][R14.64], P0 ;  /* 0x267000000e007fae */ /* 0x0003e8000812187a */
[----:B------:R1:W-:Y:S04]  /*7b130*/  LDGSTS.E [R0+0x26f00], desc[UR58][R16.64], P0 ;  /* 0x26f0000010007fae */ /* 0x0003e8000812187a */
[----:B------:R1:W-:Y:S01]  /*7b140*/  LDGSTS.E [R0+0x27700], desc[UR58][R18.64], P0 ;  /* 0x2770000012007fae */ /* 0x0003e2000812187a */
        /* <DEDUP_REMOVED lines=56> */
[----:B------:R1:W-:Y:S01]  /*7b4d0*/  STL.64 [R1+0x1b88], R20 ;  /* 0x001b881401007387 */ /* 0x0003e20000100a00 */
        /* <DEDUP_REMOVED lines=12> */
[----:B------:R-:W-:Y:S02]  /*7b5a0*/  IADD3 R53, P1, R54, R2, RZ ;  /* 0x0000000236357210 */ /* 0x000fe40007f3e0ff */
[----:B------:R-:W-:Y:S01]  /*7b5b0*/  LOP3.LUT R35, R35, R34, RZ, 0x3c, !PT ;  /* 0x0000002223237212 */ /* 0x000fe200078e3cff */
[----:B------:R1:W-:Y:S01]  /*7b5c0*/  LDGSTS.E [R0+0x27f00], desc[UR58][R20.64], P0 ;  /* 0x27f0000014007fae */ /* 0x0003e2000812187a */
[----:B------:R-:W-:-:S02]  /*7b5d0*/  LOP3.LUT R42, R43, R42, RZ, 0x3c, !PT ;  /* 0x0000002a2b2a7212 */ /* 0x000fc400078e3cff */
[----:B------:R-:W-:Y:S01]  /*7b5e0*/  LOP3.LUT R51, R51, R50, RZ, 0x3c, !PT ;  /* 0x0000003233337212 */ /* 0x000fe200078e3cff */
[----:B------:R1:W-:Y:S01]  /*7b5f0*/  STL.64 [R1+0x1a88], R28 ;  /* 0x001a881c01007387 */ /* 0x0003e20000100a00 */
[----:B------:R-:W-:Y:S02]  /*7b600*/  LOP3.LUT R37, R37, R36, RZ, 0x3c, !PT ;  /* 0x0000002425257212 */ /* 0x000fe400078e3cff */
[----:B------:R-:W-:Y:S01]  /*7b610*/  LOP3.LUT R44, R45, R44, RZ, 0x3c, !PT ;  /* 0x0000002c2d2c7212 */ /* 0x000fe200078e3cff */
[----:B------:R1:W-:Y:S01]  /*7b620*/  STL.64 [R1+0x1a48], R30 ;  /* 0x001a481e01007387 */ /* 0x0003e20000100a00 */
[----:B------:R-:W-:Y:S02]  /*7b630*/  LOP3.LUT R39, R39, R38, RZ, 0x3c, !PT ;  /* 0x0000002627277212 */ /* 0x000fe400078e3cff */
[----:B------:R-:W-:Y:S01]  /*7b640*/  LOP3.LUT R46, R47, R46, RZ, 0x3c, !PT ;  /* 0x0000002e2f2e7212 */ /* 0x000fe200078e3cff */
[----:B------:R1:W-:Y:S01]  /*7b650*/  STL.64 [R1+0x1a08], R32 ;  /* 0x001a082001007387 */ /* 0x0003e20000100a00 */
[----:B------:R-:W-:-:S02]  /*7b660*/  LOP3.LUT R41, R41, R40, RZ, 0x3c, !PT ;  /* 0x0000002829297212 */ /* 0x000fc400078e3cff */
[----:B------:R-:W-:Y:S01]  /*7b670*/  LOP3.LUT R48, R49, R48, RZ, 0x3c, !PT ;  /* 0x0000003031307212 */ /* 0x000fe200078e3cff */
[----:B------:R1:W-:Y:S01]  /*7b680*/  LDGSTS.E [R0+0x28700], desc[UR58][R22.64], P0 ;  /* 0x2870000016007fae */ /* 0x0003e2000812187a */
[----:B------:R-:W-:Y:S01]  /*7b690*/  LOP3.LUT R43, R43, R42, RZ, 0x3c, !PT ;  /* 0x0000002a2b2b7212 */ /* 0x000fe200078e3cff */
[----:B------:R-:W-:Y:S01]  /*7b6a0*/  IMAD.X R52, R55, 0x1, R3, P1 ;  /* 0x0000000137347824 */ /* 0x000fe200008e0603 */
[----:B------:R-:W-:Y:S01]  /*7b6b0*/  LOP3.LUT R50, R51, R50, RZ, 0x3c, !PT ;  /* 0x0000003233327212 */ /* 0x000fe200078e3cff */
[----:B------:R1:W-:Y:S01]  /*7b6c0*/  STL.64 [R1+0x19c8], R34 ;  /* 0x0019c82201007387 */ /* 0x0003e20000100a00 */
[----:B------:R-:W-:Y:S02]  /*7b6d0*/  LOP3.LUT R45, R45, R44, RZ, 0x3c, !PT ;  /* 0x0000002c2d2d7212 */ /* 0x000fe400078e3cff */
[----:B------:R-:W-:Y:S01]  /*7b6e0*/  LOP3.LUT R47, R47, R46, RZ, 0x3c, !PT ;  /* 0x0000002e2f2f7212 */ /* 0x000fe200078e3cff */
[----:B------:R1:W-:Y:S01]  /*7b6f0*/  LDGSTS.E [R0+0x28f00], desc[UR58][R24.64], P0 ;  /* 0x28f0000018007fae */ /* 0x0003e2000812187a */
[----:B------:R-:W-:-:S03]  /*7b700*/  LOP3.LUT R49, R49, R48, RZ, 0x3c, !PT ;  /* 0x0000003031317212 */ /* 0x000fc600078e3cff */
[----:B------:R1:W-:Y:S01]  /*7b710*/  STL.64 [R1+0x1988], R36 ;  /* 0x0019882401007387 */ /* 0x0003e20000100a00 */
[----:B------:R-:W-:-:S03]  /*7b720*/  LOP3.LUT R51, R51, R50, RZ, 0x3c, !PT ;  /* 0x0000003233337212 */ /* 0x000fc600078e3cff */
[----:B------:R1:W-:Y:S01]  /*7b730*/  LDGSTS.E [R0+0x29700], desc[UR58][R26.64], P0 ;  /* 0x297000001a007fae */ /* 0x0003e2000812187a */
[----:B------:R-:W-:-:S03]  /*7b740*/  IMAD.MOV.U32 R54, RZ, RZ, R53 ;  /* 0x000000ffff367224 */ /* 0x000fc600078e0035 */
[----:B------:R1:W-:Y:S01]  /*7b750*/  STL.64 [R1+0x1948], R38 ;  /* 0x0019482601007387 */ /* 0x0003e20000100a00 */
[----:B------:R-:W-:-:S03]  /*7b760*/  IMAD.MOV.U32 R55, RZ, RZ, R52 ;  /* 0x000000ffff377224 */ /* 0x000fc600078e0034 */
[----:B------:R1:W-:Y:S01]  /*7b770*/  LDGSTS.E [R0+0x29f00], desc[UR58][R28.64], P0 ;  /* 0x29f000001c007fae */ /* 0x0003e2000812187a */
[----:B------:R-:W-:-:S03]  /*7b780*/  VIADD R58, R58, 0x1 ;  /* 0x000000013a3a7836 */ /* 0x000fc60000000000 */
[----:B------:R1:W-:Y:S04]  /*7b790*/  STL.64 [R1+0x1908], R40 ;  /* 0x0019082801007387 */ /* 0x0003e80000100a00 */
[----:B------:R1:W-:Y:S04]  /*7b7a0*/  LDGSTS.E [R0+0x2a700], desc[UR58][R30.64], P0 ;  /* 0x2a7000001e007fae */ /* 0x0003e8000812187a */
        /* <DEDUP_REMOVED lines=12> */
[----:B------:R1:W-:Y:S04]  /*7b870*/  LDGSTS.E [R0+0x2df00], desc[UR58][R44.64], P0 ;  /* 0x2df000002c007fae */ /* 0x0003e8000812187a */
[----:B------:R1:W-:Y:S04]  /*7b880*/  STL [R1+0x1d80], R58 ;  /* 0x001d803a01007387 */ /* 0x0003e80000100800 */
[----:B------:R1:W-:Y:S04]  /*7b890*/  LDGSTS.E [R0+0x2e700], desc[UR58][R46.64], P0 ;  /* 0x2e7000002e007fae */ /* 0x0003e8000812187a */
[----:B------:R1:W-:Y:S04]  /*7b8a0*/  LDGSTS.E [R0+0x2ef00], desc[UR58][R48.64], P0 ;  /* 0x2ef0000030007fae */ /* 0x0003e8000812187a */
[----:B------:R1:W-:Y:S04]  /*7b8b0*/  LDGSTS.E [R0+0x2f700], desc[UR58][R50.64], P0 ;  /* 0x2f70000032007fae */ /* 0x0003e8000812187a */
[----:B------:R1:W-:Y:S01]  /*7b8c0*/  LDGSTS.E [R0+0x2ff00], desc[UR58][R54.64], P0 ;  /* 0x2ff0000036007fae */ /* 0x0003e2000812187a */
[----:B------:R-:W-:-:S03]  /*7b8d0*/  ISETP.NE.U32.AND P0, PT, R58, R59, PT ;  /* 0x0000003b3a00720c */ /* 0x000fc60003f05070 */
[----:B------:R-:W0:Y:S10]  /*7b8e0*/  LDGDEPBAR ;  /* 0x00000000000079af */ /* 0x000e340000000000 */
[----:B-1----:R-:W-:Y:S05]  /*7b8f0*/  @P0 BRA `(.L_x_1) ;  /* 0xfffffb2c00500947 */ /* 0x002fea000383ffff */
.L_x_0:
[----:B------:R-:W3:Y:S01]  /*7b900*/  LDL.LU R16, [R1+0xe78] ;  /* 0x000e780001107983 */ /* 0x000ee20000300800 */
[----:B------:R-:W1:Y:S01]  /*7b910*/  LDC R15, c[0x0][0x244] ;  /* 0x00009100ff0f7b82 */ /* 0x000e620000000800 */
[----:B------:R-:W-:Y:S01]  /*7b920*/  MOV R0, UR59 ;  /* 0x0000003b00007c02 */ /* 0x000fe20008000f00 */
[----:B------:R-:W-:Y:S01]  /*7b930*/  ULDC.64 UR6, c[0x0][0x228] ;  /* 0x00008a0000067ab9 */ /* 0x000fe20000000a00 */
[----:B------:R-:W4:Y:S01]  /*7b940*/  LDL.LU R18, [R1+0xe70] ;  /* 0x000e700001127983 */ /* 0x000f220000300800 */
[----:B------:R-:W-:Y:S01]  /*7b950*/  ULDC.64 UR8, c[0x0][0x220] ;  /* 0x0000880000087ab9 */ /* 0x000fe20000000a00 */
[----:B------:R-:W-:Y:S01]  /*7b960*/  ULDC.64 UR10, c[0x0][0x220] ;  /* 0x00008800000a7ab9 */ /* 0x000fe20000000a00 */
[----:B------:R-:W-:Y:S01]  /*7b970*/  ULDC.64 UR12, c[0x0][0x220] ;  /* 0x00008800000c7ab9 */ /* 0x000fe20000000a00 */
[----:B------:R-:W2:Y:S01]  /*7b980*/  LDL.LU R19, [R1+0x7c8] ;  /* 0x0007c80001137983 */ /* 0x000ea20000300800 */
[----:B------:R-:W1:Y:S01]  /*7b990*/  LDC R14, c[0x0][0x244] ;  /* 0x00009100ff0e7b82 */ /* 0x000e620000000800 */
[----:B------:R-:W1:Y:S07]  /*7b9a0*/  S2R R12, SR_TID.X ;  /* 0x00000000000c7919 */ /* 0x000e6e0000002100 */
[----:B------:R-:W2:Y:S01]  /*7b9b0*/  LDC R31, c[0x0][0x244] ;  /* 0x00009100ff1f7b82 */ /* 0x000ea20000000800 */
[----:B------:R-:W2:Y:S01]  /*7b9c0*/  LDL.LU R36, [R1+0x7c0] ;  /* 0x0007c00001247983 */ /* 0x000ea20000300800 */
[----:B------:R-:W-:Y:S01]  /*7b9d0*/  LOP3.LUT R2, R2, 0xfff7ffff, RZ, 0xc0, !PT ;  /* 0xfff7ffff02027812 */ /* 0x000fe200078ec0ff */
[----:B------:R-:W-:Y:S01]  /*7b9e0*/  ULDC.64 UR56, c[0x0][0x228] ;  /* 0x00008a0000387ab9 */ /* 0x000fe20000000a00 */
[----:B------:R-:W-:Y:S01]  /*7b9f0*/  ULDC UR55, c[0x0][0x228] ;  /* 0x00008a0000377ab9 */ /* 0x000fe20000000800 */
[----:B------:R-:W2:Y:S01]  /*7ba00*/  LDL.LU R33, [R1+0x7dc] ;  /* 0x0007dc0001217983 */ /* 0x000ea20000300800 */
[----:B------:R-:W-:Y:S01]  /*7ba10*/  ULDC UR52, c[0x0][0x228] ;  /* 0x00008a0000347ab9 */ /* 0x000fe20000000800 */
[----:B------:R-:W-:Y:S01]  /*7ba20*/  ULDC UR53, c[0x0][0x228] ;  /* 0x00008a0000357ab9 */ /* 0x000fe20000000800 */
        /* <DEDUP_REMOVED lines=8> */
[----:B------:R-:W1:Y:S01]  /*7bab0*/  S2R R40, SR_TID.X ;  /* 0x0000000000287919 */ /* 0x000e620000002100 */
[----:B------:R-:W-:Y:S01]  /*7bac0*/  LOP3.LUT R29, R29, 0x7fffffff, RZ, 0xc0, !PT ;  /* 0x7fffffff1d1d7812 */ /* 0x000fe200078ec0ff */
[----:B------:R-:W-:Y:S01]  /*7bad0*/  ULDC UR23, c[0x0][0x228] ;  /* 0x00008a0000177ab9 */ /* 0x000fe20000000800 */
[----:B------:R-:W-:Y:S01]  /*7bae0*/  ULDC UR18, c[0x0][0x228] ;  /* 0x00008a0000127ab9 */ /* 0x000fe20000000800 */
[----:B------:R-:W2:Y:S01]  /*7baf0*/  LDL.LU R34, [R1+0x7d8] ;  /* 0x0007d80001227983 */ /* 0x000ea20000300800 */
[----:B------:R-:W-:Y:S01]  /*7bb00*/  ULDC UR49, c[0x0][0x228] ;  /* 0x00008a0000317ab9 */ /* 0x000fe20000000800 */
[----:B------:R-:W-:Y:S01]  /*7bb10*/  ULDC UR19, c[0x0][0x228] ;  /* 0x00008a0000137ab9 */ /* 0x000fe20000000800 */
[----:B------:R-:W-:Y:S01]  /*7bb20*/  ULDC UR29, c[0x0][0x228] ;  /* 0x00008a00001d7ab9 */ /* 0x000fe20000000800 */
[----:B------:R-:W2:Y:S01]  /*7bb30*/  LDL R37, [R1+0x1770] ;  /* 0x0017700001257983 */ /* 0x000ea20000100800 */
[----:B------:R-:W-:Y:S01]  /*7bb40*/  ULDC UR17, c[0x0][0x228] ;  /* 0x00008a0000117ab9 */ /* 0x000fe20000000800 */
[----:B------:R-:W-:Y:S01]  /*7bb50*/  ULDC UR47, c[0x0][0x228] ;  /* 0x00008a00002f7ab9 */ /* 0x000fe20000000800 */
[----:B------:R-:W-:Y:S01]  /*7bb60*/  ULDC UR16, c[0x0][0x228] ;  /* 0x00008a0000107ab9 */ /* 0x000fe20000000800 */
[----:B------:R-:W-:Y:S01]  /*7bb70*/  STL [R1+0x2a14], R30 ;  /* 0x002a141e01007387 */ /* 0x000fe20000100800 */
        /* <DEDUP_REMOVED lines=21> */
[----:B------:R-:W-:Y:S01]  /*7bcd0*/  LOP3.LUT R28, R28, 0x7fffffff, RZ, 0xc0, !PT ;  /* 0x7fffffff1c1c7812 */ /* 0x000fe200078ec0ff */
        /* <DEDUP_REMOVED lines=16> */
[----:B------:R-:W-:-:S04]  /*7bde0*/  DEPBAR.LE SB0, 0x0 ;  /* 0x000080000000791a */ /* 0x000fc80000000000 */
        /* <DEDUP_REMOVED lines=18> */
[----:B-1----:R-:W2:Y:S01]  /*7bf10*/  LDL R193, [R1+0x1774] ;  /* 0x0017740001c17983 */ /* 0x002ea20000100800 */
[----:B------:R-:W-:Y:S01]  /*7bf20*/  UMOV UR5, UR7 ;  /* 0x0000000700057c82 */ /* 0x000fe20008000000 */
[----:B------:R-:W-:Y:S01]  /*7bf30*/  IMAD.SHL.U32 R13, R12, 0x20, RZ ;  /* 0x000000200c0d7824 */ /* 0x000fe200078e00ff */
[----:B------:R-:W-:Y:S01]  /*7bf40*/  LOP3.LUT R40, R40, 0x3f, RZ, 0xc0, !PT ;  /* 0x0000003f28287812 */ /* 0x000fe200078ec0ff */
[----:B------:R1:W-:Y:S01]  /*7bf50*/  STL [R1+0x2984], R192 ;  /* 0x002984c001007387 */ /* 0x0003e20000100800 */
[----:B------:R-:W-:-:S02]  /*7bf60*/  IMAD.SHL.U32 R12, R12, 0x10, RZ ;  /* 0x000000100c0c7824 */ /* 0x000fc400078e00ff */
[----:B------:R-:W-:Y:S01]  /*7bf70*/  IMAD.U32 R197, RZ, RZ, UR6 ;  /* 0x00000006ffc57e24 */ /* 0x000fe2000f8e00ff */
[----:B------:R-:W-:Y:S01]  /*7bf80*/  ULDC.64 UR6, c[0x0][0x228] ;  /* 0x00008a0000067ab9 */ /* 0x000fe20000000a00 */
[----:B------:R-:W-:Y:S01]  /*7bf90*/  LOP3.LUT R13, R13, 0x400, RZ, 0xc0, !PT ;  /* 0x000004000d0d7812 */ /* 0x000fe200078ec0ff */
[----:B------:R-:W-:Y:S01]  /*7bfa0*/  UMOV UR59, UR6 ;  /* 0x00000006003b7c82 */ /* 0x000fe20008000000 */
[----:B------:R-:W-:Y:S02]  /*7bfb0*/  LOP3.LUT R12, R12, 0x1f0, RZ, 0xc0, !PT ;  /* 0x000001f00c0c7812 */ /* 0x000fe400078ec0ff */
[----:B------:R-:W-:Y:S01]  /*7bfc0*/  MOV R196, UR59 ;  /* 0x0000003b00c47c02 */ /* 0x000fe20008000f00 */
[----:B------:R-:W-:Y:S01]  /*7bfd0*/  ULDC UR59, c[0x0][0x228] ;  /* 0x00008a00003b7ab9 */ /* 0x000fe20000000800 */
[----:B-1----:R-:W-:-:S05]  /*7bfe0*/  MOV R192, UR58 ;  /* 0x0000003a00c07c02 */ /* 0x002fca0008000f00 */
[----:B------:R-:W-:Y:S04]  /*7bff0*/  STL [R1+0x29f4], R192 ;  /* 0x0029f4c001007387 */ /* 0x000fe80000100800 */
[----:B------:R1:W-:Y:S04]  /*7c000*/  STL [R1+0x1730], R0 ;  /* 0x0017300001007387 */ /* 0x0003e80000100800 */
[----:B------:R-:W-:Y:S04]  /*7c010*/  STL [R1+0x29f8], R197 ;  /* 0x0029f8c501007387 */ /* 0x000fe80000100800 */
[----:B------:R-:W-:Y:S01]  /*7c020*/  STL [R1+0x29fc], R196 ;  /* 0x0029fcc401007387 */ /* 0x000fe20000100800 */
[----:B---3--:R-:W-:-:S02]  /*7c030*/  IMAD.MOV.U32 R39, RZ, RZ, R16 ;  /* 0x000000ffff277224 */ /* 0x008fc400078e0010 */
[----:B----4-:R-:W-:Y:S01]  /*7c040*/  IMAD.MOV.U32 R38, RZ, RZ, R18 ;  /* 0x000000ffff267224 */ /* 0x010fe200078e0012 */
[----:B------:R-:W-:Y:S01]  /*7c050*/  UMOV UR58, UR56 ;  /* 0x00000038003a7c82 */ /* 0x000fe20008000000 */
[----:B------:R-:W-:Y:S01]  /*7c060*/  ULDC UR56, c[0x0][0x228] ;  /* 0x00008a0000387ab9 */ /* 0x000fe20000000800 */
[----:B------:R-:W-:Y:S01]  /*7c070*/  LOP3.LUT R26, R26, 0x7fffffff, RZ, 0xc0, !PT ;  /* 0x7fffffff1a1a7812 */ /* 0x000fe200078ec0ff */
[----:B------:R-:W-:Y:S01]  /*7c080*/  IMAD.MOV.U32 R43, RZ, RZ, R39 ;  /* 0x000000ffff2b7224 */ /* 0x000fe200078e0027 */
[----:B------:R-:W-:Y:S01]  /*7c090*/  LOP3.LUT R25, R25, 0x7fffffff, RZ, 0xc0, !PT ;  /* 0x7fffffff19197812 */ /* 0x000fe200078ec0ff */
[----:B------:R-:W-:Y:S02]  /*7c0a0*/  IMAD.MOV.U32 R42, RZ, RZ, R38 ;  /* 0x000000ffff2a7224 */ /* 0x000fe400078e0026 */
[----:B--2---:R-:W-:Y:S02]  /*7c0b0*/  IMAD.MOV.U32 R47, RZ, RZ, R36 ;  /* 0x000000ffff2f7224 */ /* 0x004fe400078e0024 */
[----:B------:R-:W-:Y:S01]  /*7c0c0*/  IMAD.MOV.U32 R41, RZ, RZ, R33 ;  /* 0x000000ffff297224 */ /* 0x000fe200078e0021 */
[----:B------:R-:W-:-:S02]  /*7c0d0*/  LOP3.LUT R24, R24, 0x7fffffff, RZ, 0xc0, !PT ;  /* 0x7fffffff18187812 */ /* 0x000fc400078ec0ff */
[----:B------:R-:W-:Y:S02]  /*7c0e0*/  LOP3.LUT R23, R23, 0x7fffffff, RZ, 0xc0, !PT ;  /* 0x7fffffff17177812 */ /* 0x000fe400078ec0ff */
[----:B------:R-:W-:Y:S02]  /*7c0f0*/  LOP3.LUT R22, R22, 0x7fffffff, RZ, 0xc0, !PT ;  /* 0x7fffffff16167812 */ /* 0x000fe400078ec0ff */
[----:B------:R-:W-:Y:S01]  /*7c100*/  LOP3.LUT R21, R21, 0x7fffffff, RZ, 0xc0, !PT ;  /* 0x7fffffff15157812 */ /* 0x000fe200078ec0ff */
[----:B------:R-:W-:Y:S02]  /*7c110*/  IMAD.MOV.U32 R45, RZ, RZ, R35 ;  /* 0x000000ffff2d7224 */ /* 0x000fe400078e0023 */
[----:B------:R-:W-:Y:S02]  /*7c120*/  IMAD.MOV.U32 R44, RZ, RZ, R34 ;  /* 0x000000ffff2c7224 */ /* 0x000fe400078e0022 */
[----:B-1----:R-:W-:-:S05]  /*7c130*/  VIADD R0, R37, 0x81 ;  /* 0x0000008125007836 */ /* 0x002fca0000000000 */
[----:B------:R-:W-:Y:S01]  /*7c140*/  ISETP.GE.AND P1, PT, R0, UR5, PT ;  /* 0x0000000500007c0c */ /* 0x000fe2000bf26270 */
[----:B------:R-:W-:Y:S01]  /*7c150*/  ULDC UR5, c[0x0][0x244] ;  /* 0x0000910000057ab9 */ /* 0x000fe20000000800 */
[----:B------:R-:W-:Y:S02]  /*7c160*/  VIADD R0, R37, 0x80 ;  /* 0x0000008025007836 */ /* 0x000fe40000000000 */
[----:B------:R-:W-:Y:S01]  /*7c170*/  IMAD.MOV.U32 R37, RZ, RZ, R19 ;  /* 0x000000ffff257224 */ /* 0x000fe200078e0013 */
[----:B------:R-:W-:Y:S01]  /*7c180*/  MOV R198, UR58 ;  /* 0x0000003a00c67c02 */ /* 0x000fe20008000f00 */
[----:B------:R-:W-:Y:S02]  /*7c190*/  ULDC UR58, c[0x0][0x228] ;  /* 0x00008a00003a7ab9 */ /* 0x000fe40000000800 */
[----:B------:R-:W-:Y:S02]  /*7c1a0*/  IMAD.MOV.U32 R46, RZ, RZ, R37 ;  /* 0x000000ffff2e7224 */ /* 0x000fe400078e0025 */
[----:B------:R-:W-:Y:S01]  /*7c1b0*/  IMAD R17, R193, UR5, RZ ;  /* 0x00000005c1117c24 */ /* 0x000fe2000f8e02ff */
[----:B------:R-:W-:Y:S01]  /*7c1c0*/  UMOV UR5, UR7 ;  /* 0x0000000700057c82 */ /* 0x000fe20008000000 */
[----:B------:R-:W-:Y:S01]  /*7c1d0*/  ULDC.64 UR6, c[0x0][0x220] ;  /* 0x0000880000067ab9 */ /* 0x000fe20000000a00 */
[----:B------:R-:W-:Y:S01]  /*7c1e0*/  ISETP.GE.AND P0, PT, R0, UR5, PT ;  /* 0x0000000500007c0c */ /* 0x000fe2000bf06270 */
[----:B------:R-:W-:Y:S01]  /*7c1f0*/  IMAD R15, R15, 0x40, R17 ;  /* 0x000000400f0f7824 */ /* 0x000fe200078e0211 */
[----:B------:R-:W-:Y:S01]  /*7c200*/  IADD3 R0, R12, UR4, R13 ;  /* 0x000000040c007c10 */ /* 0x000fe2000fffe00d */
[----:B------:R-:W-:Y:S01]  /*7c210*/  ULDC UR5, c[0x0][0x228] ;  /* 0x00008a0000057ab9 */ /* 0x000fe20000000800 */
[----:B------:R-:W-:Y:S01]  /*7c220*/  LEA R18, P2, R17, UR6, 0x2 ;  /* 0x0000000611127c11 */ /* 0x000fe2000f8410ff */
[----:B------:R-:W-:Y:S01]  /*7c230*/  IMAD R13, R14, 0x40, R15 ;  /* 0x000000400e0d7824 */ /* 0x000fe200078e020f */
[----:B------:R-:W-:Y:S01]  /*7c240*/  LEA R16, P3, R15, UR8, 0x2 ;  /* 0x000000080f107c11 */ /* 0x000fe2000f8610ff */
[----:B------:R-:W-:Y:S01]  /*7c250*/  ULDC UR8, c[0x0][0x228] ;  /* 0x00008a0000087ab9 */ /* 0x000fe20000000800 */
[----:B------:R-:W-:Y:S01]  /*7c260*/  LEA.HI.X.SX32 R19, R17, UR7, 0x2, P2 ;  /* 0x0000000711137c11 */ /* 0x000fe200090f16ff */
[----:B------:R-:W-:Y:S01]  /*7c270*/  STL [R1+0x2a04], R18 ;  /* 0x002a041201007387 */ /* 0x000fe20000100800 */
[----:B------:R-:W-:Y:S01]  /*7c280*/  LEA R14, P4, R13, UR10, 0x2 ;  /* 0x0000000a0d0e7c11 */ /* 0x000fe2000f8810ff */
[----:B------:R-:W-:Y:S01]  /*7c290*/  ULDC UR10, c[0x0][0x228] ;  /* 0x00008a00000a7ab9 */ /* 0x000fe20000000800 */
[----:B------:R-:W-:Y:S01]  /*7c2a0*/  LEA.HI.X.SX32 R17, R15, UR9, 0x2, P3 ;  /* 0x000000090f117c11 */ /* 0x000fe200098f16ff */
[----:B------:R-:W-:Y:S01]  /*7c2b0*/  STL [R1+0x2a00], R19 ;  /* 0x002a001301007387 */ /* 0x000fe20000100800 */
[----:B------:R-:W-:Y:S01]  /*7c2c0*/  LEA.HI.X.SX32 R15, R13, UR11, 0x2, P4 ;  /* 0x0000000b0d0f7c11 */ /* 0x000fe2000a0f16ff */
[----:B------:R-:W-:Y:S01]  /*7c2d0*/  ULDC UR9, c[0x0][0x228] ;  /* 0x00008a0000097ab9 */ /* 0x000fe20000000800 */
[----:B------:R-:W-:Y:S01]  /*7c2e0*/  LEA R31, R31, R13, 0x6 ;  /* 0x0000000d1f1f7211 */ /* 0x000fe200078e30ff */
[----:B------:R-:W-:Y:S01]  /*7c2f0*/  STL [R1+0x2a0c], R16 ;  /* 0x002a0c1001007387 */ /* 0x000fe20000100800 */
[----:B------:R-:W-:Y:S01]  /*7c300*/  ULDC UR7, c[0x0][0x228] ;  /* 0x00008a0000077ab9 */ /* 0x000fe20000000800 */
[----:B------:R-:W-:Y:S01]  /*7c310*/  ULDC UR6, c[0x0][0x228] ;  /* 0x00008a0000067ab9 */ /* 0x000fe20000000800 */
[C---:B------:R-:W-:Y:S01]  /*7c320*/  LEA R12, P5, R31.reuse, UR12, 0x2 ;  /* 0x0000000c1f0c7c11 */ /* 0x040fe2000f8a10ff */
[----:B------:R-:W-:Y:S03]  /*7c330*/  STL [R1+0x2a08], R17 ;  /* 0x002a081101007387 */ /* 0x000fe60000100800 */
[----:B------:R-:W-:Y:S01]  /*7c340*/  LEA.HI.X.SX32 R13, R31, UR13, 0x2, P5 ;  /* 0x0000000d1f0d7c11 */ /* 0x000fe2000a8f16ff */
[----:B------:R1:W-:Y:S01]  /*7c350*/  STL [R1+0x2a18], R14 ;  /* 0x002a180e01007387 */ /* 0x0003e20000100800 */
[----:B------:R-:W-:Y:S01]  /*7c360*/  ULDC.64 UR12, c[0x0][0x228] ;  /* 0x00008a00000c7ab9 */ /* 0x000fe20000000a00 */
[----:B------:R-:W-:Y:S01]  /*7c370*/  LEA R31, R40, UR4, 0x4 ;  /* 0x00000004281f7c11 */ /* 0x000fe2000f8e20ff */
[----:B------:R-:W-:Y:S01]  /*7c380*/  IMAD.MOV.U32 R40, RZ, RZ, R32 ;  /* 0x000000ffff287224 */ /* 0x000fe200078e0020 */
[----:B------:R2:W-:Y:S01]  /*7c390*/  STL [R1+0x2a10], R15 ;  /* 0x002a100f01007387 */ /* 0x0005e20000100800 */
[----:B------:R-:W-:-:S03]  /*7c3a0*/  ULDC UR4, c[0x0][0x228] ;  /* 0x00008a0000047ab9 */ /* 0x000fc60000000800 */
[----:B------:R-:W3:Y:S04]  /*7c3b0*/  LDL R30, [R1+0x1780] ;  /* 0x00178000011e7983 */ /* 0x000ee80000100800 */
[----:B------:R-:W4:Y:S04]  /*7c3c0*/  LDL R195, [R1+0x177c] ;  /* 0x00177c0001c37983 */ /* 0x000f280000100800 */
[----:B------:R-:W2:Y:S04]  /*7c3d0*/  LDL R194, [R1+0x1778] ;  /* 0x0017780001c27983 */ /* 0x000ea80000100800 */
[----:B-1----:R-:W2:Y:S01]  /*7c3e0*/  LDL R14, [R1+0x1770] ;  /* 0x00177000010e7983 */ /* 0x002ea20000100800 */
[----:B------:R-:W-:-:S02]  /*7c3f0*/  LOP3.LUT R20, R20, 0x7fffffff, RZ, 0xc0, !PT ;  /* 0x7fffffff14147812 */ /* 0x000fc400078ec0ff */
[----:B------:R-:W-:Y:S02]  /*7c400*/  LOP3.LUT R11, R11, 0x7fffffff, RZ, 0xc0, !PT ;  /* 0x7fffffff0b0b7812 */ /* 0x000fe400078ec0ff */
[----:B------:R-:W-:Y:S02]  /*7c410*/  LOP3.LUT R10, R10, 0x7fffffff, RZ, 0xc0, !PT ;  /* 0x7fffffff0a0a7812 */ /* 0x000fe400078ec0ff */
[----:B------:R-:W-:Y:S02]  /*7c420*/  LOP3.LUT R9, R9, 0x7fffffff, RZ, 0xc0, !PT ;  /* 0x7fffffff09097812 */ /* 0x000fe400078ec0ff */
[----:B------:R-:W-:Y:S02]  /*7c430*/  LOP3.LUT R8, R8, 0xdfffffff, RZ, 0xc0, !PT ;  /* 0xdfffffff08087812 */ /* 0x000fe400078ec0ff */
[----:B------:R-:W-:Y:S02]  /*7c440*/  LOP3.LUT R7, R7, 0x7fffffff, RZ, 0xc0, !PT ;  /* 0x7fffffff07077812 */ /* 0x000fe400078ec0ff */
[----:B------:R-:W-:-:S02]  /*7c450*/  LOP3.LUT R6, R6, 0x7fffffff, RZ, 0xc0, !PT ;  /* 0x7fffffff06067812 */ /* 0x000fc400078ec0ff */
[----:B------:R-:W-:Y:S02]  /*7c460*/  LOP3.LUT R5, R5, 0x7fffffff, RZ, 0xc0, !PT ;  /* 0x7fffffff05057812 */ /* 0x000fe400078ec0ff */
[----:B------:R-:W-:Y:S02]  /*7c470*/  LOP3.LUT R4, R4, 0x7fffffff, RZ, 0xc0, !PT ;  /* 0x7fffffff04047812 */ /* 0x000fe400078ec0ff */
[----:B------:R-:W-:Y:S01]  /*7c480*/  LOP3.LUT R3, R3, 0x7fffffff, RZ, 0xc0, !PT ;  /* 0x7fffffff03037812 */ /* 0x000fe200078ec0ff */
[----:B------:R-:W-:Y:S01]  /*7c490*/  BAR.SYNC.DEFER_BLOCKING 0x0 ;  /* 0x0000000000007b1d */ /* 0x000fe20000010000 */
[----:B---3--:R-:W-:Y:S02]  /*7c4a0*/  ISETP.LT.AND P3, PT, R30, UR12, !P1 ;  /* 0x0000000c1e007c0c */ /* 0x008fe4000cf61270 */
[----:B----4-:R-:W-:-:S03]  /*7c4b0*/  ISETP.LT.AND P2, PT, R195, UR10, !P1 ;  /* 0x0000000ac3007c0c */ /* 0x010fc6000cf41270 */
[----:B------:R-:W-:-:S08]  /*7c4c0*/  ULDC.64 UR10, c[0x0][0x228] ;  /* 0x00008a00000a7ab9 */ /* 0x000fd00000000a00 */
[----:B------:R-:W-:Y:S02]  /*7c4d0*/  @P3 LOP3.LUT R2, R2, 0x80000, RZ, 0xfc, !PT ;  /* 0x0008000002023812 */ /* 0x000fe400078efcff */
[----:B--2---:R-:W-:Y:S02]  /*7c4e0*/  ISETP.LT.AND P3, PT, R194, UR9, !P1 ;  /* 0x00000009c2007c0c */ /* 0x004fe4000cf61270 */
[----:B------:R-:W-:-:S04]  /*7c4f0*/  LOP3.LUT R2, R2, 0xfffbffff, RZ, 0xc0, !PT ;  /* 0xfffbffff02027812 */ /* 0x000fc800078ec0ff */
[----:B------:R-:W-:Y:S02]  /*7c500*/  @P2 LOP3.LUT R2, R2, 0x40000, RZ, 0xfc, !PT ;  /* 0x0004000002022812 */ /* 0x000fe400078efcff */
[----:B------:R-:W-:Y:S02]  /*7c510*/  ISETP.LT.AND P2, PT, R193, UR10, !P1 ;  /* 0x0000000ac1007c0c */ /* 0x000fe4000cf41270 */
[----:B------:R-:W-:-:S04]  /*7c520*/  LOP3.LUT R2, R2, 0xfffdffff, RZ, 0xc0, !PT ;  /* 0xfffdffff02027812 */ /* 0x000fc800078ec0ff */
[----:B------:R-:W-:Y:S02]  /*7c530*/  @P3 LOP3.LUT R2, R2, 0x20000, RZ, 0xfc, !PT ;  /* 0x0002000002023812 */ /* 0x000fe400078efcff */
[----:B------:R-:W-:Y:S01]  /*7c540*/  ISETP.LT.AND P1, PT, R30, UR8, !P0 ;  /* 0x000000081e007c0c */ /* 0x000fe2000c721270 */
[----:B------:R-:W-:Y:S01]  /*7c550*/  ULDC.64 UR8, c[0x0][0x228] ;  /* 0x00008a0000087ab9 */ /* 0x000fe20000000a00 */
[----:B------:R-:W-:-:S04]  /*7c560*/  LOP3.LUT R2, R2, 0xfffeffff, RZ, 0xc0, !PT ;  /* 0xfffeffff02027812 */ /* 0x000fc800078ec0ff */
[----:B------:R-:W-:Y:S02]  /*7c570*/  @P2 LOP3.LUT R2, R2, 0x10000, RZ, 0xfc, !PT ;  /* 0x0001000002022812 */ /* 0x000fe400078efcff */
[----:B------:R-:W-:Y:S02]  /*7c580*/  ISETP.LT.AND P2, PT, R195, UR7, !P0 ;  /* 0x00000007c3007c0c */ /* 0x000fe4000c741270 */
[----:B------:R-:W-:-:S04]  /*7c590*/  LOP3.LUT R2, R2, 0xffff7fff, RZ, 0xc0, !PT ;  /* 0xffff7fff02027812 */ /* 0x000fc800078ec0ff */
[----:B------:R-:W-:Y:S02]  /*7c5a0*/  @P1 LOP3.LUT R2, R2, 0x8000, RZ, 0xfc, !PT ;  /* 0x0000800002021812 */ /* 0x000fe400078efcff */
[----:B------:R-:W-:Y:S01]  /*7c5b0*/  ISETP.LT.AND P1, PT, R194, UR6, !P0 ;  /* 0x00000006c2007c0c */ /* 0x000fe2000c721270 */
[----:B------:R-:W-:Y:S01]  /*7c5c0*/  VIADD R32, R14, 0x7f ;  /* 0x0000007f0e207836 */ /* 0x000fe20000000000 */
[----:B------:R-:W-:Y:S01]  /*7c5d0*/  LOP3.LUT R2, R2, 0xffffbfff, RZ, 0xc0, !PT ;  /* 0xffffbfff02027812 */ /* 0x000fe200078ec0ff */
[----:B------:R-:W-:-:S03]  /*7c5e0*/  ULDC.64 UR6, c[0x0][0x228] ;  /* 0x00008a0000067ab9 */ /* 0x000fc60000000a00 */
[----:B------:R-:W-:Y:S02]  /*7c5f0*/  @P2 LOP3.LUT R2, R2, 0x4000, RZ, 0xfc, !PT ;  /* 0x0000400002022812 */ /* 0x000fe400078efcff */
[----:B------:R-:W-:Y:S02]  /*7c600*/  ISETP.LT.AND P0, PT, R193, UR8, !P0 ;  /* 0x00000008c1007c0c */ /* 0x000fe4000c701270 */
[----:B------:R-:W-:-:S04]  /*7c610*/  LOP3.LUT R2, R2, 0xffffdfff, RZ, 0xc0, !PT ;  /* 0xffffdfff02027812 */ /* 0x000fc800078ec0ff */
[----:B------:R-:W-:Y:S01]  /*7c620*/  @P1 LOP3.LUT R2, R2, 0x2000, RZ, 0xfc, !PT ;  /* 0x0000200002021812 */ /* 0x000fe200078efcff */
[----:B------:R-:W-:Y:S01]  /*7c630*/  UMOV UR8, UR57 ;  /* 0x0000003900087c82 */ /* 0x000fe20008000000 */
[----:B------:R-:W-:Y:S02]  /*7c640*/  ULDC UR57, c[0x0][0x228] ;  /* 0x00008a0000397ab9 */ /* 0x000fe40000000800 */
[----:B------:R-:W-:-:S04]  /*7c650*/  LOP3.LUT R2, R2, 0xffffefff, RZ, 0xc0, !PT ;  /* 0xffffefff02027812 */ /* 0x000fc800078ec0ff */
[----:B------:R-:W-:Y:S02]  /*7c660*/  @P0 LOP3.LUT R2, R2, 0x1000, RZ, 0xfc, !PT ;  /* 0x0000100002020812 */ /* 0x000fe400078efcff */
[----:B------:R-:W-:-:S04]  /*7c670*/  ISETP.GE.AND P0, PT, R32, UR8, PT ;  /* 0x0000000820007c0c */ /* 0x000fc8000bf06270 */
[----:B------:R-:W-:Y:S02]  /*7c680*/  ISETP.LT.AND P3, PT, R30, UR4, !P0 ;  /* 0x000000041e007c0c */ /* 0x000fe4000c761270 */
[----:B------:R-:W-:Y:S02]  /*7c690*/  ISETP.LT.AND P2, PT, R195, UR5, !P0 ;  /* 0x00000005c3007c0c */ /* 0x000fe4000c741270 */
[----:B------:R-:W-:Y:S01]  /*7c6a0*/  LOP3.LUT R2, R2, 0xfffff7ff, RZ, 0xc0, !PT ;  /* 0xfffff7ff02027812 */ /* 0x000fe200078ec0ff */
[----:B------:R-:W-:Y:S01]  /*7c6b0*/  VIADD R32, R14, 0x7e ;  /* 0x0000007e0e207836 */ /* 0x000fe20000000000 */
[----:B------:R-:W-:Y:S01]  /*7c6c0*/  ISETP.LT.AND P1, PT, R194, UR55, !P0 ;  /* 0x00000037c2007c0c */ /* 0x000fe2000c721270 */
[----:B------:R-:W-:-:S06]  /*7c6d0*/  ULDC.64 UR4, c[0x0][0x228] ;  /* 0x00008a0000047ab9 */ /* 0x000fcc0000000a00 */
[----:B------:R-:W-:Y:S01]  /*7c6e0*/  @P3 LOP3.LUT R2, R2, 0x800, RZ, 0xfc, !PT ;  /* 0x0000080002023812 */ /* 0x000fe200078efcff */
[----:B------:R-:W-:-:S03]  /*7c6f0*/  ULDC UR55, c[0x0][0x228] ;  /* 0x00008a0000377ab9 */ /* 0x000fc60000000800 */
[----:B------:R-:W-:-:S04]  /*7c700*/  LOP3.LUT R2, R2, 0xfffffbff, RZ, 0xc0, !PT ;  /* 0xfffffbff02027812 */ /* 0x000fc800078ec0ff */
[----:B------:R-:W-:Y:S02]  /*7c710*/  @P2 LOP3.LUT R2, R2, 0x400, RZ, 0xfc, !PT ;  /* 0x0000040002022812 */ /* 0x000fe400078efcff */
[----:B------:R-:W-:Y:S02]  /*7c720*/  ISETP.LT.AND P0, PT, R193, UR6, !P0 ;  /* 0x00000006c1007c0c */ /* 0x000fe4000c701270 */
[----:B------:R-:W-:-:S04]  /*7c730*/  LOP3.LUT R2, R2, 0xfffffdff, RZ, 0xc0, !PT ;  /* 0xfffffdff02027812 */ /* 0x000fc800078ec0ff */
[----:B------:R-:W-:-:S04]  /*7c740*/  @P1 LOP3.LUT R2, R2, 0x200, RZ, 0xfc, !PT ;  /* 0x0000020002021812 */ /* 0x000fc800078efcff */
[----:B------:R-:W-:-:S04]  /*7c750*/  LOP3.LUT R2, R2, 0xfffffeff, RZ, 0xc0, !PT ;  /* 0xfffffeff02027812 */ /* 0x000fc800078ec0ff */
[----:B------:R-:W-:Y:S02]  /*7c760*/  @P0 LOP3.LUT R2, R2, 0x100, RZ, 0xfc, !PT ;  /* 0x0000010002020812 */ /* 0x000fe400078efcff */
[----:B------:R-:W-:Y:S02]  /*7c770*/  ISETP.GE.AND P0, PT, R32, UR13, PT ;  /* 0x0000000d20007c0c */ /* 0x000fe4000bf06270 */
[----:B------:R-:W-:Y:S01]  /*7c780*/  LOP3.LUT R2, R2, 0xffffff7f, RZ, 0xc0, !PT ;  /* 0xffffff7f02027812 */ /* 0x000fe200078ec0ff */
[----:B------:R-:W-:Y:S01]  /*7c790*/  VIADD R32, R14, 0x7d ;  /* 0x0000007d0e207836 */ /* 0x000fe20000000000 */
[----:B------:R-:W-:Y:S01]  /*7c7a0*/  ISETP.LT.AND P3, PT, R30, UR52, !P0 ;  /* 0x000000341e007c0c */ /* 0x000fe2000c761270 */
[----:B------:R-:W-:Y:S01]  /*7c7b0*/  ULDC.64 UR12, c[0x0][0x228] ;  /* 0x00008a00000c7ab9 */ /* 0x000fe20000000a00 */
[----:B------:R-:W-:Y:S01]  /*7c7c0*/  ISETP.LT.AND P2, PT, R195, UR53, !P0 ;  /* 0x00000035c3007c0c */ /* 0x000fe2000c741270 */
[----:B------:R-:W-:Y:S01]  /*7c7d0*/  VIADD R33, R14, 0x69 ;  /* 0x000000690e217836 */ /* 0x000fe20000000000 */
[----:B------:R-:W-:Y:S01]  /*7c7e0*/  ISETP.LT.AND P1, PT, R194, UR54, !P0 ;  /* 0x00000036c2007c0c */ /* 0x000fe2000c721270 */
[----:B------:R-:W-:Y:S01]  /*7c7f0*/  ULDC UR54, c[0x0][0x228] ;  /* 0x00008a0000367ab9 */ /* 0x000fe20000000800 */
[----:B------:R-:W-:-:S07]  /*7c800*/  ULDC UR52, c[0x0][0x228] ;  /* 0x00008a0000347ab9 */ /* 0x000fce0000000800 */
        /* <DEDUP_REMOVED lines=15> */
[----:B------:R-:W-:Y:S01]  /*7c900*/  ULDC UR51, c[0x0][0x228] ;  /* 0x00008a0000337ab9 */ /* 0x000fe20000000800 */
[----:B------:R-:W-:Y:S01]  /*7c910*/  ISETP.LT.AND P1, PT, R194, UR50, !P0 ;  /* 0x00000032c2007c0c */ /* 0x000fe2000c721270 */
[----:B------:R-:W-:Y:S01]  /*7c920*/  ULDC UR50, c[0x0][0x228] ;  /* 0x00008a0000327ab9 */ /* 0x000fe20000000800 */
[----:B------:R-:W-:-:S07]  /*7c930*/  ULDC UR48, c[0x0][0x228] ;  /* 0x00008a0000307ab9 */ /* 0x000fce0000000800 */
[----:B------:R-:W-:-:S04]  /*7c940*/  @P3 LOP3.LUT R2, R2, 0x8, RZ, 0xfc, !PT ;  /* 0x0000000802023812 */ /* 0x000fc800078efcff */
[----:B------:R-:W-:-:S04]  /*7c950*/  LOP3.LUT R2, R2, 0xfffffffb, RZ, 0xc0, !PT ;  /* 0xfffffffb02027812 */ /* 0x000fc800078ec0ff */
[----:B------:R-:W-:Y:S02]  /*7c960*/  @P2 LOP3.LUT R2, R2, 0x4, RZ, 0xfc, !PT ;  /* 0x0000000402022812 */ /* 0x000fe400078efcff */
[----:B------:R-:W-:Y:S01]  /*7c970*/  ISETP.LT.AND P0, PT, R193, UR12, !P0 ;  /* 0x0000000cc1007c0c */ /* 0x000fe2000c701270 */
[----:B------:R-:W-:Y:S01]  /*7c980*/  ULDC UR12, c[0x0][0x228] ;  /* 0x00008a00000c7ab9 */ /* 0x000fe20000000800 */
[----:B------:R-:W-:-:S04]  /*7c990*/  LOP3.LUT R2, R2, 0xfffffffd, RZ, 0xc0, !PT ;  /* 0xfffffffd02027812 */ /* 0x000fc800078ec0ff */
[----:B------:R-:W-:-:S04]  /*7c9a0*/  @P1 LOP3.LUT R2, R2, 0x2, RZ, 0xfc, !PT ;  /* 0x0000000202021812 */ /* 0x000fc800078efcff */
[----:B------:R-:W-:-:S04]  /*7c9b0*/  LOP3.LUT R2, R2, 0xfffffffe, RZ, 0xc0, !PT ;  /* 0xfffffffe02027812 */ /* 0x000fc800078ec0ff */
[----:B------:R-:W-:Y:S02]  /*7c9c0*/  @P0 LOP3.LUT R2, R2, 0x1, RZ, 0xfc, !PT ;  /* 0x0000000102020812 */ /* 0x000fe400078efcff */
[----:B------:R-:W-:Y:S01]  /*7c9d0*/  ISETP.GE.AND P0, PT, R32, UR9, PT ;  /* 0x0000000920007c0c */ /* 0x000fe2000bf06270 */
[----:B------:R-:W-:Y:S01]  /*7c9e0*/  VIADD R32, R14, 0x7b ;  /* 0x0000007b0e207836 */ /* 0x000fe20000000000 */
[----:B------:R-:W-:Y:S02]  /*7c9f0*/  ULDC.64 UR8, c[0x0][0x228] ;  /* 0x00008a0000087ab9 */ /* 0x000fe40000000a00 */
[----:B------:R-:W-:Y:S01]  /*7ca00*/  ISETP.LT.AND P3, PT, R30, UR22, !P0 ;  /* 0x000000161e007c0c */ /* 0x000fe2000c761270 */
[----:B------:R-:W-:Y:S01]  /*7ca10*/  ULDC UR22, c[0x0][0x228] ;  /* 0x00008a0000167ab9 */ /* 0x000fe20000000800 */
[----:B------:R-:W-:Y:S01]  /*7ca20*/  ISETP.LT.AND P2, PT, R195, UR24, !P0 ;  /* 0x00000018c3007c0c */ /* 0x000fe2000c741270 */
[----:B------:R-:W-:Y:S01]  /*7ca30*/  ULDC UR24, c[0x0][0x228] ;  /* 0x00008a0000187ab9 */ /* 0x000fe20000000800 */
[----:B------:R-:W-:Y:S01]  /*7ca40*/  ISETP.LT.AND P1, PT, R194, UR23, !P0 ;  /* 0x00000017c2007c0c */ /* 0x000fe2000c721270 */
[----:B------:R-:W-:-:S08]  /*7ca50*/  ULDC UR23, c[0x0][0x228] ;  /* 0x00008a0000177ab9 */ /* 0x000fd00000000800 */
        /* <DEDUP_REMOVED lines=17> */
[----:B------:R-:W-:-:S08]  /*7cb70*/  ULDC UR19, c[0x0][0x228] ;  /* 0x00008a0000137ab9 */ /* 0x000fd00000000800 */
[----:B------:R-:W-:Y:S01]  /*7cb80*/  @P3 LOP3.LUT R29, R29, 0x8000000, RZ, 0xfc, !PT ;  /* 0x080000001d1d3812 */ /* 0x000fe200078efcff */
[----:B------:R-:W-:-:S03]  /*7cb90*/  ULDC UR49, c[0x0][0x228] ;  /* 0x00008a0000317ab9 */ /* 0x000fc60000000800 */
        /* <DEDUP_REMOVED lines=30> */
[----:B------:R-:W-:Y:S01]  /*7cd80*/  ULDC UR16, c[0x0][0x228] ;  /* 0x00008a0000107ab9 */ /* 0x000fe20000000800 */
[----:B------:R-:W-:Y:S01]  /*7cd90*/  ISETP.LT.AND P2, PT, R195, UR27, !P0 ;  /* 0x0000001bc3007c0c */ /* 0x000fe2000c741270 */
[----:B------:R-:W-:Y:S01]  /*7cda0*/  ULDC UR13, c[0x0][0x228] ;  /* 0x00008a00000d7ab9 */ /* 0x000fe20000000800 */
[----:B------:R-:W-:Y:S01]  /*7cdb0*/  ISETP.LT.AND P1, PT, R194, UR28, !P0 ;  /* 0x0000001cc2007c0c */ /* 0x000fe2000c721270 */
[----:B------:R-:W-:-:S08]  /*7cdc0*/  ULDC.64 UR28, c[0x0][0x228] ;  /* 0x00008a00001c7ab9 */ /* 0x000fd00000000a00 */
        /* <DEDUP_REMOVED lines=17> */
[----:B------:R-:W-:Y:S01]  /*7cee0*/  ULDC.64 UR26, c[0x0][0x228] ;  /* 0x00008a00001a7ab9 */ /* 0x000fe20000000a00 */
[----:B------:R-:W-:-:S07]  /*7cef0*/  ULDC UR11, c[0x0][0x228] ;  /* 0x00008a00000b7ab9 */ /* 0x000fce0000000800 */
[----:B------:R-:W-:-:S04]  /*7cf00*/  @P3 LOP3.LUT R29, R29, 0x8000, RZ, 0xfc, !PT ;  /* 0x000080001d1d3812 */ /* 0x000fc800078efcff */
        /* <DEDUP_REMOVED lines=30> */
[----:B------:R-:W-:Y:S01]  /*7d0f0*/  ULDC.64 UR32, c[0x0][0x228] ;  /* 0x00008a0000207ab9 */ /* 0x000fe20000000a00 */
[----:B------:R-:W-:Y:S01]  /*7d100*/  ISETP.LT.AND P1, PT, R194, UR45, !P0 ;  /* 0x0000002dc2007c0c */ /* 0x000fe2000c721270 */
[----:B------:R-:W-:-:S08]  /*7d110*/  ULDC UR45, c[0x0][0x228] ;  /* 0x00008a00002d7ab9 */ /* 0x000fd00000000800 */
        /* <DEDUP_REMOVED lines=8> */
[----:B------:R-:W-:Y:S01]  /*7d1a0*/  ISETP.GE.AND P0, PT, R32, UR5, PT ;  /* 0x0000000520007c0c */ /* 0x000fe2000bf06270 */
[----:B------:R-:W-:-:S03]  /*7d1b0*/  ULDC UR5, c[0x0][0x228] ;  /* 0x00008a0000057ab9 */ /* 0x000fc60000000800 */
[----:B------:R-:W-:Y:S02]  /*7d1c0*/  ISETP.LT.AND P3, PT, R30, UR30, !P0 ;  /* 0x0000001e1e007c0c */ /* 0x000fe4000c761270 */
[----:B------:R-:W-:Y:S01]  /*7d1d0*/  ISETP.LT.AND P2, PT, R195, UR31, !P0 ;  /* 0x0000001fc3007c0c */ /* 0x000fe2000c741270 */
[----:B------:R-:W-:Y:S01]  /*7d1e0*/  ULDC.64 UR30, c[0x0][0x228] ;  /* 0x00008a00001e7ab9 */ /* 0x000fe20000000a00 */
[----:B------:R-:W-:Y:S02]  /*7d1f0*/  LOP3.LUT R29, R29, 0xfffffff7, RZ, 0xc0, !PT ;  /* 0xfffffff71d1d7812 */ /* 0x000fe400078ec0ff */
[----:B------:R-:W-:Y:S01]  /*7d200*/  ISETP.LT.AND P1, PT, R194, UR44, !P0 ;  /* 0x0000002cc2007c0c */ /* 0x000fe2000c721270 */
[----:B------:R-:W-:-:S06]  /*7d210*/  ULDC UR44, c[0x0][0x228] ;  /* 0x00008a00002c7ab9 */ /* 0x000fcc0000000800 */
[----:B------:R-:W-:-:S04]  /*7d220*/  @P3 LOP3.LUT R29, R29, 0x8, RZ, 0xfc, !PT ;  /* 0x000000081d1d3812 */ /* 0x000fc800078efcff */
[----:B------:R-:W-:-:S04]  /*7d230*/  LOP3.LUT R29, R29, 0xfffffffb, RZ, 0xc0, !PT ;  /* 0xfffffffb1d1d7812 */ /* 0x000fc800078ec0ff */
[----:B------:R-:W-:Y:S02]  /*7d240*/  @P2 LOP3.LUT R29, R29, 0x4, RZ, 0xfc, !PT ;  /* 0x000000041d1d2812 */ /* 0x000fe400078efcff */
[----:B------:R-:W-:Y:S02]  /*7d250*/  ISETP.LT.AND P0, PT, R193, UR32, !P0 ;  /* 0x00000020c1007c0c */ /* 0x000fe4000c701270 */
[----:B------:R-:W-:-:S04]  /*7d260*/  LOP3.LUT R29, R29, 0xfffffffd, RZ, 0xc0, !PT ;  /* 0xfffffffd1d1d7812 */ /* 0x000fc800078ec0ff */
[----:B------:R-:W-:Y:S02]  /*7d270*/  @P1 LOP3.LUT R29, R29, 0x2, RZ, 0xfc, !PT ;  /* 0x000000021d1d1812 */ /* 0x000fe400078efcff */
[----:B------:R-:W-:Y:S02]  /*7d280*/  IADD3 R32, R14, 0x74, RZ ;  /* 0x000000740e207810 */ /* 0x000fe40007ffe0ff */
        /* <DEDUP_REMOVED lines=73> */
[----:B------:R-:W-:-:S04]  /*7d720*/  ISETP.GE.AND P0, PT, R32, UR31, PT ;  /* 0x0000001f20007c0c */ /* 0x000fc8000bf06270 */
[----:B------:R-:W-:Y:S02]  /*7d730*/  ISETP.LT.AND P3, PT, R30, UR30, !P0 ;  /* 0x0000001e1e007c0c */ /* 0x000fe4000c761270 */
[----:B------:R-:W-:Y:S01]  /*7d740*/  LOP3.LUT R28, R28, 0xffff7fff, RZ, 0xc0, !PT ;  /* 0xffff7fff1c1c7812 */ /* 0x000fe200078ec0ff */
[----:B------:R-:W-:Y:S01]  /*7d750*/  VIADD R32, R14, 0x6f ;  /* 0x0000006f0e207836 */ /* 0x000fe20000000000 */
[----:B------:R-:W-:Y:S01]  /*7d760*/  ISETP.LT.AND P2, PT, R195, UR45, !P0 ;  /* 0x0000002dc3007c0c */ /* 0x000fe2000c741270 */
[----:B------:R-:W-:Y:S01]  /*7d770*/  ULDC UR45, c[0x0][0x228] ;  /* 0x00008a00002d7ab9 */ /* 0x000fe20000000800 */
[----:B------:R-:W-:Y:S01]  /*7d780*/  ISETP.LT.AND P1, PT, R194, UR46, !P0 ;  /* 0x0000002ec2007c0c */ /* 0x000fe2000c721270 */
[----:B------:R-:W-:Y:S01]  /*7d790*/  ULDC UR46, c[0x0][0x228] ;  /* 0x00008a00002e7ab9 */ /* 0x000fe20000000800 */
[----:B------:R-:W-:-:S05]  /*7d7a0*/  ULDC.64 UR30, c[0x0][0x228] ;  /* 0x00008a00001e7ab9 */ /* 0x000fca0000000a00 */
        /* <DEDUP_REMOVED lines=33> */
[----:B------:R-:W-:Y:S01]  /*7d9c0*/  ULDC.64 UR58, c[0x0][0x228] ;  /* 0x00008a00003a7ab9 */ /* 0x000fe20000000a00 */
        /* <DEDUP_REMOVED lines=30> */
[----:B------:R-:W-:Y:S01]  /*7dbb0*/  ISETP.LT.AND P3, PT, R30, UR51, !P0 ;  /* 0x000000331e007c0c */ /* 0x000fe2000c761270 */
[----:B------:R-:W-:Y:S01]  /*7dbc0*/  VIADD R32, R14, 0x6b ;  /* 0x0000006b0e207836 */ /* 0x000fe20000000000 */
[----:B------:R-:W-:Y:S01]  /*7dbd0*/  ISETP.LT.AND P2, PT, R195, UR50, !P0 ;  /* 0x00000032c3007c0c */ /* 0x000fe2000c741270 */
[----:B------:R-:W-:Y:S01]  /*7dbe0*/  UMOV UR26, UR59 ;  /* 0x0000003b001a7c82 */ /* 0x000fe20008000000 */
[----:B------:R-:W-:Y:S01]  /*7dbf0*/  ISETP.LT.AND P1, PT, R194, UR48, !P0 ;  /* 0x00000030c2007c0c */ /* 0x000fe2000c721270 */
[----:B------:R-:W-:-:S08]  /*7dc00*/  ULDC UR51, c[0x0][0x228] ;  /* 0x00008a0000337ab9 */ /* 0x000fd00000000800 */
[----:B------:R-:W-:Y:S01]  /*7dc10*/  @P3 LOP3.LUT R27, R27, 0x80000000, RZ, 0xfc, !PT ;  /* 0x800000001b1b3812 */ /* 0x000fe200078efcff */
[----:B------:R-:W-:Y:S01]  /*7dc20*/  ULDC UR50, c[0x0][0x228] ;  /* 0x00008a0000327ab9 */ /* 0x000fe20000000800 */
[----:B------:R-:W-:Y:S02]  /*7dc30*/  ULDC UR48, c[0x0][0x228] ;  /* 0x00008a0000307ab9 */ /* 0x000fe40000000800 */
        /* <DEDUP_REMOVED lines=9> */
[----:B------:R-:W-:Y:S01]  /*7dcd0*/  UMOV UR20, UR58 ;  /* 0x0000003a00147c82 */ /* 0x000fe20008000000 */
[----:B------:R-:W-:Y:S01]  /*7dce0*/  ISETP.LT.AND P3, PT, R30, UR22, !P0 ;  /* 0x000000161e007c0c */ /* 0x000fe2000c761270 */
[----:B------:R-:W-:Y:S01]  /*7dcf0*/  VIADD R32, R14, 0x6a ;  /* 0x0000006a0e207836 */ /* 0x000fe20000000000 */
[----:B------:R-:W-:Y:S01]  /*7dd00*/  ISETP.LT.AND P2, PT, R195, UR23, !P0 ;  /* 0x00000017c3007c0c */ /* 0x000fe2000c741270 */
[----:B------:R-:W-:Y:S01]  /*7dd10*/  ULDC.64 UR22, c[0x0][0x228] ;  /* 0x00008a0000167ab9 */ /* 0x000fe20000000a00 */
        /* <DEDUP_REMOVED lines=15> */
[----:B------:R-:W-:Y:S01]  /*7de10*/  IMAD.U32 R55, RZ, RZ, UR25 ;  /* 0x00000019ff377e24 */ /* 0x000fe2000f8e00ff */
[----:B------:R-:W-:Y:S01]  /*7de20*/  ISETP.LT.AND P2, PT, R195, UR18, !P0 ;  /* 0x00000012c3007c0c */ /* 0x000fe2000c741270 */
[----:B------:R-:W-:Y:S01]  /*7de30*/  ULDC.64 UR24, c[0x0][0x228] ;  /* 0x00008a0000187ab9 */ /* 0x000fe20000000a00 */
[----:B------:R-:W-:Y:S01]  /*7de40*/  ISETP.LT.AND P1, PT, R194, UR19, !P0 ;  /* 0x00000013c2007c0c */ /* 0x000fe2000c721270 */
[----:B------:R-:W-:Y:S01]  /*7de50*/  ULDC.64 UR18, c[0x0][0x228] ;  /* 0x00008a0000127ab9 */ /* 0x000fe20000000a00 */
[----:B------:R-:W-:Y:S01]  /*7de60*/  VIADD R32, R14, 0x68 ;  /* 0x000000680e207836 */ /* 0x000fe20000000000 */
[----:B------:R-:W-:-:S06]  /*7de70*/  ULDC.64 UR28, c[0x0][0x228] ;  /* 0x00008a00001c7ab9 */ /* 0x000fcc0000000a00 */
        /* <DEDUP_REMOVED lines=16> */
[----:B------:R-:W-:Y:S01]  /*7df80*/  VIADD R33, R14, 0x67 ;  /* 0x000000670e217836 */ /* 0x000fe20000000000 */
[----:B------:R-:W-:Y:S01]  /*7df90*/  UMOV UR59, UR29 ;  /* 0x0000001d003b7c82 */ /* 0x000fe20008000000 */
[----:B------:R-:W-:-:S06]  /*7dfa0*/  ULDC UR27, c[0x0][0x228] ;  /* 0x00008a00001b7ab9 */ /* 0x000fcc0000000800 */
        /* <DEDUP_REMOVED lines=9> */
[----:B------:R-:W-:Y:S01]  /*7e040*/  UMOV UR17, UR28 ;  /* 0x0000001c00117c82 */ /* 0x000fe20008000000 */
[----:B------:R-:W-:Y:S01]  /*7e050*/  LOP3.LUT R27, R27, 0xffff7fff, RZ, 0xc0, !PT ;  /* 0xffff7fff1b1b7812 */ /* 0x000fe200078ec0ff */
[----:B------:R-:W-:Y:S01]  /*7e060*/  ULDC.64 UR20, c[0x0][0x228] ;  /* 0x00008a0000147ab9 */ /* 0x000fe20000000a00 */
[----:B------:R-:W-:Y:S01]  /*7e070*/  ISETP.LT.AND P3, PT, R30, UR24, !P0 ;  /* 0x000000181e007c0c */ /* 0x000fe2000c761270 */
[----:B------:R-:W-:Y:S01]  /*7e080*/  ULDC.64 UR28, c[0x0][0x228] ;  /* 0x00008a00001c7ab9 */ /* 0x000fe20000000a00 */
[----:B------:R-:W-:Y:S02]  /*7e090*/  ISETP.LT.AND P2, PT, R195, UR52, !P0 ;  /* 0x00000034c3007c0c */ /* 0x000fe4000c741270 */
[----:B------:R-:W-:-:S09]  /*7e0a0*/  ISETP.LT.AND P1, PT, R194, UR49, !P0 ;  /* 0x00000031c2007c0c */ /* 0x000fd2000c721270 */
        /* <DEDUP_REMOVED lines=11> */
[----:B------:R-:W-:Y:S01]  /*7e160*/  VIADD R32, R14, 0x66 ;  /* 0x000000660e207836 */ /* 0x000fe20000000000 */
[----:B------:R-:W-:Y:S01]  /*7e170*/  ISETP.LT.AND P3, PT, R30, UR20, !P0 ;  /* 0x000000141e007c0c */ /* 0x000fe2000c761270 */
[----:B------:R-:W-:Y:S01]  /*7e180*/  ULDC.64 UR22, c[0x0][0x228] ;  /* 0x00008a0000167ab9 */ /* 0x000fe20000000a00 */
[----:B------:R-:W-:Y:S01]  /*7e190*/  ISETP.LT.AND P2, PT, R195, UR47, !P0 ;  /* 0x0000002fc3007c0c */ /* 0x000fe2000c741270 */
[----:B------:R-:W-:Y:S01]  /*7e1a0*/  VIADD R33, R14, 0x65 ;  /* 0x000000650e217836 */ /* 0x000fe20000000000 */
[----:B------:R-:W-:Y:S01]  /*7e1b0*/  ISETP.LT.AND P1, PT, R194, UR16, !P0 ;  /* 0x00000010c2007c0c */ /* 0x000fe2000c721270 */
[----:B------:R-:W-:Y:S01]  /*7e1c0*/  UMOV UR33, UR29 ;  /* 0x0000001d00217c82 */ /* 0x000fe20008000000 */
[----:B------:R-:W-:Y:S01]  /*7e1d0*/  MOV R39, UR59 ;  /* 0x0000003b00277c02 */ /* 0x000fe20008000f00 */
[----:B------:R-:W-:Y:S01]  /*7e1e0*/  UMOV UR53, UR26 ;  /* 0x0000001a00357c82 */ /* 0x000fe20008000000 */
[----:B------:R-:W-:-:S05]  /*7e1f0*/  ULDC UR28, c[0x0][0x228] ;  /* 0x00008a00001c7ab9 */ /* 0x000fca0000000800 */
[----:B------:R-:W-:Y:S01]  /*7e200*/  @P3 LOP3.LUT R27, R27, 0x800, RZ, 0xfc, !PT ;  /* 0x000008001b1b3812 */ /* 0x000fe200078efcff */
[----:B------:R-:W-:Y:S01]  /*7e210*/  UMOV UR18, UR22 ;  /* 0x0000001600127c82 */ /* 0x000fe20008000000 */
[----:B------:R-:W-:Y:S01]  /*7e220*/  ISETP.LT.AND P0, PT, R193, UR17, !P0 ;  /* 0x00000011c1007c0c */ /* 0x000fe2000c701270 */
[----:B------:R-:W-:Y:S01]  /*7e230*/  ULDC.64 UR16, c[0x0][0x228] ;  /* 0x00008a0000107ab9 */ /* 0x000fe20000000a00 */
[----:B------:R-:W-:Y:S01]  /*7e240*/  LOP3.LUT R27, R27, 0xfffffbff, RZ, 0xc0, !PT ;  /* 0xfffffbff1b1b7812 */ /* 0x000fe200078ec0ff */
[----:B------:R-:W-:Y:S01]  /*7e250*/  UMOV UR49, UR23 ;  /* 0x0000001700317c82 */ /* 0x000fe20008000000 */
[----:B------:R-:W-:Y:S01]  /*7e260*/  ULDC.64 UR22, c[0x0][0x228] ;  /* 0x00008a0000167ab9 */ /* 0x000fe20000000a00 */
[----:B------:R-:W-:Y:S01]  /*7e270*/  ULDC UR29, c[0x0][0x228] ;  /* 0x00008a00001d7ab9 */ /* 0x000fe20000000800 */
[----:B------:R-:W-:Y:S01]  /*7e280*/  @P2 LOP3.LUT R27, R27, 0x400, RZ, 0xfc, !PT ;  /* 0x000004001b1b2812 */ /* 0x000fe200078efcff */
[----:B------:R-:W-:-:S03]  /*7e290*/  ULDC UR26, c[0x0][0x228] ;  /* 0x00008a00001a7ab9 */ /* 0x000fc60000000800 */
[----:B------:R-:W-:-:S04]  /*7e2a0*/  LOP3.LUT R27, R27, 0xfffffdff, RZ, 0xc0, !PT ;  /* 0xfffffdff1b1b7812 */ /* 0x000fc800078ec0ff */
[----:B------:R-:W-:-:S04]  /*7e2b0*/  @P1 LOP3.LUT R27, R27, 0x200, RZ, 0xfc, !PT ;  /* 0x000002001b1b1812 */ /* 0x000fc800078efcff */
[----:B------:R-:W-:-:S04]  /*7e2c0*/  LOP3.LUT R27, R27, 0xfffffeff, RZ, 0xc0, !PT ;  /* 0xfffffeff1b1b7812 */ /* 0x000fc800078ec0ff */
[----:B------:R-:W-:Y:S02]  /*7e2d0*/  @P0 LOP3.LUT R27, R27, 0x100, RZ, 0xfc, !PT ;  /* 0x000001001b1b0812 */ /* 0x000fe400078efcff */
[----:B------:R-:W-:-:S04]  /*7e2e0*/  ISETP.GE.AND P0, PT, R32, UR19, PT ;  /* 0x0000001320007c0c */ /* 0x000fc8000bf06270 */
[----:B------:R-:W-:Y:S02]  /*7e2f0*/  ISETP.LT.AND P3, PT, R30, UR16, !P0 ;  /* 0x000000101e007c0c */ /* 0x000fe4000c761270 */
[----:B------:R-:W-:Y:S02]  /*7e300*/  ISETP.LT.AND P2, PT, R195, UR56, !P0 ;  /* 0x00000038c3007c0c */ /* 0x000fe4000c741270 */
[----:B------:R-:W-:Y:S02]  /*7e310*/  LOP3.LUT R27, R27, 0xffffff7f, RZ, 0xc0, !PT ;  /* 0xffffff7f1b1b7812 */ /* 0x000fe400078ec0ff */
[----:B------:R-:W-:-:S07]  /*7e320*/  ISETP.LT.AND P1, PT, R194, UR15, !P0 ;  /* 0x0000000fc2007c0c */ /* 0x000fce000c721270 */
[----:B------:R-:W-:-:S04]  /*7e330*/  @P3 LOP3.LUT R27, R27, 0x80, RZ, 0xfc, !PT ;  /* 0x000000801b1b3812 */ /* 0x000fc800078efcff */
[----:B------:R-:W-:-:S04]  /*7e340*/  LOP3.LUT R27, R27, 0xffffffbf, RZ, 0xc0, !PT ;  /* 0xffffffbf1b1b7812 */ /* 0x000fc800078ec0ff */
[----:B------:R-:W-:Y:S02]  /*7e350*/  @P2 LOP3.LUT R27, R27, 0x40, RZ, 0xfc, !PT ;  /* 0x000000401b1b2812 */ /* 0x000fe400078efcff */
[----:B------:R-:W-:Y:S01]  /*7e360*/  ISETP.LT.AND P0, PT, R193, UR18, !P0 ;  /* 0x00000012c1007c0c */ /* 0x000fe2000c701270 */
[----:B------:R-:W-:Y:S01]  /*7e370*/  ULDC.64 UR18, c[0x0][0x228] ;  /* 0x00008a0000127ab9 */ /* 0x000fe20000000a00 */
        /* <DEDUP_REMOVED lines=11> */
[----:B------:R-:W-:Y:S01]  /*7e430*/  IMAD.U32 R53, RZ, RZ, UR23 ;  /* 0x00000017ff357e24 */ /* 0x000fe2000f8e00ff */
[----:B------:R-:W-:Y:S01]  /*7e440*/  ISETP.LT.AND P1, PT, R194, UR14, !P0 ;  /* 0x0000000ec2007c0c */ /* 0x000fe2000c721270 */
[----:B------:R-:W-:Y:S01]  /*7e450*/  ULDC UR22, c[0x0][0x228] ;  /* 0x00008a0000167ab9 */ /* 0x000fe20000000800 */
[----:B------:R-:W-:Y:S01]  /*7e460*/  IADD3 R33, R14, 0x63, RZ ;  /* 0x000000630e217810 */ /* 0x000fe20007ffe0ff */
[----:B------:R-:W-:-:S06]  /*7e470*/  ULDC UR18, c[0x0][0x228] ;  /* 0x00008a0000127ab9 */ /* 0x000fcc0000000800 */
[----:B------:R-:W-:Y:S01]  /*7e480*/  @P3 LOP3.LUT R27, R27, 0x8, RZ, 0xfc, !PT ;  /* 0x000000081b1b3812 */ /* 0x000fe200078efcff */
[----:B------:R-:W-:Y:S01]  /*7e490*/  UMOV UR13, UR24 ;  /* 0x00000018000d7c82 */ /* 0x000fe20008000000 */
[----:B------:R-:W-:Y:S02]  /*7e4a0*/  ULDC UR23, c[0x0][0x228] ;  /* 0x00008a0000177ab9 */ /* 0x000fe40000000800 */
        /* <DEDUP_REMOVED lines=9> */
[----:B------:R-:W-:-:S03]  /*7e540*/  ULDC.64 UR20, c[0x0][0x228] ;  /* 0x00008a0000147ab9 */ /* 0x000fc60000000a00 */
[----:B------:R-:W-:Y:S01]  /*7e550*/  ISETP.LT.AND P3, PT, R30, UR14, !P0 ;  /* 0x0000000e1e007c0c */ /* 0x000fe2000c761270 */
[----:B------:R-:W-:Y:S01]  /*7e560*/  VIADD R32, R14, 0x62 ;  /* 0x000000620e207836 */ /* 0x000fe20000000000 */
[----:B------:R-:W-:Y:S01]  /*7e570*/  ISETP.LT.AND P2, PT, R195, UR11, !P0 ;  /* 0x0000000bc3007c0c */ /* 0x000fe2000c741270 */
[----:B------:R-:W-:Y:S01]  /*7e580*/  ULDC UR14, c[0x0][0x228] ;  /* 0x00008a00000e7ab9 */ /* 0x000fe20000000800 */
[----:B------:R-:W-:-:S09]  /*7e590*/  ISETP.LT.AND P1, PT, R194, UR12, !P0 ;  /* 0x0000000cc2007c0c */ /* 0x000fd2000c721270 */
        /* <DEDUP_REMOVED lines=13> */
[----:B------:R-:W-:Y:S02]  /*7e670*/  ISETP.LT.AND P3, PT, R30, UR12, !P0 ;  /* 0x0000000c1e007c0c */ /* 0x000fe4000c761270 */
[----:B------:R-:W-:Y:S02]  /*7e680*/  ISETP.LT.AND P2, PT, R195, UR9, !P0 ;  /* 0x00000009c3007c0c */ /* 0x000fe4000c741270 */
        /* <DEDUP_REMOVED lines=16> */
[----:B------:R-:W-:Y:S01]  /*7e790*/  UMOV UR24, UR17 ;  /* 0x0000001100187c82 */ /* 0x000fe20008000000 */
[----:B------:R-:W-:Y:S01]  /*7e7a0*/  ISETP.LT.AND P1, PT, R194, UR7, !P0 ;  /* 0x00000007c2007c0c */ /* 0x000fe2000c721270 */
[----:B------:R-:W-:Y:S01]  /*7e7b0*/  ULDC.64 UR16, c[0x0][0x228] ;  /* 0x00008a0000107ab9 */ /* 0x000fe20000000a00 */
[----:B------:R-:W-:Y:S01]  /*7e7c0*/  VIADD R32, R14, 0x60 ;  /* 0x000000600e207836 */ /* 0x000fe20000000000 */
[----:B------:R-:W-:-:S06]  /*7e7d0*/  ULDC UR19, c[0x0][0x228] ;  /* 0x00008a0000137ab9 */ /* 0x000fcc0000000800 */
        /* <DEDUP_REMOVED lines=13> */
[----:B------:R-:W-:Y:S01]  /*7e8b0*/  UMOV UR20, UR17 ;  /* 0x0000001100147c82 */ /* 0x000fe20008000000 */
[----:B------:R-:W-:Y:S01]  /*7e8c0*/  ISETP.LT.AND P2, PT, R195, UR5, !P0 ;  /* 0x00000005c3007c0c */ /* 0x000fe2000c741270 */
[----:B------:R-:W-:Y:S01]  /*7e8d0*/  ULDC.64 UR16, c[0x0][0x228] ;  /* 0x00008a0000107ab9 */ /* 0x000fe20000000a00 */
[----:B------:R-:W-:Y:S01]  /*7e8e0*/  ISETP.LT.AND P1, PT, R194, UR6, !P0 ;  /* 0x00000006c2007c0c */ /* 0x000fe2000c721270 */
[----:B------:R-:W-:Y:S01]  /*7e8f0*/  VIADD R33, R14, 0x5f ;  /* 0x0000005f0e217836 */ /* 0x000fe20000000000 */
[----:B------:R-:W-:Y:S01]  /*7e900*/  UMOV UR47, UR25 ;  /* 0x00000019002f7c82 */ /* 0x000fe20008000000 */
[----:B------:R-:W-:-:S06]  /*7e910*/  ULDC UR15, c[0x0][0x228] ;  /* 0x00008a00000f7ab9 */ /* 0x000fcc0000000800 */
[----:B------:R-:W-:Y:S01]  /*7e920*/  @P3 LOP3.LUT R26, R26, 0x80000, RZ, 0xfc, !PT ;  /* 0x000800001a1a3812 */ /* 0x000fe200078efcff */
[----:B------:R-:W-:-:S03]  /*7e930*/  ULDC UR25, c[0x0][0x228] ;  /* 0x00008a0000197ab9 */ /* 0x000fc60000000800 */
        /* <DEDUP_REMOVED lines=45> */
[----:B------:R-:W-:Y:S01]  /*7ec10*/  VIADD R33, R14, 0x5d ;  /* 0x0000005d0e217836 */ /* 0x000fe20000000000 */
[----:B------:R-:W-:Y:S01]  /*7ec20*/  ISETP.LT.AND P2, PT, R195, UR39, !P0 ;  /* 0x00000027c3007c0c */ /* 0x000fe2000c741270 */
[----:B------:R-:W-:Y:S01]  /*7ec30*/  ULDC.64 UR8, c[0x0][0x228] ;  /* 0x00008a0000087ab9 */ /* 0x000fe20000000a00 */
[----:B------:R-:W-:-:S09]  /*7ec40*/  ISETP.LT.AND P1, PT, R194, UR38, !P0 ;  /* 0x00000026c2007c0c */ /* 0x000fd2000c721270 */
[----:B------:R-:W-:-:S04]  /*7ec50*/  @P3 LOP3.LUT R26, R26, 0x80, RZ, 0xfc, !PT ;  /* 0x000000801a1a3812 */ /* 0x000fc800078efcff */
[----:B------:R-:W-:Y:S01]  /*7ec60*/  LOP3.LUT R26, R26, 0xffffffbf, RZ, 0xc0, !PT ;  /* 0xffffffbf1a1a7812 */ /* 0x000fe200078ec0ff */
[----:B------:R-:W-:-:S03]  /*7ec70*/  UMOV UR4, UR6 ;  /* 0x0000000600047c82 */ /* 0x000fc60008000000 */
[----:B------:R-:W-:Y:S02]  /*7ec80*/  @P2 LOP3.LUT R26, R26, 0x40, RZ, 0xfc, !PT ;  /* 0x000000401a1a2812 */ /* 0x000fe400078efcff */
[----:B------:R-:W-:Y:S02]  /*7ec90*/  ISETP.LT.AND P0, PT, R193, UR4, !P0 ;  /* 0x00000004c1007c0c */ /* 0x000fe4000c701270 */
[----:B------:R-:W-:-:S04]  /*7eca0*/  LOP3.LUT R26, R26, 0xffffffdf, RZ, 0xc0, !PT ;  /* 0xffffffdf1a1a7812 */ /* 0x000fc800078ec0ff */
[----:B------:R-:W-:-:S04]  /*7ecb0*/  @P1 LOP3.LUT R26, R26, 0x20, RZ, 0xfc, !PT ;  /* 0x000000201a1a1812 */ /* 0x000fc800078efcff */
[----:B------:R-:W-:Y:S01]  /*7ecc0*/  LOP3.LUT R26, R26, 0xffffffef, RZ, 0xc0, !PT ;  /* 0xffffffef1a1a7812 */ /* 0x000fe200078ec0ff */
[----:B------:R-:W-:Y:S01]  /*7ecd0*/  UMOV UR58, UR7 ;  /* 0x00000007003a7c82 */ /* 0x000fe20008000000 */
[----:B------:R-:W-:Y:S02]  /*7ece0*/  ULDC.64 UR6, c[0x0][0x228] ;  /* 0x00008a0000067ab9 */ /* 0x000fe40000000a00 */
[----:B------:R-:W-:Y:S02]  /*7ecf0*/  @P0 LOP3.LUT R26, R26, 0x10, RZ, 0xfc, !PT ;  /* 0x000000101a1a0812 */ /* 0x000fe400078efcff */
[----:B------:R-:W-:Y:S01]  /*7ed00*/  ISETP.GE.AND P0, PT, R33, UR17, PT ;  /* 0x0000001121007c0c */ /* 0x000fe2000bf06270 */
[----:B------:R-:W-:Y:S01]  /*7ed10*/  UMOV UR4, UR8 ;  /* 0x0000000800047c82 */ /* 0x000fe20008000000 */
[----:B------:R-:W-:Y:S01]  /*7ed20*/  LOP3.LUT R26, R26, 0xfffffff7, RZ, 0xc0, !PT ;  /* 0xfffffff71a1a7812 */ /* 0x000fe200078ec0ff */
[----:B------:R-:W-:Y:S01]  /*7ed30*/  VIADD R32, R14, 0x5c ;  /* 0x0000005c0e207836 */ /* 0x000fe20000000000 */
[----:B------:R-:W-:Y:S01]  /*7ed40*/  ISETP.LT.AND P3, PT, R30, UR6, !P0 ;  /* 0x000000061e007c0c */ /* 0x000fe2000c761270 */
[----:B------:R-:W-:Y:S01]  /*7ed50*/  UMOV UR12, UR9 ;  /* 0x00000009000c7c82 */ /* 0x000fe20008000000 */
[----:B------:R-:W-:Y:S01]  /*7ed60*/  ISETP.LT.AND P2, PT, R195, UR43, !P0 ;  /* 0x0000002bc3007c0c */ /* 0x000fe2000c741270 */
[----:B------:R-:W-:Y:S01]  /*7ed70*/  ULDC.64 UR8, c[0x0][0x228] ;  /* 0x00008a0000087ab9 */ /* 0x000fe20000000a00 */
[----:B------:R-:W-:Y:S01]  /*7ed80*/  ISETP.LT.AND P1, PT, R194, UR35, !P0 ;  /* 0x00000023c2007c0c */ /* 0x000fe2000c721270 */
[----:B------:R-:W-:-:S08]  /*7ed90*/  ULDC.64 UR16, c[0x0][0x228] ;  /* 0x00008a0000107ab9 */ /* 0x000fd00000000a00 */
[----:B------:R-:W-:Y:S01]  /*7eda0*/  @P3 LOP3.LUT R26, R26, 0x8, RZ, 0xfc, !PT ;  /* 0x000000081a1a3812 */ /* 0x000fe200078efcff */
[----:B------:R-:W-:Y:S01]  /*7edb0*/  VIADD R33, R14, 0x5b ;  /* 0x0000005b0e217836 */ /* 0x000fe20000000000 */
[----:B------:R-:W-:Y:S01]  /*7edc0*/  MOV R38, UR58 ;  /* 0x0000003a00267c02 */ /* 0x000fe20008000f00 */
[----:B------:R-:W-:Y:S01]  /*7edd0*/  UMOV UR44, UR20 ;  /* 0x00000014002c7c82 */ /* 0x000fe20008000000 */
[----:B------:R-:W-:Y:S01]  /*7ede0*/  LOP3.LUT R26, R26, 0xfffffffb, RZ, 0xc0, !PT ;  /* 0xfffffffb1a1a7812 */ /* 0x000fe200078ec0ff */
[----:B------:R-:W-:Y:S01]  /*7edf0*/  ULDC UR43, c[0x0][0x228] ;  /* 0x00008a00002b7ab9 */ /* 0x000fe20000000800 */
[----:B------:R-:W-:Y:S01]  /*7ee00*/  ISETP.LT.AND P0, PT, R193, UR4, !P0 ;  /* 0x00000004c1007c0c */ /* 0x000fe2000c701270 */
[----:B------:R-:W-:Y:S01]  /*7ee10*/  UMOV UR56, UR17 ;  /* 0x0000001100387c82 */ /* 0x000fe20008000000 */
        /* <DEDUP_REMOVED lines=8> */
[----:B------:R-:W-:Y:S01]  /*7eea0*/  ISETP.LT.AND P2, PT, R195, UR40, !P0 ;  /* 0x00000028c3007c0c */ /* 0x000fe2000c741270 */
[----:B------:R-:W-:Y:S01]  /*7eeb0*/  UMOV UR4, UR16 ;  /* 0x0000001000047c82 */ /* 0x000fe20008000000 */
[----:B------:R-:W-:Y:S01]  /*7eec0*/  ISETP.LT.AND P1, PT, R194, UR37, !P0 ;  /* 0x00000025c2007c0c */ /* 0x000fe2000c721270 */
[----:B------:R-:W-:-:S08]  /*7eed0*/  ULDC.64 UR16, c[0x0][0x228] ;  /* 0x00008a0000107ab9 */ /* 0x000fd00000000a00 */
[----:B------:R-:W-:Y:S01]  /*7eee0*/  @P3 LOP3.LUT R25, R25, 0x80000000, RZ, 0xfc, !PT ;  /* 0x8000000019193812 */ /* 0x000fe200078efcff */
[----:B------:R-:W-:Y:S01]  /*7eef0*/  VIADD R32, R14, 0x5a ;  /* 0x0000005a0e207836 */ /* 0x000fe20000000000 */
[----:B------:R-:W-:Y:S01]  /*7ef00*/  ULDC.64 UR40, c[0x0][0x228] ;  /* 0x00008a0000287ab9 */ /* 0x000fe20000000a00 */
[----:B------:R-:W-:Y:S01]  /*7ef10*/  UMOV UR42, UR13 ;  /* 0x0000000d002a7c82 */ /* 0x000fe20008000000 */
[----:B------:R-:W-:Y:S01]  /*7ef20*/  LOP3.LUT R25, R25, 0xbfffffff, RZ, 0xc0, !PT ;  /* 0xbfffffff19197812 */ /* 0x000fe200078ec0ff */
[----:B------:R-:W-:-:S03]  /*7ef30*/  ULDC UR37, c[0x0][0x228] ;  /* 0x00008a0000257ab9 */ /* 0x000fc60000000800 */
        /* <DEDUP_REMOVED lines=19> */
[----:B------:R-:W-:Y:S01]  /*7f070*/  ULDC UR36, c[0x0][0x228] ;  /* 0x00008a0000247ab9 */ /* 0x000fe20000000800 */
        /* <DEDUP_REMOVED lines=12> */
[----:B------:R-:W-:Y:S01]  /*7f140*/  ULDC UR16, c[0x0][0x228] ;  /* 0x00008a0000107ab9 */ /* 0x000fe20000000800 */
[----:B------:R-:W-:Y:S01]  /*7f150*/  ISETP.LT.AND P2, PT, R195, UR27, !P0 ;  /* 0x0000001bc3007c0c */ /* 0x000fe2000c741270 */
[----:B------:R-:W-:Y:S01]  /*7f160*/  VIADD R32, R14, 0x58 ;  /* 0x000000580e207836 */ /* 0x000fe20000000000 */
[----:B------:R-:W-:Y:S01]  /*7f170*/  ISETP.LT.AND P1, PT, R194, UR32, !P0 ;  /* 0x00000020c2007c0c */ /* 0x000fe2000c721270 */
[----:B------:R-:W-:-:S08]  /*7f180*/  UMOV UR38, UR35 ;  /* 0x0000002300267c82 */ /* 0x000fd00008000000 */
        /* <DEDUP_REMOVED lines=31> */
[----:B------:R-:W-:Y:S01]  /*7f380*/  LOP3.LUT R25, R25, 0xffff7fff, RZ, 0xc0, !PT ;  /* 0xffff7fff19197812 */ /* 0x000fe200078ec0ff */
[----:B------:R-:W-:Y:S01]  /*7f390*/  ULDC.64 UR32, c[0x0][0x228] ;  /* 0x00008a0000207ab9 */ /* 0x000fe20000000a00 */
[----:B------:R-:W-:Y:S01]  /*7f3a0*/  ULDC UR16, c[0x0][0x228] ;  /* 0x00008a0000107ab9 */ /* 0x000fe20000000800 */
[----:B------:R-:W-:Y:S01]  /*7f3b0*/  UMOV UR59, UR33 ;  /* 0x00000021003b7c82 */ /* 0x000fe20008000000 */
[----:B------:R-:W-:Y:S02]  /*7f3c0*/  ULDC UR33, c[0x0][0x228] ;  /* 0x00008a0000217ab9 */ /* 0x000fe40000000800 */
[----:B------:R-:W-:-:S03]  /*7f3d0*/  ISETP.LT.AND P1, PT, R194, UR33, !P0 ;  /* 0x00000021c2007c0c */ /* 0x000fc6000c721270 */
[----:B------:R-:W-:Y:S01]  /*7f3e0*/  @P3 LOP3.LUT R25, R25, 0x8000, RZ, 0xfc, !PT ;  /* 0x0000800019193812 */ /* 0x000fe200078efcff */
[----:B------:R-:W-:Y:S01]  /*7f3f0*/  UMOV UR4, UR32 ;  /* 0x0000002000047c82 */ /* 0x000fe20008000000 */
[----:B------:R-:W-:Y:S01]  /*7f400*/  UMOV UR6, UR34 ;  /* 0x0000002200067c82 */ /* 0x000fe20008000000 */
[----:B------:R-:W-:Y:S01]  /*7f410*/  VIADD R32, R14, 0x56 ;  /* 0x000000560e207836 */ /* 0x000fe20000000000 */
[----:B------:R-:W-:Y:S01]  /*7f420*/  LOP3.LUT R25, R25, 0xffffbfff, RZ, 0xc0, !PT ;  /* 0xffffbfff19197812 */ /* 0x000fe200078ec0ff */
[----:B------:R-:W-:Y:S01]  /*7f430*/  UMOV UR58, UR35 ;  /* 0x00000023003a7c82 */ /* 0x000fe20008000000 */
[----:B------:R-:W-:Y:S01]  /*7f440*/  ISETP.LT.AND P0, PT, R193, UR4, !P0 ;  /* 0x00000004c1007c0c */ /* 0x000fe2000c701270 */
[----:B------:R-:W-:Y:S01]  /*7f450*/  ULDC.64 UR4, c[0x0][0x228] ;  /* 0x00008a0000047ab9 */ /* 0x000fe20000000a00 */
[----:B------:R-:W-:Y:S01]  /*7f460*/  @P2 LOP3.LUT R25, R25, 0x4000, RZ, 0xfc, !PT ;  /* 0x0000400019192812 */ /* 0x000fe200078efcff */
[----:B------:R-:W-:Y:S01]  /*7f470*/  ULDC UR32, c[0x0][0x228] ;  /* 0x00008a0000207ab9 */ /* 0x000fe20000000800 */
[----:B------:R-:W-:Y:S01]  /*7f480*/  MOV R37, UR59 ;  /* 0x0000003b00257c02 */ /* 0x000fe20008000f00 */
[----:B------:R-:W-:Y:S01]  /*7f490*/  ULDC UR33, c[0x0][0x228] ;  /* 0x00008a0000217ab9 */ /* 0x000fe20000000800 */
[----:B------:R-:W-:Y:S01]  /*7f4a0*/  LOP3.LUT R25, R25, 0xffffdfff, RZ, 0xc0, !PT ;  /* 0xffffdfff19197812 */ /* 0x000fe200078ec0ff */
[----:B------:R-:W-:Y:S01]  /*7f4b0*/  ULDC UR35, c[0x0][0x228] ;  /* 0x00008a0000237ab9 */ /* 0x000fe20000000800 */
[----:B------:R-:W-:-:S02]  /*7f4c0*/  ULDC UR34, c[0x0][0x228] ;  /* 0x00008a0000227ab9 */ /* 0x000fc40000000800 */
[----:B------:R-:W-:-:S04]  /*7f4d0*/  @P1 LOP3.LUT R25, R25, 0x2000, RZ, 0xfc, !PT ;  /* 0x0000200019191812 */ /* 0x000fc800078efcff */
[----:B------:R-:W-:-:S04]  /*7f4e0*/  LOP3.LUT R25, R25, 0xffffefff, RZ, 0xc0, !PT ;  /* 0xffffefff19197812 */ /* 0x000fc800078ec0ff */
[----:B------:R-:W-:Y:S02]  /*7f4f0*/  @P0 LOP3.LUT R25, R25, 0x1000, RZ, 0xfc, !PT ;  /* 0x0000100019190812 */ /* 0x000fe400078efcff */
[----:B------:R-:W-:Y:S01]  /*7f500*/  ISETP.GE.AND P0, PT, R33, UR11, PT ;  /* 0x0000000b21007c0c */ /* 0x000fe2000bf06270 */
[----:B------:R-:W-:-:S03]  /*7f510*/  ULDC.64 UR10, c[0x0][0x228] ;  /* 0x00008a00000a7ab9 */ /* 0x000fc60000000a00 */
[----:B------:R-:W-:Y:S02]  /*7f520*/  ISETP.LT.AND P3, PT, R30, UR4, !P0 ;  /* 0x000000041e007c0c */ /* 0x000fe4000c761270 */
[----:B------:R-:W-:Y:S01]  /*7f530*/  ISETP.LT.AND P2, PT, R195, UR16, !P0 ;  /* 0x00000010c3007c0c */ /* 0x000fe2000c741270 */
[----:B------:R-:W-:Y:S01]  /*7f540*/  ULDC UR16, c[0x0][0x228] ;  /* 0x00008a0000107ab9 */ /* 0x000fe20000000800 */
[----:B------:R-:W-:Y:S02]  /*7f550*/  LOP3.LUT R25, R25, 0xfffff7ff, RZ, 0xc0, !PT ;  /* 0xfffff7ff19197812 */ /* 0x000fe400078ec0ff */
[----:B------:R-:W-:-:S07]  /*7f560*/  ISETP.LT.AND P1, PT, R194, UR60, !P0 ;  /* 0x0000003cc2007c0c */ /* 0x000fce000c721270 */
        /* <DEDUP_REMOVED lines=25> */
[----:B------:R-:W-:Y:S01]  /*7f700*/  MOV R36, UR58 ;  /* 0x0000003a00247c02 */ /* 0x000fe20008000f00 */
[----:B------:R-:W-:Y:S01]  /*7f710*/  ULDC.64 UR58, c[0x0][0x228] ;  /* 0x00008a00003a7ab9 */ /* 0x000fe20000000a00 */
[----:B------:R-:W-:Y:S01]  /*7f720*/  ISETP.LT.AND P3, PT, R30, UR6, !P0 ;  /* 0x000000061e007c0c */ /* 0x000fe2000c761270 */
[----:B------:R-:W-:Y:S01]  /*7f730*/  VIADD R32, R14, 0x54 ;  /* 0x000000540e207836 */ /* 0x000fe20000000000 */
[----:B------:R-:W-:Y:S01]  /*7f740*/  ISETP.LT.AND P2, PT, R195, UR55, !P0 ;  /* 0x00000037c3007c0c */ /* 0x000fe2000c741270 */
[----:B------:R-:W-:Y:S01]  /*7f750*/  ULDC.64 UR8, c[0x0][0x228] ;  /* 0x00008a0000087ab9 */ /* 0x000fe20000000a00 */
[----:B------:R-:W-:-:S02]  /*7f760*/  LOP3.LUT R25, R25, 0xfffffff7, RZ, 0xc0, !PT ;  /* 0xfffffff719197812 */ /* 0x000fc400078ec0ff */
[----:B------:R-:W-:Y:S01]  /*7f770*/  ISETP.LT.AND P1, PT, R194, UR54, !P0 ;  /* 0x00000036c2007c0c */ /* 0x000fe2000c721270 */
[----:B------:R-:W-:Y:S01]  /*7f780*/  UMOV UR4, UR58 ;  /* 0x0000003a00047c82 */ /* 0x000fe20008000000 */
[----:B------:R-:W-:-:S05]  /*7f790*/  ULDC.64 UR54, c[0x0][0x228] ;  /* 0x00008a0000367ab9 */ /* 0x000fca0000000a00 */
        /* <DEDUP_REMOVED lines=13> */
[----:B------:R-:W-:-:S08]  /*7f870*/  VIADD R33, R14, 0x53 ;  /* 0x000000530e217836 */ /* 0x000fd00000000000 */
[----:B------:R-:W-:Y:S01]  /*7f880*/  @P3 LOP3.LUT R24, R24, 0x80000000, RZ, 0xfc, !PT ;  /* 0x8000000018183812 */ /* 0x000fe200078efcff */
[----:B------:R-:W-:Y:S01]  /*7f890*/  UMOV UR40, UR41 ;  /* 0x0000002900287c82 */ /* 0x000fe20008000000 */
[----:B------:R-:W-:Y:S01]  /*7f8a0*/  VIADD R32, R14, 0x52 ;  /* 0x000000520e207836 */ /* 0x000fe20000000000 */
[----:B------:R-:W-:Y:S01]  /*7f8b0*/  UMOV UR13, UR59 ;  /* 0x0000003b000d7c82 */ /* 0x000fe20008000000 */
[----:B------:R-:W-:Y:S01]  /*7f8c0*/  LOP3.LUT R24, R24, 0xbfffffff, RZ, 0xc0, !PT ;  /* 0xbfffffff18187812 */ /* 0x000fe200078ec0ff */
[----:B------:R-:W-:Y:S01]  /*7f8d0*/  UMOV UR16, UR24 ;  /* 0x0000001800107c82 */ /* 0x000fe20008000000 */
[----:B------:R-:W-:Y:S01]  /*7f8e0*/  ISETP.LT.AND P0, PT, R193, UR4, !P0 ;  /* 0x00000004c1007c0c */ /* 0x000fe2000c701270 */
[----:B------:R-:W-:Y:S01]  /*7f8f0*/  ULDC.64 UR4, c[0x0][0x228] ;  /* 0x00008a0000047ab9 */ /* 0x000fe20000000a00 */
[----:B------:R-:W-:Y:S01]  /*7f900*/  @P2 LOP3.LUT R24, R24, 0x40000000, RZ, 0xfc, !PT ;  /* 0x4000000018182812 */ /* 0x000fe200078efcff */
[----:B------:R-:W-:Y:S01]  /*7f910*/  UMOV UR41, UR19 ;  /* 0x0000001300297c82 */ /* 0x000fe20008000000 */
[----:B------:R-:W-:Y:S01]  /*7f920*/  ULDC UR24, c[0x0][0x228] ;  /* 0x00008a0000187ab9 */ /* 0x000fe20000000800 */
[----:B------:R-:W-:Y:S01]  /*7f930*/  ULDC UR20, c[0x0][0x228] ;  /* 0x00008a0000147ab9 */ /* 0x000fe20000000800 */
        /* <DEDUP_REMOVED lines=10> */
[----:B------:R-:W-:Y:S01]  /*7f9e0*/  ISETP.LT.AND P1, PT, R194, UR43, !P0 ;  /* 0x0000002bc2007c0c */ /* 0x000fe2000c721270 */
[----:B------:R-:W-:Y:S01]  /*7f9f0*/  UMOV UR53, UR55 ;  /* 0x0000003700357c82 */ /* 0x000fe20008000000 */
[----:B------:R-:W-:Y:S01]  /*7fa00*/  ULDC.64 UR54, c[0x0][0x228] ;  /* 0x00008a0000367ab9 */ /* 0x000fe20000000a00 */
[----:B------:R-:W-:-:S06]  /*7fa10*/  VIADD R33, R14, 0x51 ;  /* 0x000000510e217836 */ /* 0x000fcc0000000000 */
[----:B------:R-:W-:Y:S01]  /*7fa20*/  @P3 LOP3.LUT R24, R24, 0x8000000, RZ, 0xfc, !PT ;  /* 0x0800000018183812 */ /* 0x000fe200078efcff */
[----:B------:R-:W-:-:S03]  /*7fa30*/  ULDC UR32, c[0x0][0x228] ;  /* 0x00008a0000207ab9 */ /* 0x000fc60000000800 */
[----:B------:R-:W-:Y:S01]  /*7fa40*/  LOP3.LUT R24, R24, 0xfbffffff, RZ, 0xc0, !PT ;  /* 0xfbffffff18187812 */ /* 0x000fe200078ec0ff */
[----:B------:R-:W-:-:S03]  /*7fa50*/  UMOV UR6, UR54 ;  /* 0x0000003600067c82 */ /* 0x000fc60008000000 */
        /* <DEDUP_REMOVED lines=30> */
[----:B------:R-:W-:Y:S01]  /*7fc40*/  ISETP.LT.AND P1, PT, R194, UR46, !P0 ;  /* 0x0000002ec2007c0c */ /* 0x000fe2000c721270 */
[----:B------:R-:W-:Y:S01]  /*7fc50*/  UMOV UR41, UR55 ;  /* 0x0000003700297c82 */ /* 0x000fe20008000000 */
[----:B------:R-:W-:-:S07]  /*7fc60*/  ULDC.64 UR54, c[0x0][0x228] ;  /* 0x00008a0000367ab9 */ /* 0x000fce0000000a00 */
        /* <DEDUP_REMOVED lines=13> */
[----:B------:R-:W-:Y:S01]  /*7fd40*/  ISETP.LT.AND P1, PT, R194, UR31, !P0 ;  /* 0x0000001fc2007c0c */ /* 0x000fe2000c721270 */
[----:B------:R-:W-:Y:S01]  /*7fd50*/  UMOV UR50, UR55 ;  /* 0x0000003700327c82 */ /* 0x000fe20008000000 */
[----:B------:R-:W-:-:S05]  /*7fd60*/  ULDC.64 UR54, c[0x0][0x228] ;  /* 0x00008a0000367ab9 */ /* 0x000fca0000000a00 */
[----:B------:R-:W-:-:S04]  /*7fd70*/  @P3 LOP3.LUT R24, R24, 0x8000, RZ, 0xfc, !PT ;  /* 0x0000800018183812 */ /* 0x000fc800078efcff */
[----:B------:R-:W-:Y:S01]  /*7fd80*/  LOP3.LUT R24, R24, 0xffffbfff, RZ, 0xc0, !PT ;  /* 0xffffbfff18187812 */ /* 0x000fe200078ec0ff */
[----:B------:R-:W-:-:S03]  /*7fd90*/  UMOV UR6, UR54 ;  /* 0x0000003600067c82 */ /* 0x000fc60008000000 */
[----:B------:R-:W-:Y:S02]  /*7fda0*/  @P2 LOP3.LUT R24, R24, 0x4000, RZ, 0xfc, !PT ;  /* 0x0000400018182812 */ /* 0x000fe400078efcff */
[----:B------:R-:W-:Y:S02]  /*7fdb0*/  ISETP.LT.AND P0, PT, R193, UR6, !P0 ;  /* 0x00000006c1007c0c */ /* 0x000fe4000c701270 */
[----:B------:R-:W-:-:S04]  /*7fdc0*/  LOP3.LUT R24, R24, 0xffffdfff, RZ, 0xc0, !PT ;  /* 0xffffdfff18187812 */ /* 0x000fc800078ec0ff */
[----:B------:R-:W-:Y:S02]  /*7fdd0*/  @P1 LOP3.LUT R24, R24, 0x2000, RZ, 0xfc, !PT ;  /* 0x0000200018181812 */ /* 0x000fe400078efcff */
[----:B------:R-:W-:Y:S02]  /*7fde0*/  IADD3 R33, R14, 0x4f, RZ ;  /* 0x0000004f0e217810 */ /* 0x000fe40007ffe0ff */
[----:B------:R-:W-:Y:S01]  /*7fdf0*/  LOP3.LUT R24, R24, 0xffffefff, RZ, 0xc0, !PT ;  /* 0xffffefff18187812 */ /* 0x000fe200078ec0ff */
[----:B------:R-:W-:Y:S01]  /*7fe00*/  UMOV UR4, UR55 ;  /* 0x0000003700047c82 */ /* 0x000fe20008000000 */
[----:B------:R-:W-:Y:S02]  /*7fe10*/  UMOV UR57, UR13 ;  /* 0x0000000d00397c82 */ /* 0x000fe40008000000 */
[----:B------:R-:W-:Y:S01]  /*7fe20*/  @P0 LOP3.LUT R24, R24, 0x1000, RZ, 0xfc, !PT ;  /* 0x0000100018180812 */ /* 0x000fe200078efcff */
[----:B------:R-:W-:Y:S01]  /*7fe30*/  UMOV UR45, UR4 ;  /* 0x00000004002d7c82 */ /* 0x000fe20008000000 */
[----:B------:R-:W-:Y:S01]  /*7fe40*/  ISETP.GE.AND P0, PT, R33, UR11, PT ;  /* 0x0000000b21007c0c */ /* 0x000fe2000bf06270 */
[----:B------:R-:W-:Y:S01]  /*7fe50*/  ULDC.64 UR4, c[0x0][0x228] ;  /* 0x00008a0000047ab9 */ /* 0x000fe20000000a00 */
[----:B------:R-:W-:Y:S01]  /*7fe60*/  LOP3.LUT R24, R24, 0xfffff7ff, RZ, 0xc0, !PT ;  /* 0xfffff7ff18187812 */ /* 0x000fe200078ec0ff */
[----:B------:R-:W-:Y:S01]  /*7fe70*/  UMOV UR48, UR12 ;  /* 0x0000000c00307c82 */ /* 0x000fe20008000000 */
[----:B------:R-:W-:Y:S01]  /*7fe80*/  ISETP.LT.AND P3, PT, R30, UR4, !P0 ;  /* 0x000000041e007c0c */ /* 0x000fe2000c761270 */
[----:B------:R-:W-:Y:S01]  /*7fe90*/  ULDC.64 UR12, c[0x0][0x228] ;  /* 0x00008a00000c7ab9 */ /* 0x000fe20000000a00 */
[----:B------:R-:W-:Y:S01]  /*7fea0*/  ISETP.LT.AND P2, PT, R195, UR23, !P0 ;  /* 0x00000017c3007c0c */ /* 0x000fe2000c741270 */
[----:B------:R-:W-:Y:S01]  /*7feb0*/  VIADD R32, R14, 0x4e ;  /* 0x0000004e0e207836 */ /* 0x000fe20000000000 */
[----:B------:R-:W-:Y:S01]  /*7fec0*/  ISETP.LT.AND P1, PT, R194, UR22, !P0 ;  /* 0x00000016c2007c0c */ /* 0x000fe2000c721270 */
[----:B------:R-:W-:Y:S01]  /*7fed0*/  ULDC.64 UR10, c[0x0][0x228] ;  /* 0x00008a00000a7ab9 */ /* 0x000fe20000000a00 */
[----:B------:R-:W-:-:S07]  /*7fee0*/  ULDC.64 UR54, c[0x0][0x228] ;  /* 0x00008a0000367ab9 */ /* 0x000fce0000000a00 */
[----:B------:R-:W-:Y:S01]  /*7fef0*/  @P3 LOP3.LUT R24, R24, 0x800, RZ, 0xfc, !PT ;  /* 0x0000080018183812 */ /* 0x000fe200078efcff */
[----:B------:R-:W-:-:S03]  /*7ff00*/  ULDC.64 UR22, c[0x0][0x228] ;  /* 0x00008a0000167ab9 */ /* 0x000fc60000000a00 */
        /* <DEDUP_REMOVED lines=8> */
[----:B------:R-:W-:Y:S01]  /*7ff90*/  VIADD R33, R14, 0x4d ;  /* 0x0000004d0e217836 */ /* 0x000fe20000000000 */
[----:B------:R-:W-:Y:S01]  /*7ffa0*/  LOP3.LUT R24, R24, 0xffffff7f, RZ, 0xc0, !PT ;  /* 0xffffff7f18187812 */ /* 0x000fe200078ec0ff */
[----:B------:R-:W-:Y:S01]  /*7ffb0*/  ULDC.64 UR6, c[0x0][0x228] ;  /* 0x00008a0000067ab9 */ /* 0x000fe20000000a00 */
[----:B------:R-:W-:Y:S02]  /*7ffc0*/  ISETP.LT.AND P1, PT, R30, UR10, !P0 ;  /* 0x0000000a1e007c0c */ /* 0x000fe4000c721270 */
[----:B------:R-:W-:Y:S01]  /*7ffd0*/  ISETP.LT.AND P2, PT, R195, UR30, !P0 ;  /* 0x0000001ec3007c0c */ /* 0x000fe2000c741270 */
[----:B------:R-:W-:-:S10]  /*7ffe0*/  ULDC.64 UR30, c[0x0][0x228] ;  /* 0x00008a00001e7ab9 */ /* 0x000fd40000000a00 */
[----:B------:R-:W-:Y:S02]  /*7fff0*/  @P1 LOP3.LUT R24, R24, 0x80, RZ, 0xfc, !PT ;  /* 0x0000008018181812 */ /* 0x000fe400078efcff */
[----:B------:R-:W-:Y:S01]  /*80000*/  ISETP.LT.AND P1, PT, R194, UR18, !P0 ;  /* 0x00000012c2007c0c */ /* 0x000fe2000c721270 */
[----:B------:R-:W-:Y:S01]  /*80010*/  VIADD R32, R14, 0x4c ;  /* 0x0000004c0e207836 */ /* 0x000fe20000000000 */
[----:B------:R-:W-:Y:S01]  /*80020*/  LOP3.LUT R24, R24, 0xffffffbf, RZ, 0xc0, !PT ;  /* 0xffffffbf18187812 */ /* 0x000fe200078ec0ff */
[----:B------:R-:W-:Y:S01]  /*80030*/  UMOV UR10, UR39 ;  /* 0x00000027000a7c82 */ /* 0x000fe20008000000 */
[----:B------:R-:W-:Y:S01]  /*80040*/  UMOV UR12, UR47 ;  /* 0x0000002f000c7c82 */ /* 0x000fe20008000000 */
[----:B------:R-:W-:Y:S01]  /*80050*/  ISETP.LT.AND P0, PT, R193, UR22, !P0 ;  /* 0x00000016c1007c0c */ /* 0x000fe2000c701270 */
[----:B------:R-:W-:Y:S01]  /*80060*/  ULDC.64 UR46, c[0x0][0x228] ;  /* 0x00008a00002e7ab9 */ /* 0x000fe20000000a00 */
[----:B------:R-:W-:Y:S01]  /*80070*/  @P2 LOP3.LUT R24, R24, 0x40, RZ, 0xfc, !PT ;  /* 0x0000004018182812 */ /* 0x000fe200078efcff */
[----:B------:R-:W-:Y:S01]  /*80080*/  UMOV UR59, UR17 ;  /* 0x00000011003b7c82 */ /* 0x000fe20008000000 */
[----:B------:R-:W-:Y:S01]  /*80090*/  ULDC UR17, c[0x0][0x228] ;  /* 0x00008a0000117ab9 */ /* 0x000fe20000000800 */
[----:B------:R-:W-:Y:S01]  /*800a0*/  UMOV UR58, UR21 ;  /* 0x00000015003a7c82 */ /* 0x000fe20008000000 */
[----:B------:R-:W-:Y:S01]  /*800b0*/  LOP3.LUT R24, R24, 0xffffffdf, RZ, 0xc0, !PT ;  /* 0xffffffdf18187812 */ /* 0x000fe200078ec0ff */
[----:B------:R-:W-:Y:S01]  /*800c0*/  ULDC UR21, c[0x0][0x228] ;  /* 0x00008a0000157ab9 */ /* 0x000fe20000000800 */
[----:B------:R-:W-:Y:S01]  /*800d0*/  UMOV UR61, UR16 ;  /* 0x00000010003d7c82 */ /* 0x000fe20008000000 */
[----:B------:R-:W-:Y:S01]  /*800e0*/  ULDC UR16, c[0x0][0x228] ;  /* 0x00008a0000107ab9 */ /* 0x000fe20000000800 */
[----:B------:R-:W-:Y:S01]  /*800f0*/  @P1 LOP3.LUT R24, R24, 0x20, RZ, 0xfc, !PT ;  /* 0x0000002018181812 */ /* 0x000fe200078efcff */
[----:B------:R-:W-:Y:S01]  /*80100*/  UMOV UR60, UR19 ;  /* 0x00000013003c7c82 */ /* 0x000fe20008000000 */
[----:B------:R-:W-:Y:S01]  /*80110*/  ULDC UR19, c[0x0][0x228] ;  /* 0x00008a0000137ab9 */ /* 0x000fe20000000800 */
[----:B------:R-:W-:Y:S01]  /*80120*/  ULDC UR18, c[0x0][0x228] ;  /* 0x00008a0000127ab9 */ /* 0x000fe20000000800 */
[----:B------:R-:W-:Y:S01]  /*80130*/  LOP3.LUT R24, R24, 0xffffffef, RZ, 0xc0, !PT ;  /* 0xffffffef18187812 */ /* 0x000fe200078ec0ff */
[----:B------:R-:W-:-:S03]  /*80140*/  ULDC UR22, c[0x0][0x228] ;  /* 0x00008a0000167ab9 */ /* 0x000fc60000000800 */
[----:B------:R-:W-:Y:S02]  /*80150*/  @P0 LOP3.LUT R24, R24, 0x10, RZ, 0xfc, !PT ;  /* 0x0000001018180812 */ /* 0x000fe400078efcff */
[----:B------:R-:W-:Y:S01]  /*80160*/  ISETP.GE.AND P0, PT, R33, UR9, PT ;  /* 0x0000000921007c0c */ /* 0x000fe2000bf06270 */
[----:B------:R-:W-:-:S03]  /*80170*/  ULDC.64 UR8, c[0x0][0x228] ;  /* 0x00008a0000087ab9 */ /* 0x000fc60000000a00 */
[----:B------:R-:W-:Y:S02]  /*80180*/  ISETP.LT.AND P3, PT, R30, UR6, !P0 ;  /* 0x000000061e007c0c */ /* 0x000fe4000c761270 */
[----:B------:R-:W-:Y:S02]  /*80190*/  ISETP.LT.AND P2, PT, R195, UR29, !P0 ;  /* 0x0000001dc3007c0c */ /* 0x000fe4000c741270 */
[----:B------:R-:W-:Y:S01]  /*801a0*/  LOP3.LUT R24, R24, 0xfffffff7, RZ, 0xc0, !PT ;  /* 0xfffffff718187812 */ /* 0x000fe200078ec0ff */
[----:B------:R-:W-:Y:S01]  /*801b0*/  VIADD R33, R14, 0x4b ;  /* 0x0000004b0e217836 */ /* 0x000fe20000000000 */
[----:B------:R-:W-:Y:S01]  /*801c0*/  ISETP.LT.AND P1, PT, R194, UR14, !P0 ;  /* 0x0000000ec2007c0c */ /* 0x000fe2000c721270 */
        /* <DEDUP_REMOVED lines=11> */
[----:B------:R-:W-:Y:S01]  /*80280*/  ULDC.64 UR38, c[0x0][0x228] ;  /* 0x00008a0000267ab9 */ /* 0x000fe20000000a00 */
[----:B------:R-:W-:Y:S01]  /*80290*/  ULDC.64 UR4, c[0x0][0x228] ;  /* 0x00008a0000047ab9 */ /* 0x000fe20000000a00 */
[----:B------:R-:W-:Y:S02]  /*802a0*/  ISETP.LT.AND P3, PT, R30, UR8, !P0 ;  /* 0x000000081e007c0c */ /* 0x000fe4000c761270 */
[----:B------:R-:W-:Y:S01]  /*802b0*/  ISETP.LT.AND P2, PT, R195, UR25, !P0 ;  /* 0x00000019c3007c0c */ /* 0x000fe2000c741270 */
[----:B------:R-:W-:Y:S01]  /*802c0*/  VIADD R32, R14, 0x4a ;  /* 0x0000004a0e207836 */ /* 0x000fe20000000000 */
[----:B------:R-:W-:Y:S01]  /*802d0*/  ISETP.LT.AND P1, PT, R194, UR15, !P0 ;  /* 0x0000000fc2007c0c */ /* 0x000fe2000c721270 */
[----:B------:R-:W-:-:S08]  /*802e0*/  ULDC.64 UR14, c[0x0][0x228] ;  /* 0x00008a00000e7ab9 */ /* 0x000fd00000000a00 */
        /* <DEDUP_REMOVED lines=25> */
[----:B------:R-:W-:-:S03]  /*80480*/  ULDC.64 UR6, c[0x0][0x228] ;  /* 0x00008a0000067ab9 */ /* 0x000fc60000000a00 */
[----:B------:R-:W-:Y:S02]  /*80490*/  ISETP.LT.AND P3, PT, R30, UR14, !P0 ;  /* 0x0000000e1e007c0c */ /* 0x000fe4000c761270 */
[----:B------:R-:W-:Y:S02]  /*804a0*/  ISETP.LT.AND P2, PT, R195, UR37, !P0 ;  /* 0x00000025c3007c0c */ /* 0x000fe4000c741270 */
[----:B------:R-:W-:Y:S02]  /*804b0*/  LOP3.LUT R23, R23, 0xff7fffff, RZ, 0xc0, !PT ;  /* 0xff7fffff17177812 */ /* 0x000fe400078ec0ff */
[----:B------:R-:W-:Y:S01]  /*804c0*/  ISETP.LT.AND P1, PT, R194, UR27, !P0 ;  /* 0x0000001bc2007c0c */ /* 0x000fe2000c721270 */
        /* <DEDUP_REMOVED lines=20> */
[----:B------:R-:W-:Y:S01]  /*80610*/  UMOV UR54, UR10 ;  /* 0x0000000a00367c82 */ /* 0x000fe20008000000 */
[----:B------:R-:W-:Y:S01]  /*80620*/  LOP3.LUT R23, R23, 0xfffdffff, RZ, 0xc0, !PT ;  /* 0xfffdffff17177812 */ /* 0x000fe200078ec0ff */
[----:B------:R-:W-:Y:S01]  /*80630*/  ULDC.64 UR10, c[0x0][0x228] ;  /* 0x00008a00000a7ab9 */ /* 0x000fe20000000a00 */
[----:B------:R-:W-:Y:S01]  /*80640*/  VIADD R33, R14, 0x47 ;  /* 0x000000470e217836 */ /* 0x000fe20000000000 */
[----:B------:R-:W-:Y:S01]  /*80650*/  UMOV UR37, UR48 ;  /* 0x0000003000257c82 */ /* 0x000fe20008000000 */
[----:B------:R-:W-:Y:S01]  /*80660*/  @P1 LOP3.LUT R23, R23, 0x20000, RZ, 0xfc, !PT ;  /* 0x0002000017171812 */ /* 0x000fe200078efcff */
[----:B------:R-:W-:Y:S01]  /*80670*/  UMOV UR36, UR57 ;  /* 0x0000003900247c82 */ /* 0x000fe20008000000 */
[----:B------:R-:W-:Y:S01]  /*80680*/  UMOV UR33, UR30 ;  /* 0x0000001e00217c82 */ /* 0x000fe20008000000 */
[----:B------:R-:W-:Y:S01]  /*80690*/  ULDC UR26, c[0x0][0x228] ;  /* 0x00008a00001a7ab9 */ /* 0x000fe20000000800 */
        /* <DEDUP_REMOVED lines=8> */
[----:B------:R-:W-:-:S06]  /*80720*/  UMOV UR48, UR43 ;  /* 0x0000002b00307c82 */ /* 0x000fcc0008000000 */
[----:B------:R-:W-:Y:S01]  /*80730*/  @P3 LOP3.LUT R23, R23, 0x8000, RZ, 0xfc, !PT ;  /* 0x0000800017173812 */ /* 0x000fe200078efcff */
[----:B------:R-:W-:Y:S01]  /*80740*/  UMOV UR57, UR42 ;  /* 0x0000002a00397c82 */ /* 0x000fe20008000000 */
[----:B------:R-:W-:Y:S01]  /*80750*/  ISETP.LT.AND P0, PT, R193, UR10, !P0 ;  /* 0x0000000ac1007c0c */ /* 0x000fe2000c701270 */
[----:B------:R-:W-:Y:S01]  /*80760*/  ULDC.64 UR42, c[0x0][0x228] ;  /* 0x00008a00002a7ab9 */ /* 0x000fe20000000a00 */
[----:B------:R-:W-:Y:S01]  /*80770*/  LOP3.LUT R23, R23, 0xffffbfff, RZ, 0xc0, !PT ;  /* 0xffffbfff17177812 */ /* 0x000fe200078ec0ff */
[----:B------:R-:W-:Y:S01]  /*80780*/  VIADD R32, R14, 0x46 ;  /* 0x000000460e207836 */ /* 0x000fe20000000000 */
[----:B------:R-:W-:Y:S01]  /*80790*/  UMOV UR30, UR51 ;  /* 0x00000033001e7c82 */ /* 0x000fe20008000000 */
[----:B------:R-:W-:Y:S01]  /*807a0*/  UMOV UR46, UR48 ;  /* 0x00000030002e7c82 */ /* 0x000fe20008000000 */
[----:B------:R-:W-:Y:S01]  /*807b0*/  @P2 LOP3.LUT R23, R23, 0x4000, RZ, 0xfc, !PT ;  /* 0x0000400017172812 */ /* 0x000fe200078efcff */
[----:B------:R-:W-:Y:S01]  /*807c0*/  UMOV UR38, UR12 ;  /* 0x0000000c00267c82 */ /* 0x000fe20008000000 */
[----:B------:R-:W-:Y:S01]  /*807d0*/  UMOV UR48, UR52 ;  /* 0x0000003400307c82 */ /* 0x000fe20008000000 */
        /* <DEDUP_REMOVED lines=30> */
[----:B------:R-:W-:-:S11]  /*809c0*/  ISETP.LT.AND P1, PT, R195, UR32, !P0 ;  /* 0x00000020c3007c0c */ /* 0x000fd6000c721270 */
[----:B------:R-:W-:-:S04]  /*809d0*/  @P2 LOP3.LUT R23, R23, 0x80, RZ, 0xfc, !PT ;  /* 0x0000008017172812 */ /* 0x000fc800078efcff */
[----:B------:R-:W-:-:S04]  /*809e0*/  LOP3.LUT R23, R23, 0xffffffbf, RZ, 0xc0, !PT ;  /* 0xffffffbf17177812 */ /* 0x000fc800078ec0ff */
[----:B------:R-:W-:Y:S02]  /*809f0*/  @P1 LOP3.LUT R23, R23, 0x40, RZ, 0xfc, !PT ;  /* 0x0000004017171812 */ /* 0x000fe400078efcff */
[----:B------:R-:W-:Y:S02]  /*80a00*/  ISETP.LT.AND P1, PT, R194, UR17, !P0 ;  /* 0x00000011c2007c0c */ /* 0x000fe4000c721270 */
[----:B------:R-:W-:Y:S02]  /*80a10*/  ISETP.LT.AND P0, PT, R193, UR50, !P0 ;  /* 0x00000032c1007c0c */ /* 0x000fe4000c701270 */
[----:B------:R-:W-:-:S09]  /*80a20*/  LOP3.LUT R23, R23, 0xffffffdf, RZ, 0xc0, !PT ;  /* 0xffffffdf17177812 */ /* 0x000fd200078ec0ff */
        /* <DEDUP_REMOVED lines=9> */
[----:B------:R-:W-:Y:S01]  /*80ac0*/  VIADD R33, R14, 0x43 ;  /* 0x000000430e217836 */ /* 0x000fe20000000000 */
[----:B------:R-:W-:Y:S01]  /*80ad0*/  ISETP.LT.AND P1, PT, R194, UR16, !P0 ;  /* 0x00000010c2007c0c */ /* 0x000fe2000c721270 */
[----:B------:R-:W-:-:S08]  /*80ae0*/  ULDC.64 UR16, c[0x0][0x228] ;  /* 0x00008a0000107ab9 */ /* 0x000fd00000000a00 */
[----:B------:R-:W-:Y:S01]  /*80af0*/  @P3 LOP3.LUT R23, R23, 0x8, RZ, 0xfc, !PT ;  /* 0x0000000817173812 */ /* 0x000fe200078efcff */
[----:B------:R-:W-:Y:S01]  /*80b00*/  UMOV UR50, UR53 ;  /* 0x0000003500327c82 */ /* 0x000fe20008000000 */
[----:B------:R-:W-:Y:S01]  /*80b10*/  ISETP.LT.AND P0, PT, R193, UR34, !P0 ;  /* 0x00000022c1007c0c */ /* 0x000fe2000c701270 */
[----:B------:R-:W-:Y:S01]  /*80b20*/  ULDC.64 UR52, c[0x0][0x228] ;  /* 0x00008a0000347ab9 */ /* 0x000fe20000000a00 */
[----:B------:R-:W-:Y:S01]  /*80b30*/  LOP3.LUT R23, R23, 0xfffffffb, RZ, 0xc0, !PT ;  /* 0xfffffffb17177812 */ /* 0x000fe200078ec0ff */
[----:B------:R-:W-:Y:S01]  /*80b40*/  UMOV UR32, UR30 ;  /* 0x0000001e00207c82 */ /* 0x000fe20008000000 */
[----:B------:R-:W-:Y:S02]  /*80b50*/  ULDC UR21, c[0x0][0x228] ;  /* 0x00008a0000157ab9 */ /* 0x000fe40000000800 */
[----:B------:R-:W-:-:S04]  /*80b60*/  @P2 LOP3.LUT R23, R23, 0x4, RZ, 0xfc, !PT ;  /* 0x0000000417172812 */ /* 0x000fc800078efcff */
        /* <DEDUP_REMOVED lines=8> */
[----:B------:R-:W-:Y:S01]  /*80bf0*/  ISETP.LT.AND P1, PT, R194, UR18, !P0 ;  /* 0x00000012c2007c0c */ /* 0x000fe2000c721270 */
[----:B------:R-:W-:-:S08]  /*80c00*/  ULDC.64 UR18, c[0x0][0x228] ;  /* 0x00008a0000127ab9 */ /* 0x000fd00000000a00 */
[----:B------:R-:W-:-:S04]  /*80c10*/  @P3 LOP3.LUT R22, R22, 0x80000000, RZ, 0xfc, !PT ;  /* 0x8000000016163812 */ /* 0x000fc800078efcff */
[----:B------:R-:W-:-:S04]  /*80c20*/  LOP3.LUT R22, R22, 0xbfffffff, RZ, 0xc0, !PT ;  /* 0xbfffffff16167812 */ /* 0x000fc800078ec0ff */
[----:B------:R-:W-:Y:S02]  /*80c30*/  @P2 LOP3.LUT R22, R22, 0x40000000, RZ, 0xfc, !PT ;  /* 0x4000000016162812 */ /* 0x000fe400078efcff */
[----:B------:R-:W-:Y:S01]  /*80c40*/  ISETP.LT.AND P0, PT, R193, UR16, !P0 ;  /* 0x00000010c1007c0c */ /* 0x000fe2000c701270 */
[----:B------:R-:W-:Y:S01]  /*80c50*/  VIADD R32, R14, 0x42 ;  /* 0x000000420e207836 */ /* 0x000fe20000000000 */
[----:B------:R-:W-:Y:S01]  /*80c60*/  LOP3.LUT R22, R22, 0xdfffffff, RZ, 0xc0, !PT ;  /* 0xdfffffff16167812 */ /* 0x000fe200078ec0ff */
[----:B------:R-:W-:Y:S01]  /*80c70*/  UMOV UR30, UR49 ;  /* 0x00000031001e7c82 */ /* 0x000fe20008000000 */
[----:B------:R-:W-:Y:S01]  /*80c80*/  UMOV UR34, UR40 ;  /* 0x0000002800227c82 */ /* 0x000fe20008000000 */
[----:B------:R-:W-:Y:S01]  /*80c90*/  ULDC UR16, c[0x0][0x228] ;  /* 0x00008a0000107ab9 */ /* 0x000fe20000000800 */
        /* <DEDUP_REMOVED lines=43> */
[----:B------:R-:W-:Y:S01]  /*80f50*/  ISETP.LT.AND P1, PT, R194, UR12, !P0 ;  /* 0x0000000cc2007c0c */ /* 0x000fe2000c721270 */
[----:B------:R-:W-:-:S08]  /*80f60*/  UMOV UR42, UR45 ;  /* 0x0000002d002a7c82 */ /* 0x000fd00008000000 */
        /* <DEDUP_REMOVED lines=10> */
[----:B------:R-:W-:Y:S01]  /*81010*/  ULDC.64 UR36, c[0x0][0x228] ;  /* 0x00008a0000247ab9 */ /* 0x000fe20000000a00 */
[----:B------:R-:W-:Y:S01]  /*81020*/  ULDC UR12, c[0x0][0x228] ;  /* 0x00008a00000c7ab9 */ /* 0x000fe20000000800 */
[----:B------:R-:W-:-:S04]  /*81030*/  LOP3.LUT R22, R22, 0xfffdffff, RZ, 0xc0, !PT ;  /* 0xfffdffff16167812 */ /* 0x000fc800078ec0ff */
[----:B------:R-:W-:-:S04]  /*81040*/  @P1 LOP3.LUT R22, R22, 0x20000, RZ, 0xfc, !PT ;  /* 0x0002000016161812 */ /* 0x000fc800078efcff */
[----:B------:R-:W-:-:S04]  /*81050*/  LOP3.LUT R22, R22, 0xfffeffff, RZ, 0xc0, !PT ;  /* 0xfffeffff16167812 */ /* 0x000fc800078ec0ff */
[----:B------:R-:W-:Y:S02]  /*81060*/  @P0 LOP3.LUT R22, R22, 0x10000, RZ, 0xfc, !PT ;  /* 0x0001000016160812 */ /* 0x000fe400078efcff */
[----:B------:R-:W-:Y:S01]  /*81070*/  ISETP.GE.AND P0, PT, R32, UR19, PT ;  /* 0x0000001320007c0c */ /* 0x000fe2000bf06270 */
[----:B------:R-:W-:-:S03]  /*81080*/  ULDC.64 UR18, c[0x0][0x228] ;  /* 0x00008a0000127ab9 */ /* 0x000fc60000000a00 */
[----:B------:R-:W-:Y:S02]  /*81090*/  ISETP.LT.AND P3, PT, R30, UR8, !P0 ;  /* 0x000000081e007c0c */ /* 0x000fe4000c761270 */
[----:B------:R-:W-:Y:S01]  /*810a0*/  LOP3.LUT R22, R22, 0xffff7fff, RZ, 0xc0, !PT ;  /* 0xffff7fff16167812 */ /* 0x000fe200078ec0ff */
[----:B------:R-:W-:Y:S01]  /*810b0*/  UMOV UR50, UR41 ;  /* 0x0000002900327c82 */ /* 0x000fe20008000000 */
[----:B------:R-:W-:Y:S01]  /*810c0*/  ISETP.LT.AND P2, PT, R195, UR24, !P0 ;  /* 0x00000018c3007c0c */ /* 0x000fe2000c741270 */
[----:B------:R-:W-:Y:S01]  /*810d0*/  ULDC.64 UR40, c[0x0][0x228] ;  /* 0x00008a0000287ab9 */ /* 0x000fe20000000a00 */
[----:B------:R-:W-:Y:S01]  /*810e0*/  ISETP.LT.AND P1, PT, R194, UR20, !P0 ;  /* 0x00000014c2007c0c */ /* 0x000fe2000c721270 */
[----:B------:R-:W-:Y:S01]  /*810f0*/  VIADD R32, R14, 0x3e ;  /* 0x0000003e0e207836 */ /* 0x000fe20000000000 */
[----:B------:R-:W-:-:S05]  /*81100*/  ULDC UR8, c[0x0][0x228] ;  /* 0x00008a0000087ab9 */ /* 0x000fca0000000800 */
        /* <DEDUP_REMOVED lines=15> */
[----:B------:R-:W-:Y:S01]  /*81200*/  ULDC UR10, c[0x0][0x228] ;  /* 0x00008a00000a7ab9 */ /* 0x000fe20000000800 */
[----:B------:R-:W-:Y:S01]  /*81210*/  UMOV UR26, UR28 ;  /* 0x0000001c001a7c82 */ /* 0x000fe20008000000 */
[----:B------:R-:W-:Y:S01]  /*81220*/  UMOV UR44, UR54 ;  /* 0x00000036002c7c82 */ /* 0x000fe20008000000 */
[----:B------:R-:W-:-:S03]  /*81230*/  ULDC.64 UR20, c[0x0][0x228] ;  /* 0x00008a0000147ab9 */ /* 0x000fc60000000a00 */
        /* <DEDUP_REMOVED lines=16> */
[----:B------:R-:W-:Y:S01]  /*81340*/  VIADD R32, R14, 0x3c ;  /* 0x0000003c0e207836 */ /* 0x000fe20000000000 */
        /* <DEDUP_REMOVED lines=10> */
[----:B------:R-:W-:Y:S01]  /*813f0*/  UMOV UR25, UR50 ;  /* 0x0000003200197c82 */ /* 0x000fe20008000000 */
[----:B------:R-:W-:Y:S02]  /*81400*/  ISETP.LT.AND P1, PT, R195, UR12, !P0 ;  /* 0x0000000cc3007c0c */ /* 0x000fe4000c721270 */
[----:B------:R-:W-:Y:S01]  /*81410*/  LOP3.LUT R22, R22, 0xfffffff7, RZ, 0xc0, !PT ;  /* 0xfffffff716167812 */ /* 0x000fe200078ec0ff */
[----:B------:R-:W-:Y:S01]  /*81420*/  UMOV UR36, UR34 ;  /* 0x0000002200247c82 */ /* 0x000fe20008000000 */
[----:B------:R-:W-:Y:S01]  /*81430*/  IADD3 R33, R14, 0x3b, RZ ;  /* 0x0000003b0e217810 */ /* 0x000fe20007ffe0ff */
[----:B------:R-:W-:Y:S01]  /*81440*/  UMOV UR54, UR60 ;  /* 0x0000003c00367c82 */ /* 0x000fe20008000000 */
[----:B------:R-:W-:-:S05]  /*81450*/  ULDC UR6, c[0x0][0x228] ;  /* 0x00008a0000067ab9 */ /* 0x000fca0000000800 */
[----:B------:R-:W-:-:S04]  /*81460*/  @P2 LOP3.LUT R22, R22, 0x8, RZ, 0xfc, !PT ;  /* 0x0000000816162812 */ /* 0x000fc800078efcff */
[----:B------:R-:W-:-:S04]  /*81470*/  LOP3.LUT R22, R22, 0xfffffffb, RZ, 0xc0, !PT ;  /* 0xfffffffb16167812 */ /* 0x000fc800078ec0ff */
[----:B------:R-:W-:Y:S02]  /*81480*/  @P1 LOP3.LUT R22, R22, 0x4, RZ, 0xfc, !PT ;  /* 0x0000000416161812 */ /* 0x000fe400078efcff */
[----:B------:R-:W-:Y:S01]  /*81490*/  ISETP.LT.AND P1, PT, R194, UR8, !P0 ;  /* 0x00000008c2007c0c */ /* 0x000fe2000c721270 */
[----:B------:R-:W-:Y:S01]  /*814a0*/  UMOV UR50, UR42 ;  /* 0x0000002a00327c82 */ /* 0x000fe20008000000 */
[----:B------:R-:W-:Y:S01]  /*814b0*/  UMOV UR34, UR32 ;  /* 0x0000002000227c82 */ /* 0x000fe20008000000 */
[----:B------:R-:W-:Y:S01]  /*814c0*/  UMOV UR42, UR33 ;  /* 0x00000021002a7c82 */ /* 0x000fe20008000000 */
[----:B------:R-:W-:Y:S01]  /*814d0*/  ULDC.64 UR32, c[0x0][0x228] ;  /* 0x00008a0000207ab9 */ /* 0x000fe20000000a00 */
[----:B------:R-:W-:Y:S01]  /*814e0*/  LOP3.LUT R22, R22, 0xfffffffd, RZ, 0xc0, !PT ;  /* 0xfffffffd16167812 */ /* 0x000fe200078ec0ff */
[----:B------:R-:W-:Y:S01]  /*814f0*/  ULDC.64 UR8, c[0x0][0x228] ;  /* 0x00008a0000087ab9 */ /* 0x000fe20000000a00 */
[----:B------:R-:W-:-:S06]  /*81500*/  ISETP.LT.AND P0, PT, R193, UR32, !P0 ;  /* 0x00000020c1007c0c */ /* 0x000fcc000c701270 */
[----:B------:R-:W-:-:S04]  /*81510*/  @P1 LOP3.LUT R22, R22, 0x2, RZ, 0xfc, !PT ;  /* 0x0000000216161812 */ /* 0x000fc800078efcff */
[----:B------:R-:W-:-:S04]  /*81520*/  LOP3.LUT R22, R22, 0xfffffffe, RZ, 0xc0, !PT ;  /* 0xfffffffe16167812 */ /* 0x000fc800078ec0ff */
[----:B------:R-:W-:Y:S02]  /*81530*/  @P0 LOP3.LUT R22, R22, 0x1, RZ, 0xfc, !PT ;  /* 0x0000000116160812 */ /* 0x000fe400078efcff */
[----:B------:R-:W-:Y:S01]  /*81540*/  ISETP.GE.AND P0, PT, R32, UR19, PT ;  /* 0x0000001320007c0c */ /* 0x000fe2000bf06270 */
[----:B------:R-:W-:Y:S01]  /*81550*/  UMOV UR32, UR29 ;  /* 0x0000001d00207c82 */ /* 0x000fe20008000000 */
[----:B------:R-:W-:Y:S01]  /*81560*/  ULDC.64 UR28, c[0x0][0x228] ;  /* 0x00008a00001c7ab9 */ /* 0x000fe20000000a00 */
[----:B------:R-:W-:Y:S01]  /*81570*/  UMOV UR16, UR42 ;  /* 0x0000002a00107c82 */ /* 0x000fe20008000000 */
[----:B------:R-:W-:Y:S01]  /*81580*/  ISETP.LT.AND P2, PT, R30, UR8, !P0 ;  /* 0x000000081e007c0c */ /* 0x000fe2000c741270 */
[----:B------:R-:W-:Y:S01]  /*81590*/  VIADD R32, R14, 0x3a ;  /* 0x0000003a0e207836 */ /* 0x000fe20000000000 */
[----:B------:R-:W-:Y:S01]  /*815a0*/  ISETP.LT.AND P1, PT, R195, UR10, !P0 ;  /* 0x0000000ac3007c0c */ /* 0x000fe2000c721270 */
[----:B------:R-:W-:Y:S01]  /*815b0*/  UMOV UR42, UR61 ;  /* 0x0000003d002a7c82 */ /* 0x000fe20008000000 */
[----:B------:R-:W-:Y:S01]  /*815c0*/  ULDC.64 UR60, c[0x0][0x228] ;  /* 0x00008a00003c7ab9 */ /* 0x000fe20000000a00 */
[----:B------:R-:W-:Y:S01]  /*815d0*/  UMOV UR12, UR22 ;  /* 0x00000016000c7c82 */ /* 0x000fe20008000000 */
[----:B------:R-:W-:Y:S01]  /*815e0*/  ULDC UR8, c[0x0][0x228] ;  /* 0x00008a0000087ab9 */ /* 0x000fe20000000800 */
[----:B------:R-:W-:-:S06]  /*815f0*/  ULDC.64 UR18, c[0x0][0x228] ;  /* 0x00008a0000127ab9 */ /* 0x000fcc0000000a00 */
[----:B------:R-:W-:-:S04]  /*81600*/  @P2 LOP3.LUT R21, R21, 0x80000000, RZ, 0xfc, !PT ;  /* 0x8000000015152812 */ /* 0x000fc800078efcff */
[----:B------:R-:W-:-:S04]  /*81610*/  LOP3.LUT R21, R21, 0xbfffffff, RZ, 0xc0, !PT ;  /* 0xbfffffff15157812 */ /* 0x000fc800078ec0ff */
[----:B------:R-:W-:Y:S02]  /*81620*/  @P1 LOP3.LUT R21, R21, 0x40000000, RZ, 0xfc, !PT ;  /* 0x4000000015151812 */ /* 0x000fe400078efcff */
[----:B------:R-:W-:Y:S01]  /*81630*/  ISETP.LT.AND P1, PT, R194, UR4, !P0 ;  /* 0x00000004c2007c0c */ /* 0x000fe2000c721270 */
[----:B------:R-:W-:Y:S01]  /*81640*/  ULDC UR4, c[0x0][0x228] ;  /* 0x00008a0000047ab9 */ /* 0x000fe20000000800 */
[----:B------:R-:W-:Y:S02]  /*81650*/  ISETP.LT.AND P0, PT, R193, UR28, !P0 ;  /* 0x0000001cc1007c0c */ /* 0x000fe4000c701270 */
[----:B------:R-:W-:-:S09]  /*81660*/  LOP3.LUT R21, R21, 0xdfffffff, RZ, 0xc0, !PT ;  /* 0xdfffffff15157812 */ /* 0x000fd200078ec0ff */
        /* <DEDUP_REMOVED lines=9> */
[----:B------:R-:W-:Y:S01]  /*81700*/  UMOV UR28, UR50 ;  /* 0x00000032001c7c82 */ /* 0x000fe20008000000 */
[----:B------:R-:W-:Y:S01]  /*81710*/  IMAD R15, R14, UR4, RZ ;  /* 0x000000040e0f7c24 */ /* 0x000fe2000f8e02ff */
[----:B------:R-:W-:Y:S01]  /*81720*/  ULDC UR4, c[0x0][0x248] ;  /* 0x0000920000047ab9 */ /* 0x000fe20000000800 */
[----:B------:R-:W-:Y:S01]  /*81730*/  UMOV UR22, UR57 ;  /* 0x0000003900167c82 */ /* 0x000fe20008000000 */
[----:B------:R-:W-:-:S02]  /*81740*/  ULDC.64 UR14, c[0x0][0x228] ;  /* 0x00008a00000e7ab9 */ /* 0x000fc40000000a00 */
[----:B------:R1:W-:Y:S02]  /*81750*/  STL [R1+0x171c], R15 ;  /* 0x00171c0f01007387 */ /* 0x0003e40000100800 */
[----:B-1----:R-:W-:Y:S01]  /*81760*/  VIADD R15, R15, UR4 ;  /* 0x000000040f0f7c36 */ /* 0x002fe20008000000 */
[----:B------:R-:W-:-:S04]  /*81770*/  ULDC UR4, c[0x0][0x248] ;  /* 0x0000920000047ab9 */ /* 0x000fc80000000800 */
        /* <DEDUP_REMOVED lines=8> */
[----:B------:R-:W-:-:S03]  /*81800*/  ULDC UR4, c[0x0][0x248] ;  /* 0x0000920000047ab9 */ /* 0x000fc60000000800 */
[----:B-----5:R-:W-:Y:S01]  /*81810*/  VIADD R252, R15, UR4 ;  /* 0x000000040ffc7c36 */ /* 0x020fe20008000000 */
[----:B------:R-:W-:Y:S01]  /*81820*/  ULDC UR4, c[0x0][0x248] ;  /* 0x0000920000047ab9 */ /* 0x000fe20000000800 */
        /* <DEDUP_REMOVED lines=43> */
[----:B-1----:R-:W-:Y:S01]  /*81ae0*/  IADD3 R15, R15, UR4, RZ ;  /* 0x000000040f0f7c10 */ /* 0x002fe2000fffe0ff */
        /* <DEDUP_REMOVED lines=499> */
[----:B------:R1:W-:Y:S01]  /*83a20*/  STL [R1+0x15e8], R15 ;  /* 0x0015e80f01007387 */ /* 0x0003e20000100800 */
[----:B------:R-:W-:Y:S01]  /*83a30*/  ISETP.LT.AND P3, PT, R30, UR60, !P0 ;  /* 0x0000003c1e007c0c */ /* 0x000fe2000c761270 */
[----:B-1----:R-:W-:Y:S01]  /*83a40*/  VIADD R15, R15, UR4 ;  /* 0x000000040f0f7c36 */ /* 0x002fe20008000000 */
[----:B------:R-:W-:-:S04]  /*83a50*/  ULDC UR4, c[0x0][0x248] ;  /* 0x0000920000047ab9 */ /* 0x000fc80000000800 */
[----:B------:R1:W-:Y:S01]  /*83a60*/  STL [R1+0x15ec], R15 ;  /* 0x0015ec0f01007387 */ /* 0x0003e20000100800 */
[----:B------:R-:W-:Y:S01]  /*83a70*/  ISETP.LT.AND P2, PT, R195, UR6, !P0 ;  /* 0x00000006c3007c0c */ /* 0x000fe2000c741270 */
[----:B------:R-:W-:Y:S01]  /*83a80*/  UMOV UR50, UR46 ;  /* 0x0000002e00327c82 */ /* 0x000fe20008000000 */
[----:B-1----:R-:W-:Y:S01]  /*83a90*/  VIADD R15, R15, UR4 ;  /* 0x000000040f0f7c36 */ /* 0x002fe20008000000 */
[----:B------:R-:W-:-:S03]  /*83aa0*/  ULDC UR4, c[0x0][0x248] ;  /* 0x0000920000047ab9 */ /* 0x000fc60000000800 */
[----:B------:R-:W-:Y:S01]  /*83ab0*/  @P3 LOP3.LUT R21, R21, 0x8000000, RZ, 0xfc, !PT ;  /* 0x0800000015153812 */ /* 0x000fe200078efcff */
[----:B------:R-:W-:Y:S01]  /*83ac0*/  ULDC UR6, c[0x0][0x228] ;  /* 0x00008a0000067ab9 */ /* 0x000fe20000000800 */
[----:B------:R1:W-:Y:S02]  /*83ad0*/  STL [R1+0x15f0], R15 ;  /* 0x0015f00f01007387 */ /* 0x0003e40000100800 */
[----:B-1----:R-:W-:Y:S01]  /*83ae0*/  VIADD R15, R15, UR4 ;  /* 0x000000040f0f7c36 */ /* 0x002fe20008000000 */
[----:B------:R-:W-:-:S04]  /*83af0*/  ULDC UR4, c[0x0][0x248] ;  /* 0x0000920000047ab9 */ /* 0x000fc80000000800 */
[----:B------:R1:W-:Y:S01]  /*83b00*/  STL [R1+0x15f4], R15 ;  /* 0x0015f40f01007387 */ /* 0x0003e20000100800 */
[----:B------:R-:W-:Y:S01]  /*83b10*/  LOP3.LUT R21, R21, 0xfbffffff, RZ, 0xc0, !PT ;  /* 0xfbffffff15157812 */ /* 0x000fe200078ec0ff */
[----:B-1----:R-:W-:Y:S01]  /*83b20*/  VIADD R15, R15, UR4 ;  /* 0x000000040f0f7c36 */ /* 0x002fe20008000000 */
[----:B------:R-:W-:Y:S02]  /*83b30*/  ULDC UR4, c[0x0][0x248] ;  /* 0x0000920000047ab9 */ /* 0x000fe40000000800 */
[----:B------:R-:W-:Y:S02]  /*83b40*/  @P2 LOP3.LUT R21, R21, 0x4000000, RZ, 0xfc, !PT ;  /* 0x0400000015152812 */ /* 0x000fe400078efcff */
[----:B------:R1:W-:Y:S01]  /*83b50*/  STL [R1+0x15f8], R15 ;  /* 0x0015f80f01007387 */ /* 0x0003e20000100800 */
[----:B------:R-:W-:Y:S02]  /*83b60*/  ISETP.LT.AND P0, PT, R193, UR24, !P0 ;  /* 0x00000018c1007c0c */ /* 0x000fe4000c701270 */
[----:B------:R-:W-:Y:S01]  /*83b70*/  LOP3.LUT R21, R21, 0xfdffffff, RZ, 0xc0, !PT ;  /* 0xfdffffff15157812 */ /* 0x000fe200078ec0ff */
[----:B-1----:R-:W-:Y:S01]  /*83b80*/  VIADD R15, R15, UR4 ;  /* 0x000000040f0f7c36 */ /* 0x002fe20008000000 */
[----:B------:R-:W-:-:S04]  /*83b90*/  ULDC UR4, c[0x0][0x248] ;  /* 0x0000920000047ab9 */ /* 0x000fc80000000800 */
[----:B------:R1:W-:Y:S01]  /*83ba0*/  STL [R1+0x15fc], R15 ;  /* 0x0015fc0f01007387 */ /* 0x0003e20000100800 */
[----:B------:R-:W-:Y:S01]  /*83bb0*/  @P1 LOP3.LUT R21, R21, 0x2000000, RZ, 0xfc, !PT ;  /* 0x0200000015151812 */ /* 0x000fe200078efcff */
[----:B-1----:R-:W-:Y:S01]  /*83bc0*/  VIADD R15, R15, UR4 ;  /* 0x000000040f0f7c36 */ /* 0x002fe20008000000 */
[----:B------:R-:W-:Y:S02]  /*83bd0*/  ULDC UR4, c[0x0][0x248] ;  /* 0x0000920000047ab9 */ /* 0x000fe40000000800 */
[----:B------:R-:W-:Y:S02]  /*83be0*/  LOP3.LUT R21, R21, 0xfeffffff, RZ, 0xc0, !PT ;  /* 0xfeffffff15157812 */ /* 0x000fe400078ec0ff */
[----:B------:R1:W-:Y:S01]  /*83bf0*/  STL [R1+0x1604], R15 ;  /* 0x0016040f01007387 */ /* 0x0003e20000100800 */
[----:B------:R-:W-:Y:S01]  /*83c00*/  UMOV UR46, UR58 ;  /* 0x0000003a002e7c82 */ /* 0x000fe20008000000 */
[----:B------:R-:W-:Y:S01]  /*83c10*/  @P0 LOP3.LUT R21, R21, 0x1000000, RZ, 0xfc, !PT ;  /* 0x0100000015150812 */ /* 0x000fe200078efcff */
[----:B------:R-:W-:Y:S01]  /*83c20*/  UMOV UR58, UR59 ;  /* 0x0000003b003a7c82 */ /* 0x000fe20008000000 */
[----:B-1----:R-:W-:Y:S01]  /*83c30*/  VIADD R15, R15, UR4 ;  /* 0x000000040f0f7c36 */ /* 0x002fe20008000000 */
[----:B------:R-:W-:Y:S01]  /*83c40*/  ULDC UR4, c[0x0][0x248] ;  /* 0x0000920000047ab9 */ /* 0x000fe20000000800 */
[----:B------:R-:W-:-:S03]  /*83c50*/  ISETP.GE.AND P0, PT, R32, UR7, PT ;  /* 0x0000000720007c0c */ /* 0x000fc6000bf06270 */
[----:B------:R1:W-:Y:S01]  /*83c60*/  STL [R1+0x1608], R15 ;  /* 0x0016080f01007387 */ /* 0x0003e20000100800 */
[----:B------:R-:W-:Y:S01]  /*83c70*/  UMOV UR59, UR56 ;  /* 0x00000038003b7c82 */ /* 0x000fe20008000000 */
[----:B------:R-:W-:Y:S02]  /*83c80*/  ULDC.64 UR56, c[0x0][0x228] ;  /* 0x00008a0000387ab9 */ /* 0x000fe40000000a00 */
[----:B------:R-:W-:Y:S01]  /*83c90*/  ISETP.LT.AND P3, PT, R30, UR56, !P0 ;  /* 0x000000381e007c0c */ /* 0x000fe2000c761270 */
[----:B-1----:R-:W-:Y:S01]  /*83ca0*/  VIADD R15, R15, UR4 ;  /* 0x000000040f0f7c36 */ /* 0x002fe20008000000 */
[----:B------:R-:W-:-:S04]  /*83cb0*/  ULDC UR4, c[0x0][0x248] ;  /* 0x0000920000047ab9 */ /* 0x000fc80000000800 */
[----:B------:R1:W-:Y:S01]  /*83cc0*/  STL [R1+0x1614], R15 ;  /* 0x0016140f01007387 */ /* 0x0003e20000100800 */
[----:B------:R-:W-:Y:S01]  /*83cd0*/  ISETP.LT.AND P2, PT, R195, UR6, !P0 ;  /* 0x00000006c3007c0c */ /* 0x000fe2000c741270 */
[----:B------:R-:W-:Y:S01]  /*83ce0*/  ULDC.64 UR6, c[0x0][0x228] ;  /* 0x00008a0000067ab9 */ /* 0x000fe20000000a00 */
[----:B-1----:R-:W-:Y:S01]  /*83cf0*/  VIADD R15, R15, UR4 ;  /* 0x000000040f0f7c36 */ /* 0x002fe20008000000 */
[----:B------:R-:W-:Y:S01]  /*83d00*/  ULDC UR4, c[0x0][0x248] ;  /* 0x0000920000047ab9 */ /* 0x000fe20000000800 */
[----:B------:R-:W-:-:S03]  /*83d10*/  LOP3.LUT R21, R21, 0xff7fffff, RZ, 0xc0, !PT ;  /* 0xff7fffff15157812 */ /* 0x000fc600078ec0ff */
[----:B------:R1:W-:Y:S01]  /*83d20*/  STL [R1+0x1620], R15 ;  /* 0x0016200f01007387 */ /* 0x0003e20000100800 */
[----:B------:R-:W-:Y:S01]  /*83d30*/  @P3 LOP3.LUT R21, R21, 0x800000, RZ, 0xfc, !PT ;  /* 0x0080000015153812 */ /* 0x000fe200078efcff */
[----:B-1----:R-:W-:Y:S01]  /*83d40*/  VIADD R15, R15, UR4 ;  /* 0x000000040f0f7c36 */ /* 0x002fe20008000000 */
[----:B------:R-:W-:-:S04]  /*83d50*/  ULDC UR4, c[0x0][0x248] ;  /* 0x0000920000047ab9 */ /* 0x000fc80000000800 */
[----:B------:R1:W-:Y:S01]  /*83d60*/  STL [R1+0x1630], R15 ;  /* 0x0016300f01007387 */ /* 0x0003e20000100800 */
[----:B------:R-:W-:Y:S01]  /*83d70*/  LOP3.LUT R21, R21, 0xffbfffff, RZ, 0xc0, !PT ;  /* 0xffbfffff15157812 */ /* 0x000fe200078ec0ff */
[----:B-1----:R-:W-:Y:S01]  /*83d80*/  VIADD R15, R15, UR4 ;  /* 0x000000040f0f7c36 */ /* 0x002fe20008000000 */
[----:B------:R-:W-:Y:S02]  /*83d90*/  ULDC UR4, c[0x0][0x228] ;  /* 0x00008a0000047ab9 */ /* 0x000fe40000000800 */
[----:B------:R-:W-:Y:S01]  /*83da0*/  ISETP.LT.AND P1, PT, R194, UR4, !P0 ;  /* 0x00000004c2007c0c */ /* 0x000fe2000c721270 */
[----:B------:R-:W-:Y:S01]  /*83db0*/  ULDC UR4, c[0x0][0x248] ;  /* 0x0000920000047ab9 */ /* 0x000fe20000000800 */
[----:B------:R-:W-:Y:S02]  /*83dc0*/  @P2 LOP3.LUT R21, R21, 0x400000, RZ, 0xfc, !PT ;  /* 0x0040000015152812 */ /* 0x000fe400078efcff */
[----:B------:R-:W-:Y:S02]  /*83dd0*/  ISETP.LT.AND P0, PT, R193, UR20, !P0 ;  /* 0x00000014c1007c0c */ /* 0x000fe4000c701270 */
[----:B------:R-:W-:-:S02]  /*83de0*/  LOP3.LUT R21, R21, 0xffdfffff, RZ, 0xc0, !PT ;  /* 0xffdfffff15157812 */ /* 0x000fc400078ec0ff */
[----:B------:R-:W-:-:S05]  /*83df0*/  IADD3 R32, R14, 0x39, RZ ;  /* 0x000000390e207810 */ /* 0x000fca0007ffe0ff */
[----:B------:R-:W-:-:S04]  /*83e00*/  @P1 LOP3.LUT R21, R21, 0x200000, RZ, 0xfc, !PT ;  /* 0x0020000015151812 */ /* 0x000fc800078efcff */
[----:B------:R-:W-:-:S04]  /*83e10*/  LOP3.LUT R21, R21, 0xffefffff, RZ, 0xc0, !PT ;  /* 0xffefffff15157812 */ /* 0x000fc800078ec0ff */
[----:B------:R-:W-:Y:S02]  /*83e20*/  @P0 LOP3.LUT R21, R21, 0x100000, RZ, 0xfc, !PT ;  /* 0x0010000015150812 */ /* 0x000fe400078efcff */
[----:B------:R-:W-:-:S04]  /*83e30*/  ISETP.GE.AND P0, PT, R32, UR9, PT ;  /* 0x0000000920007c0c */ /* 0x000fc8000bf06270 */
[----:B------:R-:W-:Y:S02]  /*83e40*/  ISETP.LT.AND P3, PT, R30, UR6, !P0 ;  /* 0x000000061e007c0c */ /* 0x000fe4000c761270 */
[----:B------:R-:W-:Y:S01]  /*83e50*/  LOP3.LUT R21, R21, 0xfff7ffff, RZ, 0xc0, !PT ;  /* 0xfff7ffff15157812 */ /* 0x000fe200078ec0ff */
[----:B------:R1:W-:Y:S01]  /*83e60*/  STL [R1+0x1638], R15 ;  /* 0x0016380f01007387 */ /* 0x0003e20000100800 */
[----:B------:R-:W-:Y:S01]  /*83e70*/  ISETP.LT.AND P2, PT, R195, UR8, !P0 ;  /* 0x00000008c3007c0c */ /* 0x000fe2000c741270 */
[----:B------:R-:W-:Y:S01]  /*83e80*/  VIADD R32, R14, 0x38 ;  /* 0x000000380e207836 */ /* 0x000fe20000000000 */
[----:B------:R-:W-:Y:S01]  /*83e90*/  ULDC.64 UR8, c[0x0][0x228] ;  /* 0x00008a0000087ab9 */ /* 0x000fe20000000a00 */
[----:B------:R-:W-:Y:S01]  /*83ea0*/  ULDC UR6, c[0x0][0x228] ;  /* 0x00008a0000067ab9 */ /* 0x000fe20000000800 */
[----:B-1----:R-:W-:-:S05]  /*83eb0*/  VIADD R15, R15, UR4 ;  /* 0x000000040f0f7c36 */ /* 0x002fca0008000000 */
[----:B------:R-:W-:Y:S01]  /*83ec0*/  @P3 LOP3.LUT R21, R21, 0x80000, RZ, 0xfc, !PT ;  /* 0x0008000015153812 */ /* 0x000fe200078efcff */
[----:B------:R-:W-:Y:S02]  /*83ed0*/  ULDC UR4, c[0x0][0x228] ;  /* 0x00008a0000047ab9 */ /* 0x000fe40000000800 */
[----:B------:R-:W-:Y:S01]  /*83ee0*/  ISETP.LT.AND P1, PT, R194, UR4, !P0 ;  /* 0x00000004c2007c0c */ /* 0x000fe2000c721270 */
        /* <DEDUP_REMOVED lines=10> */
[----:B------:R1:W-:Y:S01]  /*83f90*/  STL [R1+0x163c], R15 ;  /* 0x00163c0f01007387 */ /* 0x0003e20000100800 */
[----:B------:R-:W-:Y:S01]  /*83fa0*/  ISETP.LT.AND P3, PT, R30, UR8, !P0 ;  /* 0x000000081e007c0c */ /* 0x000fe2000c761270 */
[----:B------:R-:W-:Y:S01]  /*83fb0*/  VIADD R32, R14, 0x37 ;  /* 0x000000370e207836 */ /* 0x000fe20000000000 */
[----:B------:R-:W-:Y:S01]  /*83fc0*/  ISETP.LT.AND P2, PT, R195, UR6, !P0 ;  /* 0x00000006c3007c0c */ /* 0x000fe2000c741270 */
[----:B------:R-:W-:Y:S01]  /*83fd0*/  ULDC.64 UR60, c[0x0][0x228] ;  /* 0x00008a00003c7ab9 */ /* 0x000fe20000000a00 */
[----:B------:R-:W-:Y:S01]  /*83fe0*/  ULDC UR6, c[0x0][0x228] ;  /* 0x00008a0000067ab9 */ /* 0x000fe20000000800 */
[----:B-1----:R-:W-:Y:S01]  /*83ff0*/  VIADD R15, R15, UR4 ;  /* 0x000000040f0f7c36 */ /* 0x002fe20008000000 */
[----:B------:R-:W-:-:S07]  /*84000*/  ULDC UR4, c[0x0][0x228] ;  /* 0x00008a0000047ab9 */ /* 0x000fce0000000800 */
[----:B------:R-:W-:Y:S02]  /*84010*/  @P3 LOP3.LUT R21, R21, 0x8000, RZ, 0xfc, !PT ;  /* 0x0000800015153812 */ /* 0x000fe400078efcff */
        /* <DEDUP_REMOVED lines=12> */
[----:B------:R-:W-:Y:S02]  /*840e0*/  ISETP.LT.AND P3, PT, R30, UR60, !P0 ;  /* 0x0000003c1e007c0c */ /* 0x000fe4000c761270 */
[----:B------:R-:W-:Y:S02]  /*840f0*/  MOV R35, UR53 ;  /* 0x0000003500237c02 */ /* 0x000fe40008000f00 */
[----:B------:R-:W-:Y:S01]  /*84100*/  MOV R34, UR52 ;  /* 0x0000003400227c02 */ /* 0x000fe20008000f00 */
[----:B------:R-:W-:Y:S01]  /*84110*/  ULDC.64 UR52, c[0x0][0x228] ;  /* 0x00008a0000347ab9 */ /* 0x000fe20000000a00 */
[----:B------:R-:W-:Y:S01]  /*84120*/  ISETP.LT.AND P2, PT, R195, UR6, !P0 ;  /* 0x00000006c3007c0c */ /* 0x000fe2000c741270 */
[----:B------:R-:W-:Y:S01]  /*84130*/  VIADD R32, R14, 0x36 ;  /* 0x000000360e207836 */ /* 0x000fe20000000000 */
[----:B------:R-:W-:Y:S01]  /*84140*/  ULDC.64 UR56, c[0x0][0x228] ;  /* 0x00008a0000387ab9 */ /* 0x000fe20000000a00 */
[----:B-1----:R-:W-:Y:S01]  /*84150*/  VIADD R15, R15, UR4 ;  /* 0x000000040f0f7c36 */ /* 0x002fe20008000000 */
[----:B------:R-:W-:-:S03]  /*84160*/  ULDC UR4, c[0x0][0x228] ;  /* 0x00008a0000047ab9 */ /* 0x000fc60000000800 */
[----:B------:R-:W-:Y:S01]  /*84170*/  @P3 LOP3.LUT R21, R21, 0x800, RZ, 0xfc, !PT ;  /* 0x0000080015153812 */ /* 0x000fe200078efcff */
[----:B------:R-:W-:Y:S01]  /*84180*/  UMOV UR8, UR52 ;  /* 0x0000003400087c82 */ /* 0x000fe20008000000 */
[----:B------:R-:W-:Y:S01]  /*84190*/  ISETP.LT.AND P1, PT, R194, UR4, !P0 ;  /* 0x00000004c2007c0c */ /* 0x000fe2000c721270 */
[----:B------:R-:W-:Y:S01]  /*841a0*/  UMOV UR14, UR56 ;  /* 0x00000038000e7c82 */ /* 0x000fe20008000000 */
[----:B------:R-:W-:Y:S01]  /*841b0*/  LOP3.LUT R21, R21, 0xfffffbff, RZ, 0xc0, !PT ;  /* 0xfffffbff15157812 */ /* 0x000fe200078ec0ff */
[----:B------:R-:W-:Y:S01]  /*841c0*/  ULDC UR6, c[0x0][0x228] ;  /* 0x00008a0000067ab9 */ /* 0x000fe20000000800 */
[----:B------:R-:W-:Y:S02]  /*841d0*/  ULDC UR4, c[0x0][0x248] ;  /* 0x0000920000047ab9 */ /* 0x000fe40000000800 */
[----:B------:R-:W-:Y:S02]  /*841e0*/  @P2 LOP3.LUT R21, R21, 0x400, RZ, 0xfc, !PT ;  /* 0x0000040015152812 */ /* 0x000fe400078efcff */
[----:B------:R-:W-:-:S02]  /*841f0*/  ISETP.LT.AND P0, PT, R193, UR8, !P0 ;  /* 0x00000008c1007c0c */ /* 0x000fc4000c701270 */
        /* <DEDUP_REMOVED lines=8> */
[----:B------:R1:W-:Y:S01]  /*84280*/  STL [R1+0x1650], R15 ;  /* 0x0016500f01007387 */ /* 0x0003e20000100800 */
[----:B------:R-:W-:Y:S01]  /*84290*/  IMAD.U32 R51, RZ, RZ, UR57 ;  /* 0x00000039ff337e24 */ /* 0x000fe2000f8e00ff */
[----:B------:R-:W-:Y:S01]  /*842a0*/  ULDC.64 UR56, c[0x0][0x228] ;  /* 0x00008a0000387ab9 */ /* 0x000fe20000000a00 */
[----:B------:R-:W-:Y:S01]  /*842b0*/  VIADD R32, R14, 0x35 ;  /* 0x000000350e207836 */ /* 0x000fe20000000000 */
[----:B------:R-:W-:Y:S01]  /*842c0*/  UMOV UR24, UR10 ;  /* 0x0000000a00187c82 */ /* 0x000fe20008000000 */
[----:B------:R-:W-:-:S03]  /*842d0*/  ULDC UR6, c[0x0][0x228] ;  /* 0x00008a0000067ab9 */ /* 0x000fc60000000800 */
[----:B------:R-:W-:Y:S01]  /*842e0*/  @P3 LOP3.LUT R21, R21, 0x80, RZ, 0xfc, !PT ;  /* 0x0000008015153812 */ /* 0x000fe200078efcff */
[----:B-1----:R-:W-:Y:S01]  /*842f0*/  VIADD R15, R15, UR4 ;  /* 0x000000040f0f7c36 */ /* 0x002fe20008000000 */
[----:B------:R-:W-:Y:S02]  /*84300*/  ULDC UR4, c[0x0][0x228] ;  /* 0x00008a0000047ab9 */ /* 0x000fe40000000800 */
[----:B------:R-:W-:Y:S02]  /*84310*/  LOP3.LUT R21, R21, 0xffffffbf, RZ, 0xc0, !PT ;  /* 0xffffffbf15157812 */ /* 0x000fe400078ec0ff */
[----:B------:R-:W-:Y:S01]  /*84320*/  ISETP.LT.AND P1, PT, R194, UR4, !P0 ;  /* 0x00000004c2007c0c */ /* 0x000fe2000c721270 */
[----:B------:R-:W-:Y:S01]  /*84330*/  UMOV UR8, UR56 ;  /* 0x0000003800087c82 */ /* 0x000fe20008000000 */
[----:B------:R-:W-:Y:S01]  /*84340*/  @P2 LOP3.LUT R21, R21, 0x40, RZ, 0xfc, !PT ;  /* 0x0000004015152812 */ /* 0x000fe200078efcff */
[----:B------:R-:W-:Y:S01]  /*84350*/  UMOV UR10, UR12 ;  /* 0x0000000c000a7c82 */ /* 0x000fe20008000000 */
[----:B------:R-:W-:Y:S01]  /*84360*/  ISETP.LT.AND P0, PT, R193, UR8, !P0 ;  /* 0x00000008c1007c0c */ /* 0x000fe2000c701270 */
[----:B------:R-:W-:Y:S01]  /*84370*/  ULDC UR4, c[0x0][0x248] ;  /* 0x0000920000047ab9 */ /* 0x000fe20000000800 */
[----:B------:R-:W-:Y:S01]  /*84380*/  LOP3.LUT R21, R21, 0xffffffdf, RZ, 0xc0, !PT ;  /* 0xffffffdf15157812 */ /* 0x000fe200078ec0ff */
[----:B------:R-:W-:Y:S01]  /*84390*/  UMOV UR56, UR28 ;  /* 0x0000001c00387c82 */ /* 0x000fe20008000000 */
[----:B------:R-:W-:-:S05]  /*843a0*/  UMOV UR28, UR32 ;  /* 0x00000020001c7c82 */ /* 0x000fca0008000000 */
[----:B------:R-:W-:Y:S01]  /*843b0*/  @P1 LOP3.LUT R21, R21, 0x20, RZ, 0xfc, !PT ;  /* 0x0000002015151812 */ /* 0x000fe200078efcff */
[----:B------:R-:W-:-:S03]  /*843c0*/  UMOV UR32, UR36 ;  /* 0x0000002400207c82 */ /* 0x000fc60008000000 */
[----:B------:R-:W-:Y:S01]  /*843d0*/  LOP3.LUT R21, R21, 0xffffffef, RZ, 0xc0, !PT ;  /* 0xffffffef15157812 */ /* 0x000fe200078ec0ff */
[----:B------:R-:W-:Y:S01]  /*843e0*/  UMOV UR12, UR40 ;  /* 0x00000028000c7c82 */ /* 0x000fe20008000000 */
[----:B------:R-:W-:Y:S01]  /*843f0*/  UMOV UR36, UR48 ;  /* 0x0000003000247c82 */ /* 0x000fe20008000000 */
[----:B------:R-:W-:Y:S01]  /*84400*/  UMOV UR40, UR58 ;  /* 0x0000003a00287c82 */ /* 0x000fe20008000000 */
[----:B------:R-:W-:Y:S01]  /*84410*/  @P0 LOP3.LUT R21, R21, 0x10, RZ, 0xfc, !PT ;  /* 0x0000001015150812 */ /* 0x000fe200078efcff */
[----:B------:R-:W-:Y:S01]  /*84420*/  UMOV UR48, UR59 ;  /* 0x0000003b00307c82 */ /* 0x000fe20008000000 */
[----:B------:R-:W-:Y:S01]  /*84430*/  ULDC.64 UR58, c[0x0][0x228] ;  /* 0x00008a00003a7ab9 */ /* 0x000fe20000000a00 */
[----:B------:R-:W-:Y:S01]  /*84440*/  ISETP.GE.AND P0, PT, R32, UR9, PT ;  /* 0x0000000920007c0c */ /* 0x000fe2000bf06270 */
[----:B------:R-:W-:-:S03]  /*84450*/  UMOV UR8, UR58 ;  /* 0x0000003a00087c82 */ /* 0x000fc60008000000 */
[----:B------:R-:W-:Y:S02]  /*84460*/  ISETP.LT.AND P3, PT, R30, UR8, !P0 ;  /* 0x000000081e007c0c */ /* 0x000fe4000c761270 */
[----:B------:R-:W-:Y:S01]  /*84470*/  LOP3.LUT R21, R21, 0xfffffff7, RZ, 0xc0, !PT ;  /* 0xfffffff715157812 */ /* 0x000fe200078ec0ff */
[----:B------:R1:W-:Y:S01]  /*84480*/  STL [R1+0x165c], R15 ;  /* 0x00165c0f01007387 */ /* 0x0003e20000100800 */
[----:B------:R-:W-:Y:S01]  /*84490*/  ISETP.LT.AND P2, PT, R195, UR6, !P0 ;  /* 0x00000006c3007c0c */ /* 0x000fe2000c741270 */
[----:B------:R-:W-:Y:S01]  /*844a0*/  IMAD.U32 R49, RZ, RZ, UR59 ;  /* 0x0000003bff317e24 */ /* 0x000fe2000f8e00ff */
[----:B------:R-:W-:Y:S01]  /*844b0*/  ULDC.64 UR58, c[0x0][0x228] ;  /* 0x00008a00003a7ab9 */ /* 0x000fe20000000a00 */
[----:B------:R-:W-:Y:S01]  /*844c0*/  VIADD R32, R14, 0x34 ;  /* 0x000000340e207836 */ /* 0x000fe20000000000 */
[----:B------:R-:W-:Y:S01]  /*844d0*/  ULDC.64 UR8, c[0x0][0x228] ;  /* 0x00008a0000087ab9 */ /* 0x000fe20000000a00 */
[----:B-1----:R-:W-:-:S04]  /*844e0*/  VIADD R15, R15, UR4 ;  /* 0x000000040f0f7c36 */ /* 0x002fc80008000000 */
[----:B------:R-:W-:Y:S01]  /*844f0*/  @P3 LOP3.LUT R21, R21, 0x8, RZ, 0xfc, !PT ;  /* 0x0000000815153812 */ /* 0x000fe200078efcff */
[----:B------:R-:W-:Y:S01]  /*84500*/  ULDC UR4, c[0x0][0x228] ;  /* 0x00008a0000047ab9 */ /* 0x000fe20000000800 */
[----:B------:R-:W-:Y:S01]  /*84510*/  ULDC UR6, c[0x0][0x228] ;  /* 0x00008a0000067ab9 */ /* 0x000fe20000000800 */
[----:B------:R-:W-:Y:S01]  /*84520*/  ISETP.LT.AND P1, PT, R194, UR4, !P0 ;  /* 0x00000004c2007c0c */ /* 0x000fe2000c721270 */
[----:B------:R-:W-:Y:S01]  /*84530*/  UMOV UR7, UR58 ;  /* 0x0000003a00077c82 */ /* 0x000fe20008000000 */
[----:B------:R-:W-:Y:S01]  /*84540*/  LOP3.LUT R21, R21, 0xfffffffb, RZ, 0xc0, !PT ;  /* 0xfffffffb15157812 */ /* 0x000fe200078ec0ff */
[----:B------:R-:W-:Y:S01]  /*84550*/  IMAD.U32 R48, RZ, RZ, UR59 ;  /* 0x0000003bff307e24 */ /* 0x000fe2000f8e00ff */
[----:B------:R-:W-:Y:S02]  /*84560*/  ULDC UR4, c[0x0][0x248] ;  /* 0x0000920000047ab9 */ /* 0x000fe40000000800 */
[----:B------:R-:W-:Y:S02]  /*84570*/  @P2 LOP3.LUT R21, R21, 0x4, RZ, 0xfc, !PT ;  /* 0x0000000415152812 */ /* 0x000fe400078efcff */
[----:B------:R-:W-:-:S02]  /*84580*/  ISETP.LT.AND P0, PT, R193, UR7, !P0 ;  /* 0x00000007c1007c0c */ /* 0x000fc4000c701270 */
[----:B------:R-:W-:-:S04]  /*84590*/  LOP3.LUT R21, R21, 0xfffffffd, RZ, 0xc0, !PT ;  /* 0xfffffffd15157812 */ /* 0x000fc800078ec0ff */
[----:B------:R-:W-:-:S04]  /*845a0*/  @P1 LOP3.LUT R21, R21, 0x2, RZ, 0xfc, !PT ;  /* 0x0000000215151812 */ /* 0x000fc800078efcff */
[----:B------:R-:W-:-:S04]  /*845b0*/  LOP3.LUT R21, R21, 0xfffffffe, RZ, 0xc0, !PT ;  /* 0xfffffffe15157812 */ /* 0x000fc800078ec0ff */
[----:B------:R-:W-:Y:S02]  /*845c0*/  @P0 LOP3.LUT R21, R21, 0x1, RZ, 0xfc, !PT ;  /* 0x0000000115150812 */ /* 0x000fe400078efcff */
[----:B------:R-:W-:Y:S02]  /*845d0*/  ISETP.GE.AND P0, PT, R32, UR61, PT ;  /* 0x0000003d20007c0c */ /* 0x000fe4000bf06270 */
[----:B------:R-:W-:Y:S02]  /*845e0*/  R2UR UR59, R37 ;  /* 0x00000000253b72ca */ /* 0x000fe400000e0000 */
[----:B------:R-:W-:Y:S01]  /*845f0*/  R2UR UR58, R36 ;  /* 0x00000000243a72ca */ /* 0x000fe200000e0000 */
[----:B------:R1:W-:Y:S01]  /*84600*/  STL [R1+0x1668], R15 ;  /* 0x0016680f01007387 */ /* 0x0003e20000100800 */
[----:B------:R-:W-:Y:S01]  /*84610*/  ISETP.LT.AND P3, PT, R30, UR8, !P0 ;  /* 0x000000081e007c0c */ /* 0x000fe2000c761270 */
[----:B------:R-:W-:Y:S01]  /*84620*/  UMOV UR18, UR56 ;  /* 0x0000003800127c82 */ /* 0x000fe20008000000 */
[----:B------:R-:W-:Y:S01]  /*84630*/  ISETP.LT.AND P2, PT, R195, UR6, !P0 ;  /* 0x00000006c3007c0c */ /* 0x000fe2000c741270 */
[----:B------:R-:W-:Y:S01]  /*84640*/  UMOV UR56, UR24 ;  /* 0x0000001800387c82 */ /* 0x000fe20008000000 */
[----:B------:R-:W-:Y:S01]  /*84650*/  UMOV UR20, UR28 ;  /* 0x0000001c00147c82 */ /* 0x000fe20008000000 */
[----:B------:R-:W-:Y:S01]  /*84660*/  VIADD R32, R14, 0x33 ;  /* 0x000000330e207836 */ /* 0x000fe20000000000 */
[----:B------:R-:W-:Y:S01]  /*84670*/  ULDC.64 UR60, c[0x0][0x228] ;  /* 0x00008a00003c7ab9 */ /* 0x000fe20000000a00 */
[----:B-1----:R-:W-:Y:S01]  /*84680*/  VIADD R15, R15, UR4 ;  /* 0x000000040f0f7c36 */ /* 0x002fe20008000000 */
[----:B------:R-:W-:Y:S01]  /*84690*/  ULDC UR4, c[0x0][0x228] ;  /* 0x00008a0000047ab9 */ /* 0x000fe20000000800 */
[----:B------:R-:W-:-:S04]  /*846a0*/  IMAD.MOV.U32 R57, RZ, RZ, R47 ;  /* 0x000000ffff397224 */ /* 0x000fc800078e002f */
[----:B------:R-:W-:Y:S01]  /*846b0*/  @P3 LOP3.LUT R20, R20, 0x80000000, RZ, 0xfc, !PT ;  /* 0x8000000014143812 */ /* 0x000fe200078efcff */
[----:B------:R-:W-:Y:S01]  /*846c0*/  ULDC UR6, c[0x0][0x228] ;  /* 0x00008a0000067ab9 */ /* 0x000fe20000000800 */
[----:B------:R-:W-:Y:S01]  /*846d0*/  ISETP.LT.AND P1, PT, R194, UR4, !P0 ;  /* 0x00000004c2007c0c */ /* 0x000fe2000c721270 */
[----:B------:R-:W-:Y:S01]  /*846e0*/  UMOV UR24, UR12 ;  /* 0x0000000c00187c82 */ /* 0x000fe20008000000 */
[----:B------:R-:W-:Y:S01]  /*846f0*/  LOP3.LUT R20, R20, 0xbfffffff, RZ, 0xc0, !PT ;  /* 0xbfffffff14147812 */ /* 0x000fe200078ec0ff */
[----:B------:R-:W-:Y:S01]  /*84700*/  UMOV UR28, UR36 ;  /* 0x00000024001c7c82 */ /* 0x000fe20008000000 */
[----:B------:R-:W-:Y:S01]  /*84710*/  UMOV UR36, UR59 ;  /* 0x0000003b00247c82 */ /* 0x000fe20008000000 */
[----:B------:R-:W-:Y:S01]  /*84720*/  UMOV UR12, UR58 ;  /* 0x0000003a000c7c82 */ /* 0x000fe20008000000 */
[----:B------:R-:W-:Y:S01]  /*84730*/  ULDC.64 UR58, c[0x0][0x228] ;  /* 0x00008a00003a7ab9 */ /* 0x000fe20000000a00 */
[----:B------:R-:W-:Y:S01]  /*84740*/  @P2 LOP3.LUT R20, R20, 0x40000000, RZ, 0xfc, !PT ;  /* 0x4000000014142812 */ /* 0x000fe200078efcff */
[----:B------:R-:W-:Y:S01]  /*84750*/  UMOV UR7, UR58 ;  /* 0x0000003a00077c82 */ /* 0x000fe20008000000 */
[----:B------:R-:W-:Y:S01]  /*84760*/  IMAD.U32 R47, RZ, RZ, UR9 ;  /* 0x00000009ff2f7e24 */ /* 0x000fe2000f8e00ff */
[----:B------:R-:W-:Y:S01]  /*84770*/  ISETP.LT.AND P0, PT, R193, UR7, !P0 ;  /* 0x00000007c1007c0c */ /* 0x000fe2000c701270 */
[----:B------:R-:W-:Y:S01]  /*84780*/  ULDC.64 UR8, c[0x0][0x228] ;  /* 0x00008a0000087ab9 */ /* 0x000fe20000000a00 */
[----:B------:R-:W-:Y:S01]  /*84790*/  LOP3.LUT R20, R20, 0xdfffffff, RZ, 0xc0, !PT ;  /* 0xdfffffff14147812 */ /* 0x000fe200078ec0ff */
[----:B------:R-:W-:-:S03]  /*847a0*/  ULDC UR4, c[0x0][0x248] ;  /* 0x0000920000047ab9 */ /* 0x000fc60000000800 */
[----:B------:R-:W-:-:S04]  /*847b0*/  @P1 LOP3.LUT R20, R20, 0x20000000, RZ, 0xfc, !PT ;  /* 0x2000000014141812 */ /* 0x000fc800078efcff */
[----:B------:R-:W-:-:S04]  /*847c0*/  LOP3.LUT R20, R20, 0xefffffff, RZ, 0xc0, !PT ;  /* 0xefffffff14147812 */ /* 0x000fc800078ec0ff */
[----:B------:R-:W-:Y:S02]  /*847d0*/  @P0 LOP3.LUT R20, R20, 0x10000000, RZ, 0xfc, !PT ;  /* 0x1000000014140812 */ /* 0x000fe400078efcff */
[----:B------:R-:W-:Y:S02]  /*847e0*/  ISETP.GE.AND P0, PT, R32, UR15, PT ;  /* 0x0000000f20007c0c */ /* 0x000fe4000bf06270 */
[----:B------:R-:W-:Y:S01]  /*847f0*/  LOP3.LUT R20, R20, 0xf7ffffff, RZ, 0xc0, !PT ;  /* 0xf7ffffff14147812 */ /* 0x000fe200078ec0ff */
[----:B------:R1:W-:Y:S01]  /*84800*/  STL [R1+0x1670], R15 ;  /* 0x0016700f01007387 */ /* 0x0003e20000100800 */
[----:B------:R-:W-:Y:S01]  /*84810*/  ISETP.LT.AND P3, PT, R30, UR8, !P0 ;  /* 0x000000081e007c0c */ /* 0x000fe2000c761270 */
[----:B------:R-:W-:Y:S01]  /*84820*/  UMOV UR7, UR60 ;  /* 0x0000003c00077c82 */ /* 0x000fe20008000000 */
[----:B------:R-:W-:Y:S01]  /*84830*/  ISETP.LT.AND P2, PT, R195, UR6, !P0 ;  /* 0x00000006c3007c0c */ /* 0x000fe2000c741270 */
[----:B------:R-:W-:Y:S01]  /*84840*/  VIADD R32, R14, 0x32 ;  /* 0x000000320e207836 */ /* 0x000fe20000000000 */
[----:B------:R-:W-:Y:S01]  /*84850*/  ULDC UR6, c[0x0][0x228] ;  /* 0x00008a0000067ab9 */ /* 0x000fe20000000800 */
[----:B------:R-:W-:Y:S01]  /*84860*/  IMAD.MOV.U32 R59, RZ, RZ, R45 ;  /* 0x000000ffff3b7224 */ /* 0x000fe200078e002d */
[----:B------:R-:W-:Y:S01]  /*84870*/  ULDC.64 UR14, c[0x0][0x228] ;  /* 0x00008a00000e7ab9 */ /* 0x000fe20000000a00 */
[----:B-1----:R-:W-:Y:S01]  /*84880*/  IADD3 R15, R15, UR4, RZ ;  /* 0x000000040f0f7c10 */ /* 0x002fe2000fffe0ff */
[----:B------:R-:W-:-:S05]  /*84890*/  ULDC UR4, c[0x0][0x228] ;  /* 0x00008a0000047ab9 */ /* 0x000fca0000000800 */
[----:B------:R-:W-:Y:S02]  /*848a0*/  @P3 LOP3.LUT R20, R20, 0x8000000, RZ, 0xfc, !PT ;  /* 0x0800000014143812 */ /* 0x000fe400078efcff */
[----:B------:R-:W-:Y:S01]  /*848b0*/  ISETP.LT.AND P1, PT, R194, UR4, !P0 ;  /* 0x00000004c2007c0c */ /* 0x000fe2000c721270 */
[----:B------:R-:W-:Y:S01]  /*848c0*/  IMAD.U32 R45, RZ, RZ, UR9 ;  /* 0x00000009ff2d7e24 */ /* 0x000fe2000f8e00ff */
[----:B------:R-:W-:Y:S01]  /*848d0*/  LOP3.LUT R20, R20, 0xfbffffff, RZ, 0xc0, !PT ;  /* 0xfbffffff14147812 */ /* 0x000fe200078ec0ff */
[----:B------:R-:W-:Y:S01]  /*848e0*/  ULDC.64 UR8, c[0x0][0x228] ;  /* 0x00008a0000087ab9 */ /* 0x000fe20000000a00 */
        /* <DEDUP_REMOVED lines=12> */
[----:B------:R-:W-:Y:S01]  /*849b0*/  UMOV UR7, UR14 ;  /* 0x0000000e00077c82 */ /* 0x000fe20008000000 */
[----:B------:R-:W-:Y:S01]  /*849c0*/  VIADD R32, R14, 0x31 ;  /* 0x000000310e207836 */ /* 0x000fe20000000000 */
[----:B------:R-:W-:-:S05]  /*849d0*/  ULDC UR6, c[0x0][0x228] ;  /* 0x00008a0000067ab9 */ /* 0x000fca0000000800 */
[----:B------:R-:W-:Y:S01]  /*849e0*/  @P3 LOP3.LUT R20, R20, 0x800000, RZ, 0xfc, !PT ;  /* 0x0080000014143812 */ /* 0x000fe200078efcff */
[----:B-1----:R-:W-:Y:S01]  /*849f0*/  VIADD R15, R15, UR4 ;  /* 0x000000040f0f7c36 */ /* 0x002fe20008000000 */
[----:B------:R-:W-:Y:S02]  /*84a00*/  ULDC UR4, c[0x0][0x228] ;  /* 0x00008a0000047ab9 */ /* 0x000fe40000000800 */
[----:B------:R-:W-:Y:S02]  /*84a10*/  LOP3.LUT R20, R20, 0xffbfffff, RZ, 0xc0, !PT ;  /* 0xffbfffff14147812 */ /* 0x000fe400078ec0ff */
[----:B------:R-:W-:Y:S01]  /*84a20*/  ISETP.LT.AND P1, PT, R194, UR4, !P0 ;  /* 0x00000004c2007c0c */ /* 0x000fe2000c721270 */
[----:B------:R-:W-:Y:S01]  /*84a30*/  IMAD.MOV.U32 R60, RZ, RZ, R43 ;  /* 0x000000ffff3c7224 */ /* 0x000fe200078e002b */
[----:B------:R-:W-:Y:S01]  /*84a40*/  @P2 LOP3.LUT R20, R20, 0x400000, RZ, 0xfc, !PT ;  /* 0x0040000014142812 */ /* 0x000fe200078efcff */
[----:B------:R-:W-:Y:S01]  /*84a50*/  ULDC UR4, c[0x0][0x248] ;  /* 0x0000920000047ab9 */ /* 0x000fe20000000800 */
[----:B------:R-:W-:-:S02]  /*84a60*/  ISETP.LT.AND P0, PT, R193, UR7, !P0 ;  /* 0x00000007c1007c0c */ /* 0x000fc4000c701270 */
[----:B------:R-:W-:-:S07]  /*84a70*/  LOP3.LUT R20, R20, 0xffdfffff, RZ, 0xc0, !PT ;  /* 0xffdfffff14147812 */ /* 0x000fce00078ec0ff */
[----:B------:R-:W-:-:S04]  /*84a80*/  @P1 LOP3.LUT R20, R20, 0x200000, RZ, 0xfc, !PT ;  /* 0x0020000014141812 */ /* 0x000fc800078efcff */
[----:B------:R-:W-:Y:S01]  /*84a90*/  LOP3.LUT R20, R20, 0xffefffff, RZ, 0xc0, !PT ;  /* 0xffefffff14147812 */ /* 0x000fe200078ec0ff */
[----:B------:R-:W-:Y:S01]  /*84aa0*/  IMAD.U32 R43, RZ, RZ, UR9 ;  /* 0x00000009ff2b7e24 */ /* 0x000fe2000f8e00ff */
[----:B------:R-:W-:Y:S02]  /*84ab0*/  ULDC.64 UR8, c[0x0][0x228] ;  /* 0x00008a0000087ab9 */ /* 0x000fe40000000a00 */
[----:B------:R-:W-:Y:S02]  /*84ac0*/  @P0 LOP3.LUT R20, R20, 0x100000, RZ, 0xfc, !PT ;  /* 0x0010000014140812 */ /* 0x000fe400078efcff */
[----:B------:R-:W-:-:S04]  /*84ad0*/  ISETP.GE.AND P0, PT, R32, UR21, PT ;  /* 0x0000001520007c0c */ /* 0x000fc8000bf06270 */
[----:B------:R-:W-:Y:S02]  /*84ae0*/  ISETP.LT.AND P3, PT, R30, UR8, !P0 ;  /* 0x000000081e007c0c */ /* 0x000fe4000c761270 */
[----:B------:R-:W-:Y:S02]  /*84af0*/  ISETP.LT.AND P2, PT, R195, UR6, !P0 ;  /* 0x00000006c3007c0c */ /* 0x000fe4000c741270 */
[----:B------:R-:W-:Y:S01]  /*84b00*/  LOP3.LUT R20, R20, 0xfff7ffff, RZ, 0xc0, !PT ;  /* 0xfff7ffff14147812 */ /* 0x000fe200078ec0ff */
[----:B------:R1:W-:Y:S01]  /*84b10*/  STL [R1+0x167c], R15 ;  /* 0x00167c0f01007387 */ /* 0x0003e20000100800 */
[----:B------:R-:W-:Y:S01]  /*84b20*/  IMAD.MOV.U32 R61, RZ, RZ, R42 ;  /* 0x000000ffff3d7224 */ /* 0x000fe200078e002a */
[----:B------:R-:W-:-:S06]  /*84b30*/  ULDC UR6, c[0x0][0x228] ;  /* 0x00008a0000067ab9 */ /* 0x000fcc0000000800 */
[----:B------:R-:W-:Y:S01]  /*84b40*/  @P3 LOP3.LUT R20, R20, 0x80000, RZ, 0xfc, !PT ;  /* 0x0008000014143812 */ /* 0x000fe200078efcff */
[----:B-1----:R-:W-:Y:S01]  /*84b50*/  VIADD R15, R15, UR4 ;  /* 0x000000040f0f7c36 */ /* 0x002fe20008000000 */
[----:B------:R-:W-:Y:S02]  /*84b60*/  ULDC UR4, c[0x0][0x228] ;  /* 0x00008a0000047ab9 */ /* 0x000fe40000000800 */
[----:B------:R-:W-:Y:S02]  /*84b70*/  LOP3.LUT R20, R20, 0xfffbffff, RZ, 0xc0, !PT ;  /* 0xfffbffff14147812 */ /* 0x000fe400078ec0ff */
[----:B------:R-:W-:Y:S01]  /*84b80*/  ISETP.LT.AND P1, PT, R194, UR4, !P0 ;  /* 0x00000004c2007c0c */ /* 0x000fe2000c721270 */
[----:B------:R-:W-:Y:S01]  /*84b90*/  IMAD.U32 R42, RZ, RZ, UR15 ;  /* 0x0000000fff2a7e24 */ /* 0x000fe2000f8e00ff */
[----:B------:R-:W-:Y:S01]  /*84ba0*/  ULDC.64 UR14, c[0x0][0x228] ;  /* 0x00008a00000e7ab9 */ /* 0x000fe20000000a00 */
[----:B------:R-:W-:Y:S01]  /*84bb0*/  @P2 LOP3.LUT R20, R20, 0x40000, RZ, 0xfc, !PT ;  /* 0x0004000014142812 */ /* 0x000fe200078efcff */
[----:B------:R-:W-:Y:S01]  /*84bc0*/  UMOV UR7, UR14 ;  /* 0x0000000e00077c82 */ /* 0x000fe20008000000 */
[----:B------:R-:W-:Y:S01]  /*84bd0*/  IMAD.MOV.U32 R58, RZ, RZ, R44 ;  /* 0x000000ffff3a7224 */ /* 0x000fe200078e002c */
[----:B------:R-:W-:Y:S01]  /*84be0*/  ISETP.LT.AND P0, PT, R193, UR7, !P0 ;  /* 0x00000007c1007c0c */ /* 0x000fe2000c701270 */
[----:B------:R-:W-:Y:S01]  /*84bf0*/  VIADD R32, R14, 0x30 ;  /* 0x000000300e207836 */ /* 0x000fe20000000000 */
[----:B------:R-:W-:Y:S01]  /*84c00*/  LOP3.LUT R20, R20, 0xfffdffff, RZ, 0xc0, !PT ;  /* 0xfffdffff14147812 */ /* 0x000fe200078ec0ff */
[----:B------:R-:W-:Y:S01]  /*84c10*/  IMAD.MOV.U32 R62, RZ, RZ, R60 ;  /* 0x000000ffff3e7224 */ /* 0x000fe200078e003c */
[----:B------:R-:W-:-:S03]  /*84c20*/  ULDC UR4, c[0x0][0x248] ;  /* 0x0000920000047ab9 */ /* 0x000fc60000000800 */
[----:B------:R-:W-:-:S04]  /*84c30*/  @P1 LOP3.LUT R20, R20, 0x20000, RZ, 0xfc, !PT ;  /* 0x0002000014141812 */ /* 0x000fc800078efcff */
[----:B------:R-:W-:Y:S01]  /*84c40*/  LOP3.LUT R20, R20, 0xfffeffff, RZ, 0xc0, !PT ;  /* 0xfffeffff14147812 */ /* 0x000fe200078ec0ff */
[----:B------:R-:W-:Y:S02]  /*84c50*/  IMAD.MOV.U32 R60, RZ, RZ, R58 ;  /* 0x000000ffff3c7224 */ /* 0x000fe400078e003a */
[----:B------:R-:W-:Y:S01]  /*84c60*/  IMAD.MOV.U32 R58, RZ, RZ, R41 ;  /* 0x000000ffff3a7224 */ /* 0x000fe200078e0029 */
[----:B------:R-:W-:Y:S02]  /*84c70*/  @P0 LOP3.LUT R20, R20, 0x10000, RZ, 0xfc, !PT ;  /* 0x0001000014140812 */ /* 0x000fe400078efcff */
[----:B------:R-:W-:Y:S02]  /*84c80*/  ISETP.GE.AND P0, PT, R32, UR25, PT ;  /* 0x0000001920007c0c */ /* 0x000fe4000bf06270 */
[----:B------:R-:W-:Y:S01]  /*84c90*/  MOV R41, UR9 ;  /* 0x0000000900297c02 */ /* 0x000fe20008000f00 */
[----:B------:R-:W-:Y:S02]  /*84ca0*/  ULDC.64 UR8, c[0x0][0x228] ;  /* 0x00008a0000087ab9 */ /* 0x000fe40000000a00 */
[----:B------:R-:W-:-:S02]  /*84cb0*/  ISETP.LT.AND P3, PT, R30, UR8, !P0 ;  /* 0x000000081e007c0c */ /* 0x000fc4000c761270 */
[----:B------:R-:W-:Y:S02]  /*84cc0*/  ISETP.LT.AND P2, PT, R195, UR6, !P0 ;  /* 0x00000006c3007c0c */ /* 0x000fe4000c741270 */
[----:B------:R-:W-:Y:S01]  /*84cd0*/  LOP3.LUT R20, R20, 0xffff7fff, RZ, 0xc0, !PT ;  /* 0xffff7fff14147812 */ /* 0x000fe200078ec0ff */
[----:B------:R1:W-:Y:S01]  /*84ce0*/  STL [R1+0x1684], R15 ;  /* 0x0016840f01007387 */ /* 0x0003e20000100800 */
[----:B------:R-:W-:Y:S01]  /*84cf0*/  IMAD.MOV.U32 R63, RZ, RZ, R61 ;  /* 0x000000ffff3f7224 */ /* 0x000fe200078e003d */
[----:B------:R-:W-:Y:S01]  /*84d00*/  ULDC UR6, c[0x0][0x228] ;  /* 0x00008a0000067ab9 */ /* 0x000fe20000000800 */
[----:B------:R-:W-:-:S05]  /*84d10*/  IMAD.MOV.U32 R61, RZ, RZ, R59 ;  /* 0x000000ffff3d7224 */ /* 0x000fca00078e003b */
[----:B------:R-:W-:Y:S01]  /*84d20*/  @P3 LOP3.LUT R20, R20, 0x8000, RZ, 0xfc, !PT ;  /* 0x0000800014143812 */ /* 0x000fe200078efcff */
[----:B-1----:R-:W-:Y:S01]  /*84d30*/  VIADD R15, R15, UR4 ;  /* 0x000000040f0f7c36 */ /* 0x002fe20008000000 */
[----:B------:R-:W-:Y:S02]  /*84d40*/  ULDC UR4, c[0x0][0x228] ;  /* 0x00008a0000047ab9 */ /* 0x000fe40000000800 */
[----:B------:R-:W-:Y:S02]  /*84d50*/  LOP3.LUT R20, R20, 0xffffbfff, RZ, 0xc0, !PT ;  /* 0xffffbfff14147812 */ /* 0x000fe400078ec0ff */
[----:B------:R-:W-:Y:S01]  /*84d60*/  ISETP.LT.AND P1, PT, R194, UR4, !P0 ;  /* 0x00000004c2007c0c */ /* 0x000fe2000c721270 */
[----:B------:R-:W-:Y:S01]  /*84d70*/  IMAD.MOV.U32 R59, RZ, RZ, R40 ;  /* 0x000000ffff3b7224 */ /* 0x000fe200078e0028 */
[----:B------:R-:W-:Y:S01]  /*84d80*/  @P2 LOP3.LUT R20, R20, 0x4000, RZ, 0xfc, !PT ;  /* 0x0000400014142812 */ /* 0x000fe200078efcff */
[----:B------:R-:W-:Y:S01]  /*84d90*/  IMAD.U32 R40, RZ, RZ, UR15 ;  /* 0x0000000fff287e24 */ /* 0x000fe2000f8e00ff */
[----:B------:R-:W-:Y:S01]  /*84da0*/  ULDC.64 UR14, c[0x0][0x228] ;  /* 0x00008a00000e7ab9 */ /* 0x000fe20000000a00 */
[----:B------:R-:W-:Y:S01]  /*84db0*/  VIADD R32, R14, 0x2f ;  /* 0x0000002f0e207836 */ /* 0x000fe20000000000 */
[----:B------:R-:W-:Y:S01]  /*84dc0*/  UMOV UR7, UR14 ;  /* 0x0000000e00077c82 */ /* 0x000fe20008000000 */
[----:B------:R-:W-:Y:S01]  /*84dd0*/  LOP3.LUT R20, R20, 0xffffdfff, RZ, 0xc0, !PT ;  /* 0xffffdfff14147812 */ /* 0x000fe200078ec0ff */
[----:B------:R-:W-:Y:S01]  /*84de0*/  IMAD.MOV.U32 R56, RZ, RZ, R46 ;  /* 0x000000ffff387224 */ /* 0x000fe200078e002e */
[----:B------:R-:W-:Y:S01]  /*84df0*/  ISETP.LT.AND P0, PT, R193, UR7, !P0 ;  /* 0x00000007c1007c0c */ /* 0x000fe2000c701270 */
[----:B------:R-:W-:-:S03]  /*84e00*/  ULDC UR4, c[0x0][0x248] ;  /* 0x0000920000047ab9 */ /* 0x000fc60000000800 */
[----:B------:R-:W-:-:S04]  /*84e10*/  @P1 LOP3.LUT R20, R20, 0x2000, RZ, 0xfc, !PT ;  /* 0x0000200014141812 */ /* 0x000fc800078efcff */
[----:B------:R-:W-:Y:S01]  /*84e20*/  LOP3.LUT R20, R20, 0xffffefff, RZ, 0xc0, !PT ;  /* 0xffffefff14147812 */ /* 0x000fe200078ec0ff */
[----:B------:R-:W-:Y:S01]  /*84e30*/  IMAD.U32 R46, RZ, RZ, UR59 ;  /* 0x0000003bff2e7e24 */ /* 0x000fe2000f8e00ff */
[----:B------:R-:W-:Y:S01]  /*84e40*/  R2UR UR59, R39 ;  /* 0x00000000273b72ca */ /* 0x000fe200000e0000 */
[----:B------:R-:W-:Y:S01]  /*84e50*/  IMAD.U32 R39, RZ, RZ, UR9 ;  /* 0x00000009ff277e24 */ /* 0x000fe2000f8e00ff */
[----:B------:R-:W-:Y:S01]  /*84e60*/  ULDC.64 UR8, c[0x0][0x228] ;  /* 0x00008a0000087ab9 */ /* 0x000fe20000000a00 */
[----:B------:R-:W-:Y:S02]  /*84e70*/  @P0 LOP3.LUT R20, R20, 0x1000, RZ, 0xfc, !PT ;  /* 0x0000100014140812 */ /* 0x000fe400078efcff */
[----:B------:R-:W-:-:S04]  /*84e80*/  ISETP.GE.AND P0, PT, R32, UR29, PT ;  /* 0x0000001d20007c0c */ /* 0x000fc8000bf06270 */
[----:B------:R-:W-:Y:S02]  /*84e90*/  ISETP.LT.AND P3, PT, R30, UR8, !P0 ;  /* 0x000000081e007c0c */ /* 0x000fe4000c761270 */
[----:B------:R-:W-:Y:S02]  /*84ea0*/  ISETP.LT.AND P2, PT, R195, UR6, !P0 ;  /* 0x00000006c3007c0c */ /* 0x000fe4000c741270 */
[----:B------:R-:W-:Y:S01]  /*84eb0*/  LOP3.LUT R20, R20, 0xfffff7ff, RZ, 0xc0, !PT ;  /* 0xfffff7ff14147812 */ /* 0x000fe200078ec0ff */
[----:B------:R1:W-:Y:S01]  /*84ec0*/  STL [R1+0x1694], R15 ;  /* 0x0016940f01007387 */ /* 0x0003e20000100800 */
[----:B------:R-:W-:Y:S01]  /*84ed0*/  R2UR UR58, R38 ;  /* 0x00000000263a72ca */ /* 0x000fe200000e0000 */
[----:B------:R-:W-:Y:S01]  /*84ee0*/  IMAD.U32 R38, RZ, RZ, UR15 ;  /* 0x0000000fff267e24 */ /* 0x000fe2000f8e00ff */
[----:B------:R-:W-:Y:S01]  /*84ef0*/  ULDC.64 UR14, c[0x0][0x228] ;  /* 0x00008a00000e7ab9 */ /* 0x000fe20000000a00 */
[----:B------:R-:W-:Y:S01]  /*84f00*/  VIADD R32, R14, 0x2e ;  /* 0x0000002e0e207836 */ /* 0x000fe20000000000 */
        /* <DEDUP_REMOVED lines=8> */
[----:B------:R-:W-:Y:S01]  /*84f90*/  IMAD.U32 R37, RZ, RZ, UR9 ;  /* 0x00000009ff257e24 */ /* 0x000fe2000f8e00ff */
[----:B------:R-:W-:Y:S01]  /*84fa0*/  ISETP.LT.AND P0, PT, R193, UR7, !P0 ;  /* 0x00000007c1007c0c */ /* 0x000fe2000c701270 */
[----:B------:R-:W-:Y:S01]  /*84fb0*/  ULDC.64 UR8, c[0x0][0x228] ;  /* 0x00008a0000087ab9 */ /* 0x000fe20000000a00 */
[----:B------:R-:W-:Y:S01]  /*84fc0*/  LOP3.LUT R20, R20, 0xfffffdff, RZ, 0xc0, !PT ;  /* 0xfffffdff14147812 */ /* 0x000fe200078ec0ff */
[----:B------:R-:W-:-:S06]  /*84fd0*/  ULDC UR4, c[0x0][0x248] ;  /* 0x0000920000047ab9 */ /* 0x000fcc0000000800 */
        /* <DEDUP_REMOVED lines=11> */
[----:B------:R-:W-:-:S04]  /*85090*/  ULDC UR6, c[0x0][0x228] ;  /* 0x00008a0000067ab9 */ /* 0x000fc80000000800 */
        /* <DEDUP_REMOVED lines=9> */
[----:B------:R-:W-:Y:S01]  /*85130*/  ULDC UR4, c[0x0][0x248] ;  /* 0x0000920000047ab9 */ /* 0x000fe20000000800 */
[----:B------:R-:W-:-:S07]  /*85140*/  LOP3.LUT R20, R20, 0xffffffdf, RZ, 0xc0, !PT ;  /* 0xffffffdf14147812 */ /* 0x000fce00078ec0ff */
[----:B------:R-:W-:-:S04]  /*85150*/  @P1 LOP3.LUT R20, R20, 0x20, RZ, 0xfc, !PT ;  /* 0x0000002014141812 */ /* 0x000fc800078efcff */
[----:B------:R-:W-:Y:S02]  /*85160*/  LOP3.LUT R20, R20, 0xffffffef, RZ, 0xc0, !PT ;  /* 0xffffffef14147812 */ /* 0x000fe400078ec0ff */
[----:B------:R-:W-:Y:S02]  /*85170*/  R2UR UR53, R35 ;  /* 0x00000000233572ca */ /* 0x000fe400000e0000 */
[----:B------:R-:W-:Y:S01]  /*85180*/  @P0 LOP3.LUT R20, R20, 0x10, RZ, 0xfc, !PT ;  /* 0x0000001014140812 */ /* 0x000fe200078efcff */
[----:B------:R-:W-:Y:S01]  /*85190*/  IMAD.U32 R35, RZ, RZ, UR9 ;  /* 0x00000009ff237e24 */ /* 0x000fe2000f8e00ff */
[----:B------:R-:W-:Y:S01]  /*851a0*/  ISETP.GE.AND P0, PT, R32, UR37, PT ;  /* 0x0000002520007c0c */ /* 0x000fe2000bf06270 */
[----:B------:R-:W-:-:S03]  /*851b0*/  ULDC.64 UR8, c[0x0][0x228] ;  /* 0x00008a0000087ab9 */ /* 0x000fc60000000a00 */
[----:B------:R-:W-:Y:S02]  /*851c0*/  ISETP.LT.AND P3, PT, R30, UR8, !P0 ;  /* 0x000000081e007c0c */ /* 0x000fe4000c761270 */
[----:B------:R-:W-:Y:S02]  /*851d0*/  ISETP.LT.AND P2, PT, R195, UR6, !P0 ;  /* 0x00000006c3007c0c */ /* 0x000fe4000c741270 */
[----:B------:R-:W-:Y:S01]  /*851e0*/  LOP3.LUT R20, R20, 0xfffffff7, RZ, 0xc0, !PT ;  /* 0xfffffff714147812 */ /* 0x000fe200078ec0ff */
[----:B------:R-:W-:Y:S01]  /*851f0*/  VIADD R16, R15, UR4 ;  /* 0x000000040f107c36 */ /* 0x000fe20008000000 */
[----:B------:R-:W-:Y:S01]  /*85200*/  ULDC UR4, c[0x0][0x228] ;  /* 0x00008a0000047ab9 */ /* 0x000fe20000000800 */
[----:B------:R-:W-:Y:S01]  /*85210*/  R2UR UR52, R34 ;  /* 0x00000000223472ca */ /* 0x000fe200000e0000 */
[----:B------:R-:W-:Y:S01]  /*85220*/  VIADD R32, R14, 0x2c ;  /* 0x0000002c0e207836 */ /* 0x000fe20000000000 */
[----:B------:R-:W-:Y:S01]  /*85230*/  ISETP.LT.AND P1, PT, R194, UR4, !P0 ;  /* 0x00000004c2007c0c */ /* 0x000fe2000c721270 */
[----:B------:R-:W-:Y:S01]  /*85240*/  IMAD.U32 R33, RZ, RZ, UR9 ;  /* 0x00000009ff217e24 */ /* 0x000fe2000f8e00ff */
[----:B------:R-:W-:Y:S01]  /*85250*/  ULDC.64 UR8, c[0x0][0x228] ;  /* 0x00008a0000087ab9 */ /* 0x000fe20000000a00 */
[----:B------:R-:W-:Y:S01]  /*85260*/  ULDC UR6, c[0x0][0x228] ;  /* 0x00008a0000067ab9 */ /* 0x000fe20000000800 */
[----:B------:R-:W-:Y:S01]  /*85270*/  @P3 LOP3.LUT R20, R20, 0x8, RZ, 0xfc, !PT ;  /* 0x0000000814143812 */ /* 0x000fe200078efcff */
[----:B------:R-:W-:Y:S01]  /*85280*/  IMAD.U32 R34, RZ, RZ, UR15 ;  /* 0x0000000fff227e24 */ /* 0x000fe2000f8e00ff */
[----:B------:R-:W-:Y:S01]  /*85290*/  ULDC.64 UR14, c[0x0][0x228] ;  /* 0x00008a00000e7ab9 */ /* 0x000fe20000000a00 */
[----:B------:R-:W-:Y:S01]  /*852a0*/  ULDC UR4, c[0x0][0x248] ;  /* 0x0000920000047ab9 */ /* 0x000fe20000000800 */
        /* <DEDUP_REMOVED lines=11> */
[----:B------:R-:W-:Y:S01]  /*85360*/  VIADD R18, R16, UR4 ;  /* 0x0000000410127c36 */ /* 0x000fe20008000000 */
[----:B------:R-:W-:Y:S01]  /*85370*/  ULDC UR4, c[0x0][0x228] ;  /* 0x00008a0000047ab9 */ /* 0x000fe20000000800 */
[----:B------:R1:W-:Y:S01]  /*85380*/  STL [R1+0x16ac], R15 ;  /* 0x0016ac0f01007387 */ /* 0x0003e20000100800 */
[----:B------:R-:W-:Y:S01]  /*85390*/  ISETP.LT.AND P1, PT, R194, UR4, !P0 ;  /* 0x00000004c2007c0c */ /* 0x000fe2000c721270 */
[----:B------:R-:W-:Y:S01]  /*853a0*/  VIADD R32, R14, 0x2b ;  /* 0x0000002b0e207836 */ /* 0x000fe20000000000 */
[----:B------:R-:W-:-:S05]  /*853b0*/  ULDC UR6, c[0x0][0x228] ;  /* 0x00008a0000067ab9 */ /* 0x000fca0000000800 */
[----:B------:R-:W-:Y:S01]  /*853c0*/  @P3 LOP3.LUT R11, R11, 0x80000000, RZ, 0xfc, !PT ;  /* 0x800000000b0b3812 */ /* 0x000fe200078efcff */
[----:B-1----:R-:W-:Y:S01]  /*853d0*/  IMAD.U32 R15, RZ, RZ, UR15 ;  /* 0x0000000fff0f7e24 */ /* 0x002fe2000f8e00ff */
[----:B------:R-:W-:Y:S02]  /*853e0*/  ULDC.64 UR14, c[0x0][0x228] ;  /* 0x00008a00000e7ab9 */ /* 0x000fe40000000a00 */
[----:B------:R-:W-:Y:S01]  /*853f0*/  LOP3.LUT R11, R11, 0xbfffffff, RZ, 0xc0, !PT ;  /* 0xbfffffff0b0b7812 */ /* 0x000fe200078ec0ff */
[----:B------:R-:W-:Y:S01]  /*85400*/  UMOV UR7, UR14 ;  /* 0x0000000e00077c82 */ /* 0x000fe20008000000 */
[----:B------:R1:W-:Y:S01]  /*85410*/  STL [R1+0x16b0], R16 ;  /* 0x0016b01001007387 */ /* 0x0003e20000100800 */
[----:B------:R-:W-:Y:S01]  /*85420*/  ULDC UR4, c[0x0][0x248] ;  /* 0x0000920000047ab9 */ /* 0x000fe20000000800 */
[----:B------:R-:W-:Y:S02]  /*85430*/  @P2 LOP3.LUT R11, R11, 0x40000000, RZ, 0xfc, !PT ;  /* 0x400000000b0b2812 */ /* 0x000fe400078efcff */
[----:B------:R-:W-:-:S02]  /*85440*/  ISETP.LT.AND P0, PT, R193, UR7, !P0 ;  /* 0x00000007c1007c0c */ /* 0x000fc4000c701270 */
[----:B------:R-:W-:-:S04]  /*85450*/  LOP3.LUT R11, R11, 0xdfffffff, RZ, 0xc0, !PT ;  /* 0xdfffffff0b0b7812 */ /* 0x000fc800078ec0ff */
[----:B------:R-:W-:-:S04]  /*85460*/  @P1 LOP3.LUT R11, R11, 0x20000000, RZ, 0xfc, !PT ;  /* 0x200000000b0b1812 */ /* 0x000fc800078efcff */
[----:B------:R-:W-:Y:S02]  /*85470*/  LOP3.LUT R11, R11, 0xefffffff, RZ, 0xc0, !PT ;  /* 0xefffffff0b0b7812 */ /* 0x000fe400078ec0ff */
[----:B-1----:R-:W-:Y:S01]  /*85480*/  MOV R16, UR9 ;  /* 0x0000000900107c02 */ /* 0x002fe20008000f00 */
[----:B------:R-:W-:Y:S01]  /*85490*/  ULDC.64 UR8, c[0x0][0x228] ;  /* 0x00008a0000087ab9 */ /* 0x000fe20000000a00 */
[----:B------:R-:W-:Y:S02]  /*854a0*/  @P0 LOP3.LUT R11, R11, 0x10000000, RZ, 0xfc, !PT ;  /* 0x100000000b0b0812 */ /* 0x000fe400078efcff */
[----:B------:R-:W-:-:S04]  /*854b0*/  ISETP.GE.AND P0, PT, R32, UR45, PT ;  /* 0x0000002d20007c0c */ /* 0x000fc8000bf06270 */
[----:B------:R-:W-:Y:S02]  /*854c0*/  ISETP.LT.AND P3, PT, R30, UR8, !P0 ;  /* 0x000000081e007c0c */ /* 0x000fe4000c761270 */
[----:B------:R-:W-:Y:S02]  /*854d0*/  ISETP.LT.AND P2, PT, R195, UR6, !P0 ;  /* 0x00000006c3007c0c */ /* 0x000fe4000c741270 */
[----:B------:R-:W-:Y:S01]  /*854e0*/  LOP3.LUT R11, R11, 0xf7ffffff, RZ, 0xc0, !PT ;  /* 0xf7ffffff0b0b7812 */ /* 0x000fe200078ec0ff */
[----:B------:R-:W-:Y:S01]  /*854f0*/  VIADD R64, R18, UR4 ;  /* 0x0000000412407c36 */ /* 0x000fe20008000000 */
[----:B------:R-:W-:Y:S01]  /*85500*/  ULDC UR4, c[0x0][0x228] ;  /* 0x00008a0000047ab9 */ /* 0x000fe20000000800 */
[----:B------:R-:W-:Y:S01]  /*85510*/  IMAD.U32 R17, RZ, RZ, UR15 ;  /* 0x0000000fff117e24 */ /* 0x000fe2000f8e00ff */
[----:B------:R-:W-:Y:S01]  /*85520*/  ISETP.LT.AND P1, PT, R194, UR4, !P0 ;  /* 0x00000004c2007c0c */ /* 0x000fe2000c721270 */
[----:B------:R-:W-:Y:S01]  /*85530*/  ULDC.64 UR14, c[0x0][0x228] ;  /* 0x00008a00000e7ab9 */ /* 0x000fe20000000a00 */
[----:B------:R-:W-:Y:S01]  /*85540*/  VIADD R32, R14, 0x2a ;  /* 0x0000002a0e207836 */ /* 0x000fe20000000000 */
[----:B------:R1:W-:Y:S01]  /*85550*/  STL [R1+0x16b4], R18 ;  /* 0x0016b41201007387 */ /* 0x0003e20000100800 */
[----:B------:R-:W-:Y:S01]  /*85560*/  ULDC UR6, c[0x0][0x228] ;  /* 0x00008a0000067ab9 */ /* 0x000fe20000000800 */
        /* <DEDUP_REMOVED lines=8> */
[----:B------:R-:W-:Y:S01]  /*855f0*/  LOP3.LUT R11, R11, 0xfeffffff, RZ, 0xc0, !PT ;  /* 0xfeffffff0b0b7812 */ /* 0x000fe200078ec0ff */
[----:B-1----:R-:W-:Y:S01]  /*85600*/  IMAD.U32 R18, RZ, RZ, UR9 ;  /* 0x00000009ff127e24 */ /* 0x002fe2000f8e00ff */
[----:B------:R-:W-:Y:S02]  /*85610*/  ULDC.64 UR8, c[0x0][0x228] ;  /* 0x00008a0000087ab9 */ /* 0x000fe40000000a00 */
        /* <DEDUP_REMOVED lines=49> */
[----:B------:R-:W-:Y:S02]  /*85930*/  ISETP.GE.AND P0, PT, R32, UR5, PT ;  /* 0x0000000520007c0c */ /* 0x000fe4000bf06270 */
[----:B------:R-:W-:Y:S01]  /*85940*/  LOP3.LUT R11, R11, 0xffff7fff, RZ, 0xc0, !PT ;  /* 0xffff7fff0b0b7812 */ /* 0x000fe200078ec0ff */
[----:B------:R1:W-:Y:S01]  /*85950*/  STL [R1+0x16dc], R64 ;  /* 0x0016dc4001007387 */ /* 0x0003e20000100800 */
[----:B------:R-:W-:Y:S01]  /*85960*/  ISETP.LT.AND P3, PT, R30, UR8, !P0 ;  /* 0x000000081e007c0c */ /* 0x000fe2000c761270 */
[----:B------:R-:W-:Y:S01]  /*85970*/  IMAD.U32 R231, RZ, RZ, UR15 ;  /* 0x0000000fffe77e24 */ /* 0x000fe2000f8e00ff */
[----:B------:R-:W-:Y:S01]  /*85980*/  ISETP.LT.AND P2, PT, R195, UR6, !P0 ;  /* 0x00000006c3007c0c */ /* 0x000fe2000c741270 */
[----:B------:R-:W-:Y:S01]  /*85990*/  ULDC.64 UR14, c[0x0][0x228] ;  /* 0x00008a00000e7ab9 */ /* 0x000fe20000000a00 */
[----:B------:R-:W-:Y:S01]  /*859a0*/  VIADD R32, R14, 0x27 ;  /* 0x000000270e207836 */ /* 0x000fe20000000000 */
[----:B------:R-:W-:Y:S01]  /*859b0*/  ULDC UR5, c[0x0][0x228] ;  /* 0x00008a0000057ab9 */ /* 0x000fe20000000800 */
[----:B-1----:R-:W-:Y:S01]  /*859c0*/  VIADD R64, R64, UR4 ;  /* 0x0000000440407c36 */ /* 0x002fe20008000000 */
[----:B------:R-:W-:-:S06]  /*859d0*/  ULDC UR4, c[0x0][0x228] ;  /* 0x00008a0000047ab9 */ /* 0x000fcc0000000800 */
[----:B------:R-:W-:Y:S02]  /*859e0*/  @P3 LOP3.LUT R11, R11, 0x8000, RZ, 0xfc, !PT ;  /* 0x000080000b0b3812 */ /* 0x000fe400078efcff */
[----:B------:R-:W-:Y:S01]  /*859f0*/  ISETP.LT.AND P1, PT, R194, UR4, !P0 ;  /* 0x00000004c2007c0c */ /* 0x000fe2000c721270 */
        /* <DEDUP_REMOVED lines=8> */
[----:B------:R-:W-:Y:S02]  /*85a80*/  LOP3.LUT R11, R11, 0xffffefff, RZ, 0xc0, !PT ;  /* 0xffffefff0b0b7812 */ /* 0x000fe400078ec0ff */
[----:B------:R-:W-:Y:S02]  /*85a90*/  MOV R228, UR7 ;  /* 0x0000000700e47c02 */ /* 0x000fe40008000f00 */
[----:B------:R-:W-:Y:S02]  /*85aa0*/  @P0 LOP3.LUT R11, R11, 0x1000, RZ, 0xfc, !PT ;  /* 0x000010000b0b0812 */ /* 0x000fe400078efcff */
[----:B------:R-:W-:Y:S01]  /*85ab0*/  ISETP.GE.AND P0, PT, R32, UR17, PT ;  /* 0x0000001120007c0c */ /* 0x000fe2000bf06270 */
[----:B------:R-:W-:-:S03]  /*85ac0*/  UMOV UR7, UR6 ;  /* 0x0000000600077c82 */ /* 0x000fc60008000000 */
        /* <DEDUP_REMOVED lines=15> */
[----:B------:R-:W-:Y:S01]  /*85bc0*/  ULDC UR4, c[0x0][0x248] ;  /* 0x0000920000047ab9 */ /* 0x000fe20000000800 */
[----:B------:R-:W-:Y:S01]  /*85bd0*/  ISETP.LT.AND P0, PT, R193, UR6, !P0 ;  /* 0x00000006c1007c0c */ /* 0x000fe2000c701270 */
[----:B------:R-:W-:Y:S01]  /*85be0*/  ULDC.64 UR6, c[0x0][0x228] ;  /* 0x00008a0000067ab9 */ /* 0x000fe20000000a00 */
[----:B------:R-:W-:-:S07]  /*85bf0*/  LOP3.LUT R11, R11, 0xfffffdff, RZ, 0xc0, !PT ;  /* 0xfffffdff0b0b7812 */ /* 0x000fce00078ec0ff */
[----:B------:R-:W-:-:S04]  /*85c00*/  @P1 LOP3.LUT R11, R11, 0x200, RZ, 0xfc, !PT ;  /* 0x000002000b0b1812 */ /* 0x000fc800078efcff */
[----:B------:R-:W-:Y:S01]  /*85c10*/  LOP3.LUT R11, R11, 0xfffffeff, RZ, 0xc0, !PT ;  /* 0xfffffeff0b0b7812 */ /* 0x000fe200078ec0ff */
[----:B------:R-:W-:-:S03]  /*85c20*/  IMAD.U32 R222, RZ, RZ, UR7 ;  /* 0x00000007ffde7e24 */ /* 0x000fc6000f8e00ff */
        /* <DEDUP_REMOVED lines=54> */
[----:B------:R-:W-:Y:S01]  /*85f90*/  ISETP.LT.AND P2, PT, R195, UR5, !P0 ;  /* 0x00000005c3007c0c */ /* 0x000fe2000c741270 */
[----:B------:R1:W-:Y:S01]  /*85fa0*/  STL [R1+0x16f8], R64 ;  /* 0x0016f84001007387 */ /* 0x0003e20000100800 */
[----:B------:R-:W-:Y:S01]  /*85fb0*/  IMAD.U32 R211, RZ, RZ, UR9 ;  /* 0x00000009ffd37e24 */ /* 0x000fe2000f8e00ff */
[----:B------:R-:W-:Y:S01]  /*85fc0*/  ULDC.64 UR8, c[0x0][0x228] ;  /* 0x00008a0000087ab9 */ /* 0x000fe20000000a00 */
[----:B------:R-:W-:Y:S01]  /*85fd0*/  VIADD R32, R14, 0x23 ;  /* 0x000000230e207836 */ /* 0x000fe20000000000 */
[----:B------:R-:W-:Y:S01]  /*85fe0*/  ULDC UR5, c[0x0][0x228] ;  /* 0x00008a0000057ab9 */ /* 0x000fe20000000800 */
[----:B-1----:R-:W-:-:S05]  /*85ff0*/  VIADD R64, R64, UR4 ;  /* 0x0000000440407c36 */ /* 0x002fca0008000000 */
[----:B------:R-:W-:Y:S01]  /*86000*/  @P3 LOP3.LUT R10, R10, 0x80000000, RZ, 0xfc, !PT ;  /* 0x800000000a0a3812 */ /* 0x000fe200078efcff */
[----:B------:R-:W-:Y:S02]  /*86010*/  ULDC UR4, c[0x0][0x228] ;  /* 0x00008a0000047ab9 */ /* 0x000fe40000000800 */
        /* <DEDUP_REMOVED lines=160> */
[----:B------:R1:W-:Y:S01]  /*86a20*/  STL [R1+0x16c8], R64 ;  /* 0x0016c84001007387 */ /* 0x0003e20000100800 */
[----:B------:R-:W-:Y:S01]  /*86a30*/  IMAD.U32 R242, RZ, RZ, UR9 ;  /* 0x00000009fff27e24 */ /* 0x000fe2000f8e00ff */
[----:B------:R-:W-:Y:S01]  /*86a40*/  MOV R241, UR7 ;  /* 0x0000000700f17c02 */ /* 0x000fe20008000f00 */
[----:B------:R-:W-:Y:S01]  /*86a50*/  ULDC.64 UR8, c[0x0][0x228] ;  /* 0x00008a0000087ab9 */ /* 0x000fe20000000a00 */
[----:B------:R-:W-:Y:S02]  /*86a60*/  @P0 LOP3.LUT R10, R10, 0x10, RZ, 0xfc, !PT ;  /* 0x000000100a0a0812 */ /* 0x000fe400078efcff */
[----:B------:R-:W-:Y:S01]  /*86a70*/  ISETP.GE.AND P0, PT, R32, UR23, PT ;  /* 0x0000001720007c0c */ /* 0x000fe2000bf06270 */
[----:B------:R-:W-:Y:S01]  /*86a80*/  UMOV UR7, UR6 ;  /* 0x0000000600077c82 */ /* 0x000fe20008000000 */
[----:B------:R-:W-:Y:S01]  /*86a90*/  UMOV UR6, UR8 ;  /* 0x0000000800067c82 */ /* 0x000fe20008000000 */
[----:B-1----:R-:W-:Y:S01]  /*86aa0*/  VIADD R64, R64, UR4 ;  /* 0x0000000440407c36 */ /* 0x002fe20008000000 */
[----:B------:R-:W-:Y:S01]  /*86ab0*/  ULDC UR4, c[0x0][0x228] ;  /* 0x00008a0000047ab9 */ /* 0x000fe20000000800 */
[----:B------:R-:W-:-:S02]  /*86ac0*/  ISETP.LT.AND P3, PT, R30, UR7, !P0 ;  /* 0x000000071e007c0c */ /* 0x000fc4000c761270 */
[----:B------:R-:W-:Y:S01]  /*86ad0*/  ISETP.LT.AND P2, PT, R195, UR5, !P0 ;  /* 0x00000005c3007c0c */ /* 0x000fe2000c741270 */
[----:B------:R-:W-:Y:S01]  /*86ae0*/  VIADD R32, R14, 0x1c ;  /* 0x0000001c0e207836 */ /* 0x000fe20000000000 */
[----:B------:R-:W-:Y:S01]  /*86af0*/  ISETP.LT.AND P1, PT, R194, UR4, !P0 ;  /* 0x00000004c2007c0c */ /* 0x000fe2000c721270 */
[----:B------:R-:W-:Y:S01]  /*86b00*/  ULDC UR5, c[0x0][0x228] ;  /* 0x00008a0000057ab9 */ /* 0x000fe20000000800 */
[----:B------:R-:W-:Y:S01]  /*86b10*/  ISETP.LT.AND P0, PT, R193, UR6, !P0 ;  /* 0x00000006c1007c0c */ /* 0x000fe2000c701270 */
[----:B------:R-:W-:Y:S01]  /*86b20*/  ULDC.64 UR6, c[0x0][0x228] ;  /* 0x00008a0000067ab9 */ /* 0x000fe20000000a00 */
[----:B------:R-:W-:Y:S01]  /*86b30*/  LOP3.LUT R10, R10, 0xfffffff7, RZ, 0xc0, !PT ;  /* 0xfffffff70a0a7812 */ /* 0x000fe200078ec0ff */
[----:B------:R-:W-:Y:S01]  /*86b40*/  IMAD.U32 R239, RZ, RZ, UR7 ;  /* 0x00000007ffef7e24 */ /* 0x000fe2000f8e00ff */
[----:B------:R-:W-:Y:S01]  /*86b50*/  UMOV UR7, UR6 ;  /* 0x0000000600077c82 */ /* 0x000fe20008000000 */
[----:B------:R-:W-:Y:S02]  /*86b60*/  ULDC UR4, c[0x0][0x248] ;  /* 0x0000920000047ab9 */ /* 0x000fe40000000800 */
[----:B------:R-:W-:-:S06]  /*86b70*/  @P3 LOP3.LUT R10, R10, 0x8, RZ, 0xfc, !PT ;  /* 0x000000080a0a3812 */ /* 0x000fcc00078efcff */
[----:B------:R-:W-:Y:S02]  /*86b80*/  @P0 LOP3.LUT R9, R9, 0x80000000, RZ, 0xfc, !PT ;  /* 0x8000000009090812 */ /* 0x000fe400078efcff */
[----:B------:R-:W-:-:S04]  /*86b90*/  ISETP.GE.AND P0, PT, R32, UR13, PT ;  /* 0x0000000d20007c0c */ /* 0x000fc8000bf06270 */
[----:B------:R-:W-:Y:S02]  /*86ba0*/  ISETP.LT.AND P3, PT, R30, UR7, !P0 ;  /* 0x000000071e007c0c */ /* 0x000fe4000c761270 */
[----:B------:R-:W-:Y:S02]  /*86bb0*/  LOP3.LUT R10, R10, 0xfffffffb, RZ, 0xc0, !PT ;  /* 0xfffffffb0a0a7812 */ /* 0x000fe400078ec0ff */
[----:B------:R-:W-:Y:S02]  /*86bc0*/  LOP3.LUT R9, R9, 0xdfffffff, RZ, 0xc0, !PT ;  /* 0xdfffffff09097812 */ /* 0x000fe400078ec0ff */
[----:B------:R-:W-:Y:S02]  /*86bd0*/  @P2 LOP3.LUT R10, R10, 0x4, RZ, 0xfc, !PT ;  /* 0x000000040a0a2812 */ /* 0x000fe400078efcff */
[----:B------:R-:W-:Y:S01]  /*86be0*/  ISETP.LT.AND P2, PT, R195, UR5, !P0 ;  /* 0x00000005c3007c0c */ /* 0x000fe2000c741270 */
[----:B------:R1:W-:Y:S01]  /*86bf0*/  STL [R1+0x16c4], R64 ;  /* 0x0016c44001007387 */ /* 0x0003e20000100800 */
[----:B------:R-:W-:Y:S01]  /*86c00*/  LOP3.LUT R10, R10, 0xfffffffe, RZ, 0xc0, !PT ;  /* 0xfffffffe0a0a7812 */ /* 0x000fe200078ec0ff */
[----:B------:R-:W-:Y:S01]  /*86c10*/  IMAD.U32 R240, RZ, RZ, UR9 ;  /* 0x00000009fff07e24 */ /* 0x000fe2000f8e00ff */
[----:B------:R-:W-:Y:S01]  /*86c20*/  ULDC.64 UR8, c[0x0][0x228] ;  /* 0x00008a0000087ab9 */ /* 0x000fe20000000a00 */
[----:B------:R-:W-:Y:S01]  /*86c30*/  @P3 LOP3.LUT R9, R9, 0x20000000, RZ, 0xfc, !PT ;  /* 0x2000000009093812 */ /* 0x000fe200078efcff */
[----:B------:R-:W-:Y:S01]  /*86c40*/  VIADD R32, R14, 0x1b ;  /* 0x0000001b0e207836 */ /* 0x000fe20000000000 */
[----:B------:R-:W-:Y:S01]  /*86c50*/  @P1 LOP3.LUT R10, R10, 0x1, RZ, 0xfc, !PT ;  /* 0x000000010a0a1812 */ /* 0x000fe200078efcff */
[----:B------:R-:W-:Y:S01]  /*86c60*/  ULDC UR5, c[0x0][0x228] ;  /* 0x00008a0000057ab9 */ /* 0x000fe20000000800 */
[----:B-1----:R-:W-:Y:S01]  /*86c70*/  VIADD R64, R64, UR4 ;  /* 0x0000000440407c36 */ /* 0x002fe20008000000 */
[----:B------:R-:W-:Y:S01]  /*86c80*/  ULDC UR4, c[0x0][0x228] ;  /* 0x00008a0000047ab9 */ /* 0x000fe20000000800 */
[----:B------:R-:W-:-:S02]  /*86c90*/  LOP3.LUT R9, R9, 0xf7ffffff, RZ, 0xc0, !PT ;  /* 0xf7ffffff09097812 */ /* 0x000fc400078ec0ff */
        /* <DEDUP_REMOVED lines=12> */
[----:B------:R-:W-:Y:S01]  /*86d60*/  UMOV UR7, UR6 ;  /* 0x0000000600077c82 */ /* 0x000fe20008000000 */
[----:B------:R-:W-:Y:S01]  /*86d70*/  LOP3.LUT R9, R9, 0xffdfffff, RZ, 0xc0, !PT ;  /* 0xffdfffff09097812 */ /* 0x000fe200078ec0ff */
[----:B------:R1:W-:Y:S01]  /*86d80*/  STL [R1+0x16bc], R64 ;  /* 0x0016bc4001007387 */ /* 0x0003e20000100800 */
[----:B------:R-:W-:Y:S01]  /*86d90*/  ISETP.LT.AND P3, PT, R30, UR7, !P0 ;  /* 0x000000071e007c0c */ /* 0x000fe2000c761270 */
[----:B------:R-:W-:Y:S01]  /*86da0*/  IMAD.U32 R238, RZ, RZ, UR9 ;  /* 0x00000009ffee7e24 */ /* 0x000fe2000f8e00ff */
[----:B------:R-:W-:Y:S01]  /*86db0*/  ISETP.LT.AND P2, PT, R195, UR5, !P0 ;  /* 0x00000005c3007c0c */ /* 0x000fe2000c741270 */
[----:B------:R-:W-:Y:S01]  /*86dc0*/  ULDC.64 UR8, c[0x0][0x228] ;  /* 0x00008a0000087ab9 */ /* 0x000fe20000000a00 */
[----:B------:R-:W-:Y:S01]  /*86dd0*/  VIADD R32, R14, 0x1a ;  /* 0x0000001a0e207836 */ /* 0x000fe20000000000 */
[----:B------:R-:W-:Y:S01]  /*86de0*/  ULDC.64 UR18, c[0x0][0x228] ;  /* 0x00008a0000127ab9 */ /* 0x000fe20000000a00 */
[----:B-1----:R-:W-:Y:S01]  /*86df0*/  VIADD R64, R64, UR4 ;  /* 0x0000000440407c36 */ /* 0x002fe20008000000 */
[----:B------:R-:W-:Y:S01]  /*86e00*/  ULDC UR4, c[0x0][0x228] ;  /* 0x00008a0000047ab9 */ /* 0x000fe20000000800 */
[----:B------:R-:W-:-:S05]  /*86e10*/  ULDC UR5, c[0x0][0x228] ;  /* 0x00008a0000057ab9 */ /* 0x000fca0000000800 */
        /* <DEDUP_REMOVED lines=24> */
[----:B------:R-:W-:-:S06]  /*86fa0*/  ULDC UR4, c[0x0][0x228] ;  /* 0x00008a0000047ab9 */ /* 0x000fcc0000000800 */
[----:B------:R-:W-:Y:S01]  /*86fb0*/  @P1 LOP3.LUT R9, R9, 0x4000, RZ, 0xfc, !PT ;  /* 0x0000400009091812 */ /* 0x000fe200078efcff */
[----:B------:R-:W-:Y:S01]  /*86fc0*/  ULDC UR5, c[0x0][0x228] ;  /* 0x00008a0000057ab9 */ /* 0x000fe20000000800 */
        /* <DEDUP_REMOVED lines=134> */
[----:B------:R1:W-:Y:S01]  /*87830*/  STL [R1+0x168c], R64 ;  /* 0x00168c4001007387 */ /* 0x0003e20000100800 */
[----:B------:R-:W-:Y:S01]  /*87840*/  LOP3.LUT R8, R8, 0xffffffdf, RZ, 0xc0, !PT ;  /* 0xffffffdf08087812 */ /* 0x000fe200078ec0ff */
[----:B------:R-:W-:-:S03]  /*87850*/  ULDC.64 UR6, c[0x0][0x228] ;  /* 0x00008a0000067ab9 */ /* 0x000fc60000000a00 */
[----:B------:R-:W-:-:S04]  /*87860*/  @P1 LOP3.LUT R8, R8, 0x20, RZ, 0xfc, !PT ;  /* 0x0000002008081812 */ /* 0x000fc800078efcff */
[----:B------:R-:W-:-:S04]  /*87870*/  LOP3.LUT R8, R8, 0xffffffef, RZ, 0xc0, !PT ;  /* 0xffffffef08087812 */ /* 0x000fc800078ec0ff */
[----:B------:R-:W-:Y:S02]  /*87880*/  @P0 LOP3.LUT R8, R8, 0x10, RZ, 0xfc, !PT ;  /* 0x0000001008080812 */ /* 0x000fe400078efcff */
[----:B------:R-:W-:Y:S01]  /*87890*/  ISETP.GE.AND P0, PT, R32, UR12, PT ;  /* 0x0000000c20007c0c */ /* 0x000fe2000bf06270 */
[----:B-1----:R-:W-:Y:S01]  /*878a0*/  VIADD R64, R64, UR4 ;  /* 0x0000000440407c36 */ /* 0x002fe20008000000 */
[----:B------:R-:W-:Y:S01]  /*878b0*/  ULDC UR4, c[0x0][0x228] ;  /* 0x00008a0000047ab9 */ /* 0x000fe20000000800 */
[----:B------:R-:W-:Y:S01]  /*878c0*/  IMAD.U32 R216, RZ, RZ, UR9 ;  /* 0x00000009ffd87e24 */ /* 0x000fe2000f8e00ff */
[----:B------:R-:W-:Y:S01]  /*878d0*/  ISETP.LT.AND P2, PT, R195, UR5, !P0 ;  /* 0x00000005c3007c0c */ /* 0x000fe2000c741270 */
[----:B------:R-:W-:Y:S01]  /*878e0*/  IMAD.U32 R215, RZ, RZ, UR7 ;  /* 0x00000007ffd77e24 */ /* 0x000fe2000f8e00ff */
[----:B------:R-:W-:Y:S01]  /*878f0*/  ISETP.LT.AND P1, PT, R194, UR4, !P0 ;  /* 0x00000004c2007c0c */ /* 0x000fe2000c721270 */
[----:B------:R-:W-:Y:S01]  /*87900*/  ULDC.64 UR8, c[0x0][0x228] ;  /* 0x00008a0000087ab9 */ /* 0x000fe20000000a00 */
[----:B------:R-:W-:Y:S01]  /*87910*/  UMOV UR7, UR6 ;  /* 0x0000000600077c82 */ /* 0x000fe20008000000 */
[----:B------:R-:W-:Y:S01]  /*87920*/  UMOV UR6, UR8 ;  /* 0x0000000800067c82 */ /* 0x000fe20008000000 */
[----:B------:R-:W-:Y:S01]  /*87930*/  ISETP.LT.AND P3, PT, R30, UR7, !P0 ;  /* 0x000000071e007c0c */ /* 0x000fe2000c761270 */
[----:B------:R-:W-:Y:S01]  /*87940*/  VIADD R32, R14, 0x13 ;  /* 0x000000130e207836 */ /* 0x000fe20000000000 */
[----:B------:R-:W-:Y:S01]  /*87950*/  ISETP.LT.AND P0, PT, R193, UR6, !P0 ;  /* 0x00000006c1007c0c */ /* 0x000fe2000c701270 */
[----:B------:R-:W-:Y:S01]  /*87960*/  ULDC.64 UR6, c[0x0][0x228] ;  /* 0x00008a0000067ab9 */ /* 0x000fe20000000a00 */
[----:B------:R-:W-:Y:S01]  /*87970*/  LOP3.LUT R8, R8, 0xfffffffb, RZ, 0xc0, !PT ;  /* 0xfffffffb08087812 */ /* 0x000fe200078ec0ff */
[----:B------:R-:W-:Y:S01]  /*87980*/  ULDC UR5, c[0x0][0x228] ;  /* 0x00008a0000057ab9 */ /* 0x000fe20000000800 */
[----:B------:R-:W-:Y:S01]  /*87990*/  IMAD.U32 R44, RZ, RZ, UR61 ;  /* 0x0000003dff2c7e24 */ /* 0x000fe2000f8e00ff */
[----:B------:R-:W-:Y:S01]  /*879a0*/  @P2 LOP3.LUT R7, R7, 0x80000000, RZ, 0xfc, !PT ;  /* 0x8000000007072812 */ /* 0x000fe200078efcff */
[----:B------:R-:W-:Y:S01]  /*879b0*/  ULDC UR4, c[0x0][0x248] ;  /* 0x0000920000047ab9 */ /* 0x000fe20000000800 */
[----:B------:R-:W-:Y:S01]  /*879c0*/  MOV R213, UR7 ;  /* 0x0000000700d57c02 */ /* 0x000fe20008000f00 */
[----:B------:R1:W-:Y:S01]  /*879d0*/  STL [R1+0x1688], R64 ;  /* 0x0016884001007387 */ /* 0x0003e20000100800 */
[----:B------:R-:W-:Y:S01]  /*879e0*/  LOP3.LUT R7, R7, 0xdfffffff, RZ, 0xc0, !PT ;  /* 0xdfffffff07077812 */ /* 0x000fe200078ec0ff */
[----:B------:R-:W-:Y:S01]  /*879f0*/  IMAD.U32 R214, RZ, RZ, UR9 ;  /* 0x00000009ffd67e24 */ /* 0x000fe2000f8e00ff */
[----:B------:R-:W-:Y:S01]  /*87a00*/  UMOV UR7, UR6 ;  /* 0x0000000600077c82 */ /* 0x000fe20008000000 */
[----:B------:R-:W-:Y:S01]  /*87a10*/  @P3 LOP3.LUT R8, R8, 0x4, RZ, 0xfc, !PT ;  /* 0x0000000408083812 */ /* 0x000fe200078efcff */
[----:B------:R-:W-:Y:S01]  /*87a20*/  ULDC.64 UR8, c[0x0][0x228] ;  /* 0x00008a0000087ab9 */ /* 0x000fe20000000a00 */
[----:B------:R-:W-:Y:S01]  /*87a30*/  @P1 LOP3.LUT R7, R7, 0x20000000, RZ, 0xfc, !PT ;  /* 0x2000000007071812 */ /* 0x000fe200078efcff */
[----:B------:R-:W-:Y:S01]  /*87a40*/  ULDC.64 UR60, c[0x0][0x228] ;  /* 0x00008a00003c7ab9 */ /* 0x000fe20000000a00 */
[----:B------:R-:W-:Y:S01]  /*87a50*/  IMAD.U32 R229, RZ, RZ, UR15 ;  /* 0x0000000fffe57e24 */ /* 0x000fe2000f8e00ff */
[----:B------:R-:W-:Y:S01]  /*87a60*/  ULDC.64 UR12, c[0x0][0x228] ;  /* 0x00008a00000c7ab9 */ /* 0x000fe20000000a00 */
[----:B------:R-:W-:Y:S01]  /*87a70*/  LOP3.LUT R7, R7, 0xefffffff, RZ, 0xc0, !PT ;  /* 0xefffffff07077812 */ /* 0x000fe200078ec0ff */
[----:B-1----:R-:W-:Y:S01]  /*87a80*/  VIADD R64, R64, UR4 ;  /* 0x0000000440407c36 */ /* 0x002fe20008000000 */
[----:B------:R-:W-:Y:S01]  /*87a90*/  ULDC UR4, c[0x0][0x228] ;  /* 0x00008a0000047ab9 */ /* 0x000fe20000000800 */
[----:B------:R-:W-:Y:S01]  /*87aa0*/  UMOV UR6, UR8 ;  /* 0x0000000800067c82 */ /* 0x000fe20008000000 */
[----:B------:R-:W-:Y:S01]  /*87ab0*/  @P0 LOP3.LUT R7, R7, 0x10000000, RZ, 0xfc, !PT ;  /* 0x1000000007070812 */ /* 0x000fe200078efcff */
[----:B------:R-:W-:Y:S01]  /*87ac0*/  IMAD.U32 R212, RZ, RZ, UR9 ;  /* 0x00000009ffd47e24 */ /* 0x000fe2000f8e00ff */
[----:B------:R-:W-:Y:S01]  /*87ad0*/  ISETP.GE.AND P0, PT, R32, UR36, PT ;  /* 0x0000002420007c0c */ /* 0x000fe2000bf06270 */
[----:B------:R-:W-:Y:S01]  /*87ae0*/  ULDC.64 UR14, c[0x0][0x228] ;  /* 0x00008a00000e7ab9 */ /* 0x000fe20000000a00 */
[----:B------:R-:W-:Y:S01]  /*87af0*/  LOP3.LUT R7, R7, 0xf7ffffff, RZ, 0xc0, !PT ;  /* 0xf7ffffff07077812 */ /* 0x000fe200078ec0ff */
[----:B------:R-:W-:Y:S01]  /*87b00*/  VIADD R32, R14, 0x12 ;  /* 0x000000120e207836 */ /* 0x000fe20000000000 */
[----:B------:R-:W-:Y:S01]  /*87b10*/  ISETP.LT.AND P3, PT, R30, UR7, !P0 ;  /* 0x000000071e007c0c */ /* 0x000fe2000c761270 */
[----:B------:R1:W-:Y:S01]  /*87b20*/  STL [R1+0x1680], R64 ;  /* 0x0016804001007387 */ /* 0x0003e20000100800 */
[----:B------:R-:W-:Y:S01]  /*87b30*/  ISETP.LT.AND P2, PT, R195, UR5, !P0 ;  /* 0x00000005c3007c0c */ /* 0x000fe2000c741270 */
[----:B------:R-:W-:Y:S01]  /*87b40*/  ULDC UR5, c[0x0][0x228] ;  /* 0x00008a0000057ab9 */ /* 0x000fe20000000800 */
[----:B------:R-:W-:Y:S01]  /*87b50*/  ISETP.LT.AND P1, PT, R194, UR4, !P0 ;  /* 0x00000004c2007c0c */ /* 0x000fe2000c721270 */
[----:B------:R-:W-:Y:S01]  /*87b60*/  ULDC UR4, c[0x0][0x248] ;  /* 0x0000920000047ab9 */ /* 0x000fe20000000800 */
[----:B------:R-:W-:Y:S01]  /*87b70*/  ULDC.64 UR8, c[0x0][0x228] ;  /* 0x00008a0000087ab9 */ /* 0x000fe20000000a00 */
[----:B------:R-:W-:-:S06]  /*87b80*/  ULDC.64 UR36, c[0x0][0x228] ;  /* 0x00008a0000247ab9 */ /* 0x000fcc0000000a00 */
[----:B------:R-:W-:-:S04]  /*87b90*/  @P3 LOP3.LUT R7, R7, 0x8000000, RZ, 0xfc, !PT ;  /* 0x0800000007073812 */ /* 0x000fc800078efcff */
[----:B------:R-:W-:-:S04]  /*87ba0*/  LOP3.LUT R7, R7, 0xfeffffff, RZ, 0xc0, !PT ;  /* 0xfeffffff07077812 */ /* 0x000fc800078ec0ff */
        /* <DEDUP_REMOVED lines=11> */
[----:B-1----:R-:W-:Y:S01]  /*87c60*/  VIADD R64, R64, UR4 ;  /* 0x0000000440407c36 */ /* 0x002fe20008000000 */
[----:B------:R-:W-:Y:S01]  /*87c70*/  ISETP.LT.AND P3, PT, R30, UR7, !P0 ;  /* 0x000000071e007c0c */ /* 0x000fe2000c761270 */
[----:B------:R-:W-:Y:S01]  /*87c80*/  ULDC UR4, c[0x0][0x228] ;  /* 0x00008a0000047ab9 */ /* 0x000fe20000000800 */
[----:B------:R-:W-:Y:S01]  /*87c90*/  ISETP.LT.AND P2, PT, R195, UR5, !P0 ;  /* 0x00000005c3007c0c */ /* 0x000fe2000c741270 */
[----:B------:R-:W-:Y:S01]  /*87ca0*/  UMOV UR6, UR8 ;  /* 0x0000000800067c82 */ /* 0x000fe20008000000 */
[----:B------:R-:W-:Y:S01]  /*87cb0*/  ISETP.LT.AND P1, PT, R194, UR4, !P0 ;  /* 0x00000004c2007c0c */ /* 0x000fe2000c721270 */
[----:B------:R-:W-:Y:S01]  /*87cc0*/  VIADD R32, R14, 0x11 ;  /* 0x000000110e207836 */ /* 0x000fe20000000000 */
[----:B------:R-:W-:-:S07]  /*87cd0*/  ULDC.64 UR16, c[0x0][0x228] ;  /* 0x00008a0000107ab9 */ /* 0x000fce0000000a00 */
[----:B------:R-:W-:Y:S01]  /*87ce0*/  @P3 LOP3.LUT R7, R7, 0x80000, RZ, 0xfc, !PT ;  /* 0x0008000007073812 */ /* 0x000fe200078efcff */
[----:B------:R-:W-:Y:S01]  /*87cf0*/  ULDC UR5, c[0x0][0x228] ;  /* 0x00008a0000057ab9 */ /* 0x000fe20000000800 */
[----:B------:R-:W-:Y:S02]  /*87d00*/  ULDC UR4, c[0x0][0x248] ;  /* 0x0000920000047ab9 */ /* 0x000fe40000000800 */
        /* <DEDUP_REMOVED lines=33> */
[----:B------:R1:W-:Y:S01]  /*87f20*/  STL [R1+0x166c], R64 ;  /* 0x00166c4001007387 */ /* 0x0003e20000100800 */
[----:B------:R-:W-:Y:S01]  /*87f30*/  IMAD.U32 R160, RZ, RZ, UR9 ;  /* 0x00000009ffa07e24 */ /* 0x000fe2000f8e00ff */
[----:B------:R-:W-:Y:S01]  /*87f40*/  ULDC.64 UR8, c[0x0][0x228] ;  /* 0x00008a0000087ab9 */ /* 0x000fe20000000a00 */
[----:B------:R-:W-:Y:S01]  /*87f50*/  @P0 LOP3.LUT R7, R7, 0x40, RZ, 0xfc, !PT ;  /* 0x0000004007070812 */ /* 0x000fe200078efcff */
[----:B------:R-:W-:Y:S01]  /*87f60*/  IMAD.U32 R159, RZ, RZ, UR7 ;  /* 0x00000007ff9f7e24 */ /* 0x000fe2000f8e00ff */
[----:B------:R-:W-:Y:S01]  /*87f70*/  ISETP.GE.AND P0, PT, R32, UR44, PT ;  /* 0x0000002c20007c0c */ /* 0x000fe2000bf06270 */
[----:B------:R-:W-:Y:S01]  /*87f80*/  UMOV UR7, UR6 ;  /* 0x0000000600077c82 */ /* 0x000fe20008000000 */
[----:B------:R-:W-:Y:S01]  /*87f90*/  UMOV UR6, UR8 ;  /* 0x0000000800067c82 */ /* 0x000fe20008000000 */
[----:B-1----:R-:W-:Y:S01]  /*87fa0*/  VIADD R64, R64, UR4 ;  /* 0x0000000440407c36 */ /* 0x002fe20008000000 */
[----:B------:R-:W-:Y:S01]  /*87fb0*/  ULDC UR4, c[0x0][0x228] ;  /* 0x00008a0000047ab9 */ /* 0x000fe20000000800 */
[----:B------:R-:W-:Y:S01]  /*87fc0*/  ISETP.LT.AND P3, PT, R30, UR7, !P0 ;  /* 0x000000071e007c0c */ /* 0x000fe2000c761270 */
[----:B------:R-:W-:Y:S01]  /*87fd0*/  VIADD R32, R14, 0xf ;  /* 0x0000000f0e207836 */ /* 0x000fe20000000000 */
[----:B------:R-:W-:Y:S01]  /*87fe0*/  ISETP.LT.AND P2, PT, R195, UR5, !P0 ;  /* 0x00000005c3007c0c */ /* 0x000fe2000c741270 */
[----:B------:R-:W-:Y:S01]  /*87ff0*/  ULDC UR5, c[0x0][0x228] ;  /* 0x00008a0000057ab9 */ /* 0x000fe20000000800 */
[----:B------:R-:W-:Y:S01]  /*88000*/  ISETP.LT.AND P1, PT, R194, UR4, !P0 ;  /* 0x00000004c2007c0c */ /* 0x000fe2000c721270 */
[----:B------:R-:W-:Y:S01]  /*88010*/  ULDC UR4, c[0x0][0x248] ;  /* 0x0000920000047ab9 */ /* 0x000fe20000000800 */
[----:B------:R-:W-:Y:S01]  /*88020*/  ISETP.LT.AND P0, PT, R193, UR6, !P0 ;  /* 0x00000006c1007c0c */ /* 0x000fe2000c701270 */
[----:B------:R-:W-:Y:S01]  /*88030*/  ULDC.64 UR6, c[0x0][0x228] ;  /* 0x00008a0000067ab9 */ /* 0x000fe20000000a00 */
[----:B------:R-:W-:Y:S01]  /*88040*/  LOP3.LUT R7, R7, 0xffffffef, RZ, 0xc0, !PT ;  /* 0xffffffef07077812 */ /* 0x000fe200078ec0ff */
[----:B------:R-:W-:Y:S01]  /*88050*/  IMAD.U32 R157, RZ, RZ, UR7 ;  /* 0x00000007ff9d7e24 */ /* 0x000fe2000f8e00ff */
[----:B------:R-:W-:Y:S01]  /*88060*/  UMOV UR7, UR6 ;  /* 0x0000000600077c82 */ /* 0x000fe20008000000 */
[----:B------:R-:W-:Y:S01]  /*88070*/  IMAD.U32 R158, RZ, RZ, UR9 ;  /* 0x00000009ff9e7e24 */ /* 0x000fe2000f8e00ff */
[----:B------:R1:W-:Y:S01]  /*88080*/  STL [R1+0x1664], R64 ;  /* 0x0016644001007387 */ /* 0x0003e20000100800 */
[----:B------:R-:W-:Y:S01]  /*88090*/  @P3 LOP3.LUT R7, R7, 0x10, RZ, 0xfc, !PT ;  /* 0x0000001007073812 */ /* 0x000fe200078efcff */
[----:B------:R-:W-:Y:S01]  /*880a0*/  ULDC.64 UR8, c[0x0][0x228] ;  /* 0x00008a0000087ab9 */ /* 0x000fe20000000a00 */
[----:B------:R-:W-:-:S04]  /*880b0*/  ULDC.64 UR44, c[0x0][0x228] ;  /* 0x00008a00002c7ab9 */ /* 0x000fc80000000a00 */
[----:B------:R-:W-:Y:S02]  /*880c0*/  @P0 LOP3.LUT R6, R6, 0x80000000, RZ, 0xfc, !PT ;  /* 0x8000000006060812 */ /* 0x000fe400078efcff */
[----:B------:R-:W-:-:S04]  /*880d0*/  ISETP.GE.AND P0, PT, R32, UR48, PT ;  /* 0x0000003020007c0c */ /* 0x000fc8000bf06270 */
[----:B------:R-:W-:Y:S02]  /*880e0*/  ISETP.LT.AND P3, PT, R30, UR7, !P0 ;  /* 0x000000071e007c0c */ /* 0x000fe4000c761270 */
[----:B------:R-:W-:Y:S02]  /*880f0*/  LOP3.LUT R7, R7, 0xfffffffd, RZ, 0xc0, !PT ;  /* 0xfffffffd07077812 */ /* 0x000fe400078ec0ff */
[----:B------:R-:W-:Y:S02]  /*88100*/  LOP3.LUT R6, R6, 0xdfffffff, RZ, 0xc0, !PT ;  /* 0xdfffffff06067812 */ /* 0x000fe400078ec0ff */
[----:B------:R-:W-:Y:S02]  /*88110*/  @P2 LOP3.LUT R7, R7, 0x2, RZ, 0xfc, !PT ;  /* 0x0000000207072812 */ /* 0x000fe400078efcff */
[----:B------:R-:W-:Y:S01]  /*88120*/  ISETP.LT.AND P2, PT, R195, UR5, !P0 ;  /* 0x00000005c3007c0c */ /* 0x000fe2000c741270 */
[----:B-1----:R-:W-:Y:S01]  /*88130*/  VIADD R64, R64, UR4 ;  /* 0x0000000440407c36 */ /* 0x002fe20008000000 */
[----:B------:R-:W-:Y:S01]  /*88140*/  LOP3.LUT R7, R7, 0xfffffffe, RZ, 0xc0, !PT ;  /* 0xfffffffe07077812 */ /* 0x000fe200078ec0ff */
[----:B------:R-:W-:Y:S01]  /*88150*/  ULDC UR4, c[0x0][0x228] ;  /* 0x00008a0000047ab9 */ /* 0x000fe20000000800 */
[----:B------:R-:W-:Y:S01]  /*88160*/  UMOV UR6, UR8 ;  /* 0x0000000800067c82 */ /* 0x000fe20008000000 */
[----:B------:R-:W-:Y:S01]  /*88170*/  @P3 LOP3.LUT R6, R6, 0x20000000, RZ, 0xfc, !PT ;  /* 0x2000000006063812 */ /* 0x000fe200078efcff */
[----:B------:R-:W-:Y:S01]  /*88180*/  VIADD R32, R14, 0xe ;  /* 0x0000000e0e207836 */ /* 0x000fe20000000000 */
[----:B------:R-:W-:Y:S01]  /*88190*/  @P1 LOP3.LUT R7, R7, 0x1, RZ, 0xfc, !PT ;  /* 0x0000000107071812 */ /* 0x000fe200078efcff */
[----:B------:R-:W-:Y:S01]  /*881a0*/  ULDC UR5, c[0x0][0x228] ;  /* 0x00008a0000057ab9 */ /* 0x000fe20000000800 */
[----:B------:R-:W-:Y:S01]  /*881b0*/  ISETP.LT.AND P1, PT, R194, UR4, !P0 ;  /* 0x00000004c2007c0c */ /* 0x000fe2000c721270 */
[----:B------:R-:W-:Y:S01]  /*881c0*/  ULDC UR4, c[0x0][0x248] ;  /* 0x0000920000047ab9 */ /* 0x000fe20000000800 */
[----:B------:R-:W-:-:S04]  /*881d0*/  LOP3.LUT R6, R6, 0xfbffffff, RZ, 0xc0, !PT ;  /* 0xfbffffff06067812 */ /* 0x000fc800078ec0ff */
        /* <DEDUP_REMOVED lines=28> */
[----:B------:R-:W-:Y:S01]  /*883a0*/  ULDC.64 UR8, c[0x0][0x228] ;  /* 0x00008a0000087ab9 */ /* 0x000fe20000000a00 */
[----:B------:R-:W-:Y:S01]  /*883b0*/  LOP3.LUT R6, R6, 0xfffdffff, RZ, 0xc0, !PT ;  /* 0xfffdffff06067812 */ /* 0x000fe200078ec0ff */
[----:B------:R-:W-:-:S06]  /*883c0*/  ULDC UR4, c[0x0][0x248] ;  /* 0x0000920000047ab9 */ /* 0x000fcc0000000800 */
[----:B------:R-:W-:-:S04]  /*883d0*/  @P1 LOP3.LUT R6, R6, 0x20000, RZ, 0xfc, !PT ;  /* 0x0002000006061812 */ /* 0x000fc800078efcff */
[----:B------:R-:W-:Y:S01]  /*883e0*/  LOP3.LUT R6, R6, 0xffff7fff, RZ, 0xc0, !PT ;  /* 0xffff7fff06067812 */ /* 0x000fe200078ec0ff */
[----:B------:R-:W-:Y:S01]  /*883f0*/  UMOV UR6, UR8 ;  /* 0x0000000800067c82 */ /* 0x000fe20008000000 */
[----:B------:R1:W-:Y:S01]  /*88400*/  STL [R1+0x1658], R64 ;  /* 0x0016584001007387 */ /* 0x0003e20000100800 */
[----:B------:R-:W-:Y:S01]  /*88410*/  UMOV UR26, UR22 ;  /* 0x00000016001a7c82 */ /* 0x000fe20008000000 */
[----:B------:R-:W-:Y:S01]  /*88420*/  @P0 LOP3.LUT R6, R6, 0x8000, RZ, 0xfc, !PT ;  /* 0x0000800006060812 */ /* 0x000fe200078efcff */
[----:B------:R-:W-:Y:S01]  /*88430*/  ULDC UR8, c[0x0][0x228] ;  /* 0x00008a0000087ab9 */ /* 0x000fe20000000800 */
[----:B------:R-:W-:Y:S02]  /*88440*/  ISETP.GE.AND P0, PT, R32, UR48, PT ;  /* 0x0000003020007c0c */ /* 0x000fe4000bf06270 */
[----:B------:R-:W-:Y:S01]  /*88450*/  LOP3.LUT R6, R6, 0xffffbfff, RZ, 0xc0, !PT ;  /* 0xffffbfff06067812 */ /* 0x000fe200078ec0ff */
[----:B-1----:R-:W-:Y:S01]  /*88460*/  VIADD R64, R64, UR4 ;  /* 0x0000000440407c36 */ /* 0x002fe20008000000 */
[----:B------:R-:W-:Y:S01]  /*88470*/  ISETP.LT.AND P1, PT, R30, UR6, !P0 ;  /* 0x000000061e007c0c */ /* 0x000fe2000c721270 */
[----:B------:R-:W-:Y:S01]  /*88480*/  ULDC UR4, c[0x0][0x228] ;  /* 0x00008a0000047ab9 */ /* 0x000fe20000000800 */
[----:B------:R-:W-:Y:S01]  /*88490*/  ISETP.LT.AND P2, PT, R195, UR5, !P0 ;  /* 0x00000005c3007c0c */ /* 0x000fe2000c741270 */
[----:B------:R-:W-:Y:S01]  /*884a0*/  VIADD R32, R14, 0xc ;  /* 0x0000000c0e207836 */ /* 0x000fe20000000000 */
[----:B------:R1:W-:Y:S01]  /*884b0*/  STL [R1+0x1654], R64 ;  /* 0x0016544001007387 */ /* 0x0003e20000100800 */
[----:B------:R-:W-:Y:S01]  /*884c0*/  UMOV UR22, UR34 ;  /* 0x0000002200167c82 */ /* 0x000fe20008000000 */
[----:B------:R-:W-:Y:S01]  /*884d0*/  ULDC.64 UR6, c[0x0][0x228] ;  /* 0x00008a0000067ab9 */ /* 0x000fe20000000a00 */
[----:B------:R-:W-:-:S06]  /*884e0*/  ULDC.64 UR48, c[0x0][0x228] ;  /* 0x00008a0000307ab9 */ /* 0x000fcc0000000a00 */
        /* <DEDUP_REMOVED lines=8> */
[----:B------:R-:W-:Y:S01]  /*88570*/  LOP3.LUT R6, R6, 0xfffff7ff, RZ, 0xc0, !PT ;  /* 0xfffff7ff06067812 */ /* 0x000fe200078ec0ff */
[----:B-1----:R-:W-:Y:S01]  /*88580*/  VIADD R64, R64, UR4 ;  /* 0x0000000440407c36 */ /* 0x002fe20008000000 */
        /* <DEDUP_REMOVED lines=8> */
[----:B------:R-:W-:Y:S01]  /*88610*/  UMOV UR59, UR9 ;  /* 0x00000009003b7c82 */ /* 0x000fe20008000000 */
[----:B------:R-:W-:Y:S01]  /*88620*/  ULDC UR9, c[0x0][0x228] ;  /* 0x00008a0000097ab9 */ /* 0x000fe20000000800 */
[----:B------:R-:W-:Y:S01]  /*88630*/  ISETP.LT.AND P1, PT, R194, UR8, !P0 ;  /* 0x00000008c2007c0c */ /* 0x000fe2000c721270 */
[----:B------:R-:W-:Y:S01]  /*88640*/  ULDC UR4, c[0x0][0x248] ;  /* 0x0000920000047ab9 */ /* 0x000fe20000000800 */
[----:B------:R-:W-:Y:S01]  /*88650*/  ISETP.LT.AND P2, PT, R195, UR9, !P0 ;  /* 0x00000009c3007c0c */ /* 0x000fe2000c741270 */
[----:B------:R-:W-:Y:S01]  /*88660*/  ULDC.64 UR8, c[0x0][0x228] ;  /* 0x00008a0000087ab9 */ /* 0x000fe20000000a00 */
[----:B------:R1:W-:Y:S01]  /*88670*/  STL [R1+0x164c], R64 ;  /* 0x00164c4001007387 */ /* 0x0003e20000100800 */
[----:B------:R-:W-:-:S04]  /*88680*/  ULDC.64 UR26, c[0x0][0x228] ;  /* 0x00008a00001a7ab9 */ /* 0x000fc80000000a00 */
        /* <DEDUP_REMOVED lines=11> */
[----:B-1----:R-:W-:Y:S01]  /*88740*/  VIADD R64, R64, UR4 ;  /* 0x0000000440407c36 */ /* 0x002fe20008000000 */
[----:B------:R-:W-:Y:S01]  /*88750*/  ISETP.LT.AND P3, PT, R30, UR8, !P0 ;  /* 0x000000081e007c0c */ /* 0x000fe2000c761270 */
[----:B------:R-:W-:Y:S01]  /*88760*/  ULDC UR4, c[0x0][0x228] ;  /* 0x00008a0000047ab9 */ /* 0x000fe20000000800 */
[----:B------:R-:W-:Y:S01]  /*88770*/  ISETP.LT.AND P2, PT, R195, UR6, !P0 ;  /* 0x00000006c3007c0c */ /* 0x000fe2000c741270 */
[----:B------:R-:W-:Y:S01]  /*88780*/  VIADD R32, R14, 0xa ;  /* 0x0000000a0e207836 */ /* 0x000fe20000000000 */
[----:B------:R-:W-:Y:S01]  /*88790*/  ISETP.LT.AND P1, PT, R194, UR4, !P0 ;  /* 0x00000004c2007c0c */ /* 0x000fe2000c721270 */
[----:B------:R-:W-:Y:S01]  /*887a0*/  ULDC UR4, c[0x0][0x248] ;  /* 0x0000920000047ab9 */ /* 0x000fe20000000800 */
[----:B------:R1:W-:Y:S01]  /*887b0*/  STL [R1+0x1648], R64 ;  /* 0x0016484001007387 */ /* 0x0003e20000100800 */
[----:B------:R-:W-:Y:S01]  /*887c0*/  MOV R152, UR59 ;  /* 0x0000003b00987c02 */ /* 0x000fe20008000f00 */
[----:B------:R-:W-:Y:S01]  /*887d0*/  ULDC UR6, c[0x0][0x228] ;  /* 0x00008a0000067ab9 */ /* 0x000fe20000000800 */
[----:B------:R-:W-:Y:S01]  /*887e0*/  ULDC.64 UR52, c[0x0][0x228] ;  /* 0x00008a0000347ab9 */ /* 0x000fe20000000a00 */
[----:B------:R-:W-:Y:S01]  /*887f0*/  UMOV UR56, UR54 ;  /* 0x0000003600387c82 */ /* 0x000fe20008000000 */
[----:B------:R-:W-:Y:S01]  /*88800*/  MOV R155, UR58 ;  /* 0x0000003a009b7c02 */ /* 0x000fe20008000f00 */
[----:B------:R-:W-:Y:S01]  /*88810*/  ULDC UR8, c[0x0][0x228] ;  /* 0x00008a0000087ab9 */ /* 0x000fe20000000800 */
[----:B------:R-:W-:-:S02]  /*88820*/  @P3 LOP3.LUT R6, R6, 0x40, RZ, 0xfc, !PT ;  /* 0x0000004006063812 */ /* 0x000fc400078efcff */
[----:B------:R-:W-:Y:S01]  /*88830*/  ISETP.LT.AND P0, PT, R193, UR10, !P0 ;  /* 0x0000000ac1007c0c */ /* 0x000fe2000c701270 */
[----:B-1----:R-:W-:Y:S01]  /*88840*/  VIADD R64, R64, UR4 ;  /* 0x0000000440407c36 */ /* 0x002fe20008000000 */
[----:B------:R-:W-:Y:S01]  /*88850*/  LOP3.LUT R6, R6, 0xffffffdf, RZ, 0xc0, !PT ;  /* 0xffffffdf06067812 */ /* 0x000fe200078ec0ff */
[----:B------:R-:W-:Y:S01]  /*88860*/  ULDC UR4, c[0x0][0x228] ;  /* 0x00008a0000047ab9 */ /* 0x000fe20000000800 */
[----:B------:R-:W-:Y:S01]  /*88870*/  UMOV UR59, UR38 ;  /* 0x00000026003b7c82 */ /* 0x000fe20008000000 */
[----:B------:R-:W-:Y:S01]  /*88880*/  ULDC.64 UR38, c[0x0][0x228] ;  /* 0x00008a0000267ab9 */ /* 0x000fe20000000a00 */
[----:B------:R-:W-:Y:S01]  /*88890*/  @P2 LOP3.LUT R6, R6, 0x20, RZ, 0xfc, !PT ;  /* 0x0000002006062812 */ /* 0x000fe200078efcff */
[----:B------:R-:W-:Y:S01]  /*888a0*/  ULDC.64 UR54, c[0x0][0x228] ;  /* 0x00008a0000367ab9 */ /* 0x000fe20000000a00 */
[----:B------:R-:W-:Y:S01]  /*888b0*/  R2UR UR58, R54 ;  /* 0x00000000363a72ca */ /* 0x000fe200000e0000 */
[----:B------:R-:W-:Y:S01]  /*888c0*/  ULDC UR10, c[0x0][0x228] ;  /* 0x00008a00000a7ab9 */ /* 0x000fe20000000800 */
[----:B------:R-:W-:-:S04]  /*888d0*/  LOP3.LUT R6, R6, 0xffffffef, RZ, 0xc0, !PT ;  /* 0xffffffef06067812 */ /* 0x000fc800078ec0ff */
[----:B------:R-:W-:-:S04]  /*888e0*/  @P1 LOP3.LUT R6, R6, 0x10, RZ, 0xfc, !PT ;  /* 0x0000001006061812 */ /* 0x000fc800078efcff */
[----:B------:R-:W-:-:S04]  /*888f0*/  LOP3.LUT R6, R6, 0xfffffff7, RZ, 0xc0, !PT ;  /* 0xfffffff706067812 */ /* 0x000fc800078ec0ff */
[----:B------:R-:W-:Y:S02]  /*88900*/  @P0 LOP3.LUT R6, R6, 0x8, RZ, 0xfc, !PT ;  /* 0x0000000806060812 */ /* 0x000fe400078efcff */
[----:B------:R-:W-:Y:S01]  /*88910*/  ISETP.GE.AND P0, PT, R32, UR22, PT ;  /* 0x0000001620007c0c */ /* 0x000fe2000bf06270 */
[----:B------:R-:W-:Y:S01]  /*88920*/  VIADD R32, R14, 0x9 ;  /* 0x000000090e207836 */ /* 0x000fe20000000000 */
[----:B------:R-:W-:Y:S01]  /*88930*/  LOP3.LUT R6, R6, 0xfffffffb, RZ, 0xc0, !PT ;  /* 0xfffffffb06067812 */ /* 0x000fe200078ec0ff */
[----:B------:R1:W-:Y:S01]  /*88940*/  STL [R1+0x1640], R64 ;  /* 0x0016404001007387 */ /* 0x0003e20000100800 */
[----:B------:R-:W-:Y:S01]  /*88950*/  ISETP.LT.AND P3, PT, R30, UR12, !P0 ;  /* 0x0000000c1e007c0c */ /* 0x000fe2000c761270 */
[----:B------:R-:W-:Y:S01]  /*88960*/  ULDC.64 UR22, c[0x0][0x228] ;  /* 0x00008a0000167ab9 */ /* 0x000fe20000000a00 */
[----:B------:R-:W-:Y:S01]  /*88970*/  ISETP.LT.AND P2, PT, R195, UR6, !P0 ;  /* 0x00000006c3007c0c */ /* 0x000fe2000c741270 */
[----:B------:R-:W-:Y:S01]  /*88980*/  ULDC UR6, c[0x0][0x228] ;  /* 0x00008a0000067ab9 */ /* 0x000fe20000000800 */
[----:B------:R-:W-:Y:S01]  /*88990*/  ISETP.LT.AND P1, PT, R194, UR4, !P0 ;  /* 0x00000004c2007c0c */ /* 0x000fe2000c721270 */
[----:B------:R-:W-:Y:S01]  /*889a0*/  ULDC UR4, c[0x0][0x248] ;  /* 0x0000920000047ab9 */ /* 0x000fe20000000800 */
[----:B------:R-:W-:-:S07]  /*889b0*/  ISETP.LT.AND P0, PT, R193, UR14, !P0 ;  /* 0x0000000ec1007c0c */ /* 0x000fce000c701270 */
        /* <DEDUP_REMOVED lines=11> */
[----:B------:R-:W-:Y:S01]  /*88a70*/  VIADD R32, R14, 0x8 ;  /* 0x000000080e207836 */ /* 0x000fe20000000000 */
[----:B------:R-:W-:Y:S01]  /*88a80*/  @P3 LOP3.LUT R5, R5, 0x40000000, RZ, 0xfc, !PT ;  /* 0x4000000005053812 */ /* 0x000fe200078efcff */
[----:B------:R-:W-:Y:S01]  /*88a90*/  ULDC UR6, c[0x0][0x228] ;  /* 0x00008a0000067ab9 */ /* 0x000fe20000000800 */
[----:B------:R-:W-:-:S02]  /*88aa0*/  @P1 LOP3.LUT R6, R6, 0x1, RZ, 0xfc, !PT ;  /* 0x0000000106061812 */ /* 0x000fc400078efcff */
        /* <DEDUP_REMOVED lines=13> */
[----:B------:R1:W-:Y:S08]  /*88b80*/  STL [R1+0x1634], R64 ;  /* 0x0016344001007387 */ /* 0x0003f00000100800 */
[----:B------:R-:W-:Y:S01]  /*88b90*/  @P3 LOP3.LUT R5, R5, 0x4000000, RZ, 0xfc, !PT ;  /* 0x0400000005053812 */ /* 0x000fe200078efcff */
[----:B-1----:R-:W-:Y:S01]  /*88ba0*/  VIADD R64, R64, UR4 ;  /* 0x0000000440407c36 */ /* 0x002fe20008000000 */
[----:B------:R-:W-:-:S02]  /*88bb0*/  ULDC UR4, c[0x0][0x228] ;  /* 0x00008a0000047ab9 */ /* 0x000fc40000000800 */
[----:B------:R-:W-:Y:S02]  /*88bc0*/  LOP3.LUT R5, R5, 0xfdffffff, RZ, 0xc0, !PT ;  /* 0xfdffffff05057812 */ /* 0x000fe400078ec0ff */
[----:B------:R-:W-:Y:S01]  /*88bd0*/  ISETP.LT.AND P1, PT, R194, UR4, !P0 ;  /* 0x00000004c2007c0c */ /* 0x000fe2000c721270 */
[----:B------:R-:W-:Y:S01]  /*88be0*/  VIADD R32, R14, 0x7 ;  /* 0x000000070e207836 */ /* 0x000fe20000000000 */
[----:B------:R-:W-:Y:S01]  /*88bf0*/  @P2 LOP3.LUT R5, R5, 0x2000000, RZ, 0xfc, !PT ;  /* 0x0200000005052812 */ /* 0x000fe200078efcff */
[----:B------:R-:W-:Y:S01]  /*88c00*/  ULDC UR4, c[0x0][0x248] ;  /* 0x0000920000047ab9 */ /* 0x000fe20000000800 */
[----:B------:R-:W-:Y:S02]  /*88c10*/  ISETP.LT.AND P0, PT, R193, UR24, !P0 ;  /* 0x00000018c1007c0c */ /* 0x000fe4000c701270 */
[----:B------:R-:W-:-:S07]  /*88c20*/  LOP3.LUT R5, R5, 0xfeffffff, RZ, 0xc0, !PT ;  /* 0xfeffffff05057812 */ /* 0x000fce00078ec0ff */
[----:B------:R-:W-:-:S04]  /*88c30*/  @P1 LOP3.LUT R5, R5, 0x1000000, RZ, 0xfc, !PT ;  /* 0x0100000005051812 */ /* 0x000fc800078efcff */
[----:B------:R-:W-:-:S04]  /*88c40*/  LOP3.LUT R5, R5, 0xff7fffff, RZ, 0xc0, !PT ;  /* 0xff7fffff05057812 */ /* 0x000fc800078ec0ff */
[----:B------:R-:W-:Y:S02]  /*88c50*/  @P0 LOP3.LUT R5, R5, 0x800000, RZ, 0xfc, !PT ;  /* 0x0080000005050812 */ /* 0x000fe400078efcff */
[----:B------:R-:W-:Y:S02]  /*88c60*/  ISETP.GE.AND P0, PT, R32, UR34, PT ;  /* 0x0000002220007c0c */ /* 0x000fe4000bf06270 */
[----:B------:R-:W-:Y:S02]  /*88c70*/  LOP3.LUT R5, R5, 0xffdfffff, RZ, 0xc0, !PT ;  /* 0xffdfffff05057812 */ /* 0x000fe400078ec0ff */
[----:B------:R-:W-:Y:S01]  /*88c80*/  R2UR UR42, R53 ;  /* 0x00000000352a72ca */ /* 0x000fe200000e0000 */
[----:B------:R-:W-:Y:S01]  /*88c90*/  UMOV UR46, UR30 ;  /* 0x0000001e002e7c82 */ /* 0x000fe20008000000 */
[----:B------:R-:W-:Y:S01]  /*88ca0*/  ISETP.LT.AND P3, PT, R30, UR26, !P0 ;  /* 0x0000001a1e007c0c */ /* 0x000fe2000c761270 */
[----:B------:R-:W-:Y:S01]  /*88cb0*/  VIADD R32, R14, 0x6 ;  /* 0x000000060e207836 */ /* 0x000fe20000000000 */
[----:B------:R-:W-:Y:S01]  /*88cc0*/  ISETP.LT.AND P2, PT, R195, UR28, !P0 ;  /* 0x0000001cc3007c0c */ /* 0x000fe2000c741270 */
[----:B------:R-:W-:Y:S01]  /*88cd0*/  VIADD R53, R64, UR4 ;  /* 0x0000000440357c36 */ /* 0x000fe20008000000 */
[----:B------:R-:W-:Y:S01]  /*88ce0*/  ULDC UR4, c[0x0][0x228] ;  /* 0x00008a0000047ab9 */ /* 0x000fe20000000800 */
[----:B------:R-:W-:Y:S01]  /*88cf0*/  ULDC.64 UR30, c[0x0][0x228] ;  /* 0x00008a00001e7ab9 */ /* 0x000fe20000000a00 */
[----:B------:R-:W-:Y:S01]  /*88d00*/  ISETP.LT.AND P1, PT, R194, UR4, !P0 ;  /* 0x00000004c2007c0c */ /* 0x000fe2000c721270 */
[----:B------:R-:W-:-:S06]  /*88d10*/  ULDC.64 UR34, c[0x0][0x228] ;  /* 0x00008a0000227ab9 */ /* 0x000fcc0000000a00 */
[----:B------:R-:W-:Y:S01]  /*88d20*/  @P3 LOP3.LUT R5, R5, 0x200000, RZ, 0xfc, !PT ;  /* 0x0020000005053812 */ /* 0x000fe200078efcff */
[----:B------:R-:W-:Y:S01]  /*88d30*/  STL [R1+0x162c], R64 ;  /* 0x00162c4001007387 */ /* 0x000fe20000100800 */
        /* <DEDUP_REMOVED lines=15> */
[----:B-1----:R-:W-:Y:S01]  /*88e30*/  VIADD R53, R53, UR4 ;  /* 0x0000000435357c36 */ /* 0x002fe20008000000 */
[----:B------:R-:W-:-:S08]  /*88e40*/  ULDC UR4, c[0x0][0x228] ;  /* 0x00008a0000047ab9 */ /* 0x000fd00000000800 */
        /* <DEDUP_REMOVED lines=11> */
[----:B------:R1:W-:Y:S01]  /*88f00*/  STL [R1+0x1624], R53 ;  /* 0x0016243501007387 */ /* 0x0003e20000100800 */
[----:B------:R-:W-:Y:S01]  /*88f10*/  IADD3 R32, R14, 0x4, RZ ;  /* 0x000000040e207810 */ /* 0x000fe20007ffe0ff */
[----:B------:R-:W-:Y:S01]  /*88f20*/  ULDC.64 UR46, c[0x0][0x228] ;  /* 0x00008a00002e7ab9 */ /* 0x000fe20000000a00 */
[----:B------:R-:W-:Y:S01]  /*88f30*/  ISETP.LT.AND P2, PT, R195, UR40, !P0 ;  /* 0x00000028c3007c0c */ /* 0x000fe2000c741270 */
[----:B-1----:R-:W-:Y:S01]  /*88f40*/  VIADD R53, R53, UR4 ;  /* 0x0000000435357c36 */ /* 0x002fe20008000000 */
[----:B------:R-:W-:Y:S02]  /*88f50*/  ULDC UR4, c[0x0][0x228] ;  /* 0x00008a0000047ab9 */ /* 0x000fe40000000800 */
[----:B------:R-:W-:Y:S01]  /*88f60*/  ISETP.LT.AND P1, PT, R194, UR4, !P0 ;  /* 0x00000004c2007c0c */ /* 0x000fe2000c721270 */
[----:B------:R-:W-:-:S08]  /*88f70*/  ULDC UR4, c[0x0][0x248] ;  /* 0x0000920000047ab9 */ /* 0x000fd00000000800 */
[----:B------:R-:W-:Y:S02]  /*88f80*/  @P2 LOP3.LUT R4, R4, 0x80000000, RZ, 0xfc, !PT ;  /* 0x8000000004042812 */ /* 0x000fe400078efcff */
[----:B------:R-:W-:Y:S02]  /*88f90*/  ISETP.LT.AND P3, PT, R30, UR38, !P0 ;  /* 0x000000261e007c0c */ /* 0x000fe4000c761270 */
[----:B------:R-:W-:Y:S02]  /*88fa0*/  ISETP.LT.AND P0, PT, R193, UR42, !P0 ;  /* 0x0000002ac1007c0c */ /* 0x000fe4000c701270 */
[----:B------:R-:W-:-:S04]  /*88fb0*/  LOP3.LUT R4, R4, 0xdfffffff, RZ, 0xc0, !PT ;  /* 0xdfffffff04047812 */ /* 0x000fc800078ec0ff */
[----:B------:R-:W-:-:S04]  /*88fc0*/  @P1 LOP3.LUT R4, R4, 0x20000000, RZ, 0xfc, !PT ;  /* 0x2000000004041812 */ /* 0x000fc800078efcff */
[----:B------:R-:W-:Y:S02]  /*88fd0*/  LOP3.LUT R4, R4, 0xf7ffffff, RZ, 0xc0, !PT ;  /* 0xf7ffffff04047812 */ /* 0x000fe400078ec0ff */
[----:B------:R-:W-:Y:S02]  /*88fe0*/  LOP3.LUT R5, R5, 0xfffffff7, RZ, 0xc0, !PT ;  /* 0xfffffff705057812 */ /* 0x000fe400078ec0ff */
[----:B------:R-:W-:Y:S02]  /*88ff0*/  @P0 LOP3.LUT R4, R4, 0x8000000, RZ, 0xfc, !PT ;  /* 0x0800000004040812 */ /* 0x000fe400078efcff */
[----:B------:R-:W-:Y:S02]  /*89000*/  ISETP.GE.AND P0, PT, R32, UR50, PT ;  /* 0x0000003220007c0c */ /* 0x000fe4000bf06270 */
[----:B------:R-:W-:Y:S02]  /*89010*/  @P3 LOP3.LUT R5, R5, 0x8, RZ, 0xfc, !PT ;  /* 0x0000000805053812 */ /* 0x000fe400078efcff */
        /* <DEDUP_REMOVED lines=36> */
[----:B------:R-:W-:-:S04]  /*89260*/  ISETP.GE.AND P0, PT, R32, UR58, PT ;  /* 0x0000003a20007c0c */ /* 0x000fc8000bf06270 */
[----:B------:R-:W-:Y:S01]  /*89270*/  ISETP.LT.AND P3, PT, R30, UR10, !P0 ;  /* 0x0000000a1e007c0c */ /* 0x000fe2000c761270 */
[----:B------:R1:W-:Y:S01]  /*89280*/  STL [R1+0x1610], R53 ;  /* 0x0016103501007387 */ /* 0x0003e20000100800 */
[----:B------:R-:W-:Y:S02]  /*89290*/  ISETP.LT.AND P2, PT, R195, UR8, !P0 ;  /* 0x00000008c3007c0c */ /* 0x000fe4000c741270 */
[----:B------:R-:W-:Y:S01]  /*892a0*/  LOP3.LUT R4, R4, 0xffffffbf, RZ, 0xc0, !PT ;  /* 0xffffffbf04047812 */ /* 0x000fe200078ec0ff */
[----:B------:R-:W-:Y:S01]  /*892b0*/  IMAD.U32 R50, RZ, RZ, UR57 ;  /* 0x00000039ff327e24 */ /* 0x000fe2000f8e00ff */
[----:B------:R-:W-:Y:S01]  /*892c0*/  ISETP.LT.AND P1, PT, R194, UR6, !P0 ;  /* 0x00000006c2007c0c */ /* 0x000fe2000c721270 */
[----:B------:R-:W-:Y:S01]  /*892d0*/  VIADD R32, R14, 0x1 ;  /* 0x000000010e207836 */ /* 0x000fe20000000000 */
[----:B------:R-:W-:Y:S01]  /*892e0*/  ULDC UR10, c[0x0][0x228] ;  /* 0x00008a00000a7ab9 */ /* 0x000fe20000000800 */
[----:B-1----:R-:W-:Y:S01]  /*892f0*/  VIADD R53, R53, UR4 ;  /* 0x0000000435357c36 */ /* 0x002fe20008000000 */
[----:B------:R-:W-:Y:S01]  /*89300*/  ULDC UR4, c[0x0][0x228] ;  /* 0x00008a0000047ab9 */ /* 0x000fe20000000800 */
[----:B------:R-:W-:Y:S01]  /*89310*/  R2UR UR57, R55 ;  /* 0x00000000373972ca */ /* 0x000fe200000e0000 */
[----:B------:R-:W-:Y:S01]  /*89320*/  ULDC UR8, c[0x0][0x228] ;  /* 0x00008a0000087ab9 */ /* 0x000fe20000000800 */
[----:B------:R-:W-:Y:S01]  /*89330*/  ISETP.LT.AND P0, PT, R193, UR4, !P0 ;  /* 0x00000004c1007c0c */ /* 0x000fe2000c701270 */
[----:B------:R-:W-:Y:S01]  /*89340*/  ULDC UR4, c[0x0][0x248] ;  /* 0x0000920000047ab9 */ /* 0x000fe20000000800 */
[----:B------:R-:W-:Y:S01]  /*89350*/  @P3 LOP3.LUT R4, R4, 0x40, RZ, 0xfc, !PT ;  /* 0x0000004004043812 */ /* 0x000fe200078efcff */
[----:B------:R-:W-:-:S03]  /*89360*/  ULDC UR6, c[0x0][0x228] ;  /* 0x00008a0000067ab9 */ /* 0x000fc60000000800 */
[----:B------:R-:W-:-:S04]  /*89370*/  LOP3.LUT R4, R4, 0xfffffff7, RZ, 0xc0, !PT ;  /* 0xfffffff704047812 */ /* 0x000fc800078ec0ff */
[----:B------:R-:W-:Y:S01]  /*89380*/  @P2 LOP3.LUT R4, R4, 0x8, RZ, 0xfc, !PT ;  /* 0x0000000804042812 */ /* 0x000fe200078efcff */
[----:B------:R1:W-:Y:S02]  /*89390*/  STL [R1+0x160c], R53 ;  /* 0x00160c3501007387 */ /* 0x0003e40000100800 */
[----:B------:R-:W-:Y:S02]  /*893a0*/  @P0 LOP3.LUT R3, R3, 0x80000000, RZ, 0xfc, !PT ;  /* 0x8000000003030812 */ /* 0x000fe400078efcff */
[----:B------:R-:W-:Y:S02]  /*893b0*/  LOP3.LUT R4, R4, 0xfffffffd, RZ, 0xc0, !PT ;  /* 0xfffffffd04047812 */ /* 0x000fe400078ec0ff */
[----:B------:R-:W-:Y:S02]  /*893c0*/  ISETP.GE.AND P0, PT, R32, UR57, PT ;  /* 0x0000003920007c0c */ /* 0x000fe4000bf06270 */
[----:B------:R-:W-:Y:S01]  /*893d0*/  @P1 LOP3.LUT R4, R4, 0x2, RZ, 0xfc, !PT ;  /* 0x0000000204041812 */ /* 0x000fe200078efcff */
[----:B-1----:R-:W-:Y:S01]  /*893e0*/  VIADD R53, R53, UR4 ;  /* 0x0000000435357c36 */ /* 0x002fe20008000000 */
[----:B------:R-:W-:Y:S01]  /*893f0*/  ULDC UR4, c[0x0][0x228] ;  /* 0x00008a0000047ab9 */ /* 0x000fe20000000800 */
[----:B------:R-:W-:-:S02]  /*89400*/  ISETP.LT.AND P3, PT, R30, UR10, !P0 ;  /* 0x0000000a1e007c0c */ /* 0x000fc4000c761270 */
[----:B------:R-:W-:Y:S02]  /*89410*/  ISETP.LT.AND P2, PT, R195, UR8, !P0 ;  /* 0x00000008c3007c0c */ /* 0x000fe4000c741270 */
[----:B------:R-:W-:Y:S01]  /*89420*/  ISETP.LT.AND P1, PT, R194, UR6, !P0 ;  /* 0x00000006c2007c0c */ /* 0x000fe2000c721270 */
[----:B------:R-:W-:Y:S01]  /*89430*/  STL [R1+0x1600], R53 ;  /* 0x0016003501007387 */ /* 0x000fe20000100800 */
[----:B------:R-:W-:Y:S01]  /*89440*/  ISETP.LT.AND P0, PT, R193, UR4, !P0 ;  /* 0x00000004c1007c0c */ /* 0x000fe2000c701270 */
[----:B------:R-:W-:Y:S01]  /*89450*/  ULDC UR4, c[0x0][0x248] ;  /* 0x0000920000047ab9 */ /* 0x000fe20000000800 */
[----:B------:R-:W-:Y:S01]  /*89460*/  R2UR UR60, R36 ;  /* 0x00000000243c72ca */ /* 0x000fe200000e0000 */
[----:B------:R-:W-:Y:S01]  /*89470*/  VIADD R32, R53, UR4 ;  /* 0x0000000435207c36 */ /* 0x000fe20008000000 */
[----:B------:R-:W-:Y:S01]  /*89480*/  R2UR UR12, R37 ;  /* 0x00000000250c72ca */ /* 0x000fe200000e0000 */
[----:B------:R-:W-:Y:S01]  /*89490*/  ULDC UR8, c[0x0][0x228] ;  /* 0x00008a0000087ab9 */ /* 0x000fe20000000800 */
[----:B------:R-:W-:-:S02]  /*894a0*/  R2UR UR14, R38 ;  /* 0x00000000260e72ca */ /* 0x000fc400000e0000 */
[----:B------:R-:W-:Y:S01]  /*894b0*/  R2UR UR16, R39 ;  /* 0x00000000271072ca */ /* 0x000fe200000e0000 */
[----:B------:R1:W-:Y:S01]  /*894c0*/  STL [R1+0x1700], R32 ;  /* 0x0017002001007387 */ /* 0x0003e20000100800 */
[----:B------:R-:W-:Y:S02]  /*894d0*/  R2UR UR58, R33 ;  /* 0x00000000213a72ca */ /* 0x000fe400000e0000 */
[----:B------:R-:W-:Y:S01]  /*894e0*/  MOV R153, UR61 ;  /* 0x0000003d00997c02 */ /* 0x000fe20008000f00 */
[----:B------:R-:W2:Y:S01]  /*894f0*/  LDL.LU R36, [R1+0x740] ;  /* 0x0007400001247983 */ /* 0x000ea20000300800 */
[----:B------:R-:W-:Y:S02]  /*89500*/  R2UR UR59, R34 ;  /* 0x00000000223b72ca */ /* 0x000fe400000e0000 */
[----:B------:R-:W-:Y:S01]  /*89510*/  R2UR UR32, R47 ;  /* 0x000000002f2072ca */ /* 0x000fe200000e0000 */
[----:B------:R-:W2:Y:S01]  /*89520*/  LDL.LU R37, [R1+0x748] ;  /* 0x0007480001257983 */ /* 0x000ea20000300800 */
[----:B------:R-:W-:-:S02]  /*89530*/  R2UR UR30, R46 ;  /* 0x000000002e1e72ca */ /* 0x000fc400000e0000 */
[----:B------:R-:W-:Y:S01]  /*89540*/  R2UR UR28, R45 ;  /* 0x000000002d1c72ca */ /* 0x000fe200000e0000 */
[----:B------:R-:W2:Y:S01]  /*89550*/  LDL.LU R38, [R1+0x2a0] ;  /* 0x0002a00001267983 */ /* 0x000ea20000300800 */
[----:B------:R-:W-:Y:S02]  /*89560*/  R2UR UR26, R44 ;  /* 0x000000002c1a72ca */ /* 0x000fe400000e0000 */
[----:B------:R-:W-:Y:S01]  /*89570*/  R2UR UR24, R43 ;  /* 0x000000002b1872ca */ /* 0x000fe200000e0000 */
[----:B------:R-:W2:Y:S01]  /*89580*/  LDL.LU R39, [R1+0x2a8] ;  /* 0x0002a80001277983 */ /* 0x000ea20000300800 */
[----:B------:R-:W-:Y:S02]  /*89590*/  R2UR UR61, R35 ;  /* 0x00000000233d72ca */ /* 0x000fe400000e0000 */
[----:B------:R-:W-:Y:S01]  /*895a0*/  R2UR UR22, R42 ;  /* 0x000000002a1672ca */ /* 0x000fe200000e0000 */
[----:B-1----:R-:W3:Y:S01]  /*895b0*/  LDL.LU R32, [R1+0x530] ;  /* 0x0005300001207983 */ /* 0x002ee20000300800 */
[----:B------:R-:W-:-:S02]  /*895c0*/  R2UR UR20, R41 ;  /* 0x00000000291472ca */ /* 0x000fc400000e0000 */
[----:B------:R-:W-:Y:S01]  /*895d0*/  R2UR UR18, R40 ;  /* 0x00000000281272ca */ /* 0x000fe200000e0000 */
[----:B------:R-:W3:Y:S01]  /*895e0*/  LDL.LU R33, [R1+0x538] ;  /* 0x0005380001217983 */ /* 0x000ee20000300800 */
[----:B------:R-:W-:Y:S01]  /*895f0*/  LOP3.LUT R3, R3, 0xffdfffff, RZ, 0xc0, !PT ;  /* 0xffdfffff03037812 */ /* 0x000fe200078ec0ff */
[----:B------:R-:W-:Y:S01]  /*89600*/  VIADD R151, R14, 0x82 ;  /* 0x000000820e977836 */ /* 0x000fe20000000000 */
[----:B------:R-:W-:Y:S01]  /*89610*/  R2UR UR42, R52 ;  /* 0x00000000342a72ca */ /* 0x000fe200000e0000 */
[----:B------:R-:W3:Y:S01]  /*89620*/  LDL.LU R34, [R1+0x380] ;  /* 0x0003800001227983 */ /* 0x000ee20000300800 */
[----:B------:R-:W-:Y:S01]  /*89630*/  R2UR UR40, R51 ;  /* 0x00000000332872ca */ /* 0x000fe200000e0000 */
[----:B------:R-:W-:Y:S01]  /*89640*/  VIADD R150, R14, 0x83 ;  /* 0x000000830e967836 */ /* 0x000fe20000000000 */
[----:B------:R-:W-:Y:S01]  /*89650*/  R2UR UR38, R50 ;  /* 0x00000000322672ca */ /* 0x000fe200000e0000 */
[----:B------:R-:W3:Y:S01]  /*89660*/  LDL.LU R35, [R1+0x388] ;  /* 0x0003880001237983 */ /* 0x000ee20000300800 */
[----:B------:R-:W-:Y:S01]  /*89670*/  R2UR UR36, R49 ;  /* 0x00000000312472ca */ /* 0x000fe200000e0000 */
[----:B------:R-:W-:Y:S01]  /*89680*/  VIADD R149, R14, 0x84 ;  /* 0x000000840e957836 */ /* 0x000fe20000000000 */
[----:B------:R-:W-:Y:S01]  /*89690*/  R2UR UR34, R48 ;  /* 0x00000000302272ca */ /* 0x000fe200000e0000 */
[C---:B------:R-:W-:Y:S01]  /*896a0*/  VIADD R148, R14.reuse, 0x85 ;  /* 0x000000850e947836 */ /* 0x040fe20000000000 */
[C---:B------:R-:W-:Y:S01]  /*896b0*/  IADD3 R143, R14.reuse, 0x8a, RZ ;  /* 0x0000008a0e8f7810 */ /* 0x040fe20007ffe0ff */
        /* <DEDUP_REMOVED lines=9> */
[----:B------:R-:W-:Y:S01]  /*89750*/  ULDC UR6, c[0x0][0x228] ;  /* 0x00008a0000067ab9 */ /* 0x000fe20000000800 */
[----:B------:R-:W-:Y:S01]  /*89760*/  VIADD R141, R14, 0x8c ;  /* 0x0000008c0e8d7836 */ /* 0x000fe20000000000 */
[----:B------:R-:W-:Y:S01]  /*89770*/  ULDC UR4, c[0x0][0x228] ;  /* 0x00008a0000047ab9 */ /* 0x000fe20000000800 */
[----:B--2---:R1:W-:Y:S04]  /*89780*/  STSM.16.M88.4 [R0], R36 ;  /* 0x0000002400007844 */ /* 0x0043e80000000200 */
[----:B-1----:R-:W2:Y:S04]  /*89790*/  LDL.LU R36, [R1+0x200] ;  /* 0x0002000001247983 */ /* 0x002ea80000300800 */
[----:B------:R-:W2:Y:S04]  /*897a0*/  LDL.LU R37, [R1+0x208] ;  /* 0x0002080001257983 */ /* 0x000ea80000300800 */
[----:B------:R-:W2:Y:S04]  /*897b0*/  LDL.LU R38, [R1+0x100] ;  /* 0x0001000001267983 */ /* 0x000ea80000300800 */
[----:B------:R-:W2:Y:S04]  /*897c0*/  LDL.LU R39, [R1+0x108] ;  /* 0x0001080001277983 */ /* 0x000ea80000300800 */
[----:B---3--:R1:W-:Y:S01]  /*897d0*/  STSM.16.M88.4 [R0+0x200], R32 ;  /* 0x0002002000007844 */ /* 0x0083e20000000200 */
[----:B------:R-:W-:Y:S06]  /*897e0*/  BAR.SYNC.DEFER_BLOCKING 0x0 ;  /* 0x0000000000007b1d */ /* 0x000fec0000010000 */
[----:B-1----:R-:W3:Y:S04]  /*897f0*/  LDL.LU R34, [R1+0x640] ;  /* 0x0006400001227983 */ /* 0x002ee80000300800 */
[----:B------:R-:W3:Y:S04]  /*89800*/  LDL.LU R35, [R1+0x648] ;  /* 0x0006480001237983 */ /* 0x000ee80000300800 */
[----:B------:R-:W1:Y:S04]  /*89810*/  LDS.128 R44, [R31] ;  /* 0x000000001f2c7984 */ /* 0x000e680000000c00 */
[----:B------:R-:W4:Y:S01]  /*89820*/  LDS.128 R40, [R31+0x400] ;  /* 0x000400001f287984 */ /* 0x000f220000000c00 */
[----:B------:R-:W-:Y:S06]  /*89830*/  BAR.SYNC.DEFER_BLOCKING 0x0 ;  /* 0x0000000000007b1d */ /* 0x000fec0000010000 */
[----:B-1----:R-:W-:Y:S04]  /*89840*/  STL.64 [R1+0x7b0], R44 ;  /* 0x0007b02c01007387 */ /* 0x002fe80000100a00 */
[----:B------:R-:W-:Y:S04]  /*89850*/  STL.64 [R1+0x7b8], R46 ;  /* 0x0007b82e01007387 */ /* 0x000fe80000100a00 */
[----:B----4-:R-:W-:Y:S04]  /*89860*/  STL.64 [R1+0x900], R40 ;  /* 0x0009002801007387 */ /* 0x010fe80000100a00 */
[----:B------:R-:W-:Y:S04]  /*89870*/  STL.64 [R1+0x908], R42 ;  /* 0x0009082a01007387 */ /* 0x000fe80000100a00 */
[----:B--2---:R1:W-:Y:S04]  /*89880*/  STSM.16.M88.4 [R0], R36 ;  /* 0x0000002400007844 */ /* 0x0043e80000000200 */
[----:B-1----:R-:W2:Y:S04]  /*89890*/  LDL.LU R36, [R1+0x10e0] ;  /* 0x0010e00001247983 */ /* 0x002ea80000300800 */
[----:B------:R-:W2:Y:S04]  /*898a0*/  LDL.LU R37, [R1+0x10e8] ;  /* 0x0010e80001257983 */ /* 0x000ea80000300800 */
[----:B------:R-:W2:Y:S04]  /*898b0*/  LDL.LU R38, [R1+0xf40] ;  /* 0x000f400001267983 */ /* 0x000ea80000300800 */
[----:B------:R-:W2:Y:S01]  /*898c0*/  LDL.LU R39, [R1+0xf48] ;  /* 0x000f480001277983 */ /* 0x000ea20000300800 */
[----:B------:R-:W-:-:S02]  /*898d0*/  IMAD.MOV.U32 R32, RZ, RZ, R244 ;  /* 0x000000ffff207224 */ /* 0x000fc400078e00f4 */
[----:B------:R-:W-:-:S05]  /*898e0*/  IMAD.MOV.U32 R33, RZ, RZ, R246 ;  /* 0x000000ffff217224 */ /* 0x000fca00078e00f6 */
[----:B---3--:R1:W-:Y:S01]  /*898f0*/  STSM.16.M88.4 [R0+0x200], R32 ;  /* 0x0002002000007844 */ /* 0x0083e20000000200 */
[----:B------:R-:W-:Y:S06]  /*89900*/  BAR.SYNC.DEFER_BLOCKING 0x0 ;  /* 0x0000000000007b1d */ /* 0x000fec0000010000 */
[----:B-1----:R-:W3:Y:S04]  /*89910*/  LDL.LU R32, [R1+0xd00] ;  /* 0x000d000001207983 */ /* 0x002ee80000300800 */
[----:B------:R-:W3:Y:S04]  /*89920*/  LDL.LU R33, [R1+0xd08] ;  /* 0x000d080001217983 */ /* 0x000ee80000300800 */
[----:B------:R-:W3:Y:S04]  /*89930*/  LDL.LU R34, [R1+0xfc0] ;  /* 0x000fc00001227983 */ /* 0x000ee80000300800 */
        /* <DEDUP_REMOVED lines=12> */
[----:B------:R-:W2:Y:S04]  /*89a00*/  LDL.LU R39, [R1+0x848] ;  /* 0x0008480001277983 */ /* 0x000ea80000300800 */
[----:B---3--:R-:W-:Y:S01]  /*89a10*/  STSM.16.M88.4 [R0+0x200], R32 ;  /* 0x0002002000007844 */ /* 0x008fe20000000200 */
[----:B------:R-:W-:Y:S06]  /*89a20*/  BAR.SYNC.DEFER_BLOCKING 0x0 ;  /* 0x0000000000007b1d */ /* 0x000fec0000010000 */
[----:B------:R-:W1:Y:S04]  /*89a30*/  LDS.128 R44, [R31] ;  /* 0x000000001f2c7984 */ /* 0x000e680000000c00 */
[----:B------:R-:W3:Y:S01]  /*89a40*/  LDS.128 R40, [R31+0x400] ;  /* 0x000400001f287984 */ /* 0x000ee20000000c00 */
[----:B------:R-:W-:Y:S06]  /*89a50*/  BAR.SYNC.DEFER_BLOCKING 0x0 ;  /* 0x0000000000007b1d */ /* 0x000fec0000010000 */
[----:B-1----:R-:W-:Y:S04]  /*89a60*/  STL.64 [R1+0x790], R44 ;  /* 0x0007902c01007387 */ /* 0x002fe80000100a00 */
[----:B------:R-:W-:Y:S04]  /*89a70*/  STL.64 [R1+0x798], R46 ;  /* 0x0007982e01007387 */ /* 0x000fe80000100a00 */
[----:B---3--:R-:W-:Y:S04]  /*89a80*/  STL.64 [R1+0x800], R40 ;  /* 0x0008002801007387 */ /* 0x008fe80000100a00 */
[----:B------:R-:W-:Y:S01]  /*89a90*/  STL.64 [R1+0x808], R42 ;  /* 0x0008082a01007387 */ /* 0x000fe20000100a00 */
[----:B------:R-:W-:-:S02]  /*89aa0*/  IMAD.MOV.U32 R32, RZ, RZ, R63 ;  /* 0x000000ffff207224 */ /* 0x000fc400078e003f */
[----:B------:R-:W-:Y:S02]  /*89ab0*/  IMAD.MOV.U32 R33, RZ, RZ, R62 ;  /* 0x000000ffff217224 */ /* 0x000fe400078e003e */
[----:B------:R-:W-:Y:S02]  /*89ac0*/  IMAD.MOV.U32 R34, RZ, RZ, R61 ;  /* 0x000000ffff227224 */ /* 0x000fe400078e003d */
[----:B------:R-:W-:Y:S01]  /*89ad0*/  IMAD.MOV.U32 R35, RZ, RZ, R60 ;  /* 0x000000ffff237224 */ /* 0x000fe200078e003c */
[----:B--2---:R1:W-:Y:S04]  /*89ae0*/  STSM.16.M88.4 [R0], R36 ;  /* 0x0000002400007844 */ /* 0x0043e80000000200 */
[----:B-1----:R-:W2:Y:S04]  /*89af0*/  LDL.LU R36, [R1+0x744] ;  /* 0x0007440001247983 */ /* 0x002ea80000300800 */
[----:B------:R-:W2:Y:S04]  /*89b00*/  LDL.LU R37, [R1+0x74c] ;  /* 0x00074c0001257983 */ /* 0x000ea80000300800 */
[----:B------:R-:W2:Y:S04]  /*89b10*/  LDL.LU R38, [R1+0x2a4] ;  /* 0x0002a40001267983 */ /* 0x000ea80000300800 */
[----:B------:R-:W2:Y:S04]  /*89b20*/  LDL.LU R39, [R1+0x2ac] ;  /* 0x0002ac0001277983 */ /* 0x000ea80000300800 */
[----:B------:R1:W-:Y:S01]  /*89b30*/  STSM.16.M88.4 [R0+0x200], R32 ;  /* 0x0002002000007844 */ /* 0x0003e20000000200 */
        /* <DEDUP_REMOVED lines=27> */
[----:B------:R-:W-:Y:S01]  /*89cf0*/  STL.64 [R1+0x648], R42 ;  /* 0x0006482a01007387 */ /* 0x000fe20000100a00 */
[----:B------:R-:W-:-:S02]  /*89d00*/  IMAD.MOV.U32 R32, RZ, RZ, R245 ;  /* 0x000000ffff207224 */ /* 0x000fc400078e00f5 */
[----:B------:R-:W-:Y:S01]  /*89d10*/  IMAD.MOV.U32 R33, RZ, RZ, R247 ;  /* 0x000000ffff217224 */ /* 0x000fe200078e00f7 */
        /* <DEDUP_REMOVED lines=101> */
[----:B------:R-:W-:Y:S01]  /*8a370*/  BAR.SYNC.DEFER_BLOCKING 0x0 ;  /* 0x0000000000007b1d */ /* 0x000fe20000010000 */
[----:B------:R-:W-:Y:S01]  /*8a380*/  MOV R34, R57 ;  /* 0x0000003900227202 */ /* 0x000fe20000000f00 */
[----:B------:R-:W-:-:S04]  /*8a390*/  IMAD.MOV.U32 R35, RZ, RZ, R56 ;  /* 0x000000ffff237224 */ /* 0x000fc800078e0038 */
        /* <DEDUP_REMOVED lines=34> */
[----:B------:R-:W-:-:S02]  /*8a5c0*/  IMAD.MOV.U32 R32, RZ, RZ, R249 ;  /* 0x000000ffff207224 */ /* 0x000fc400078e00f9 */
[----:B------:R-:W-:-:S03]  /*8a5d0*/  IMAD.MOV.U32 R33, RZ, RZ, R251 ;  /* 0x000000ffff217224 */ /* 0x000fc600078e00fb */
        /* <DEDUP_REMOVED lines=980> */
[----:B---3--:R1:W-:Y:S04]  /*8e320*/  STSM.16.M88.4 [R0+0x200], R32 ;  /* 0x0002002000007844 */ /* 0x0083e80000000200 */
[----:B------:R-:W2:Y:S01]  /*8e330*/  LDL.LU R39, [R1+0x3cc] ;  /* 0x0003cc0001277983 */ /* 0x000ea20000300800 */
        /* <DEDUP_REMOVED lines=43> */
[----:B------:R-:W-:Y:S01]  /*8e5f0*/  @P3 LOP3.LUT R3, R3, 0x200000, RZ, 0xfc, !PT ;  /* 0x0020000003033812 */ /* 0x000fe200078efcff */
[----:B------:R-:W-:Y:S03]  /*8e600*/  BAR.SYNC.DEFER_BLOCKING 0x0 ;  /* 0x0000000000007b1d */ /* 0x000fe60000010000 */
[----:B------:R-:W-:-:S04]  /*8e610*/  LOP3.LUT R3, R3, 0xfff7ffff, RZ, 0xc0, !PT ;  /* 0xfff7ffff03037812 */ /* 0x000fc800078ec0ff */
[----:B------:R-:W-:-:S04]  /*8e620*/  @P2 LOP3.LUT R3, R3, 0x80000, RZ, 0xfc, !PT ;  /* 0x0008000003032812 */ /* 0x000fc800078efcff */
[----:B------:R-:W-:-:S04]  /*8e630*/  LOP3.LUT R3, R3, 0xfffdffff, RZ, 0xc0, !PT ;  /* 0xfffdffff03037812 */ /* 0x000fc800078ec0ff */
[----:B------:R-:W-:-:S04]  /*8e640*/  @P1 LOP3.LUT R3, R3, 0x20000, RZ, 0xfc, !PT ;  /* 0x0002000003031812 */ /* 0x000fc800078efcff */
[----:B------:R-:W-:-:S04]  /*8e650*/  LOP3.LUT R3, R3, 0xffff7fff, RZ, 0xc0, !PT ;  /* 0xffff7fff03037812 */ /* 0x000fc800078ec0ff */
[----:B------:R-:W-:Y:S02]  /*8e660*/  @P0 LOP3.LUT R3, R3, 0x8000, RZ, 0xfc, !PT ;  /* 0x0000800003030812 */ /* 0x000fe400078efcff */
[C---:B------:R-:W-:Y:S01]  /*8e670*/  ISETP.GE.AND P0, PT, R14.reuse, UR56, PT ;  /* 0x000000380e007c0c */ /* 0x040fe2000bf06270 */
[C---:B------:R-:W-:Y:S01]  /*8e680*/  VIADD R140, R14.reuse, 0x8d ;  /* 0x0000008d0e8c7836 */ /* 0x040fe20000000000 */
[----:B-1----:R-:W-:Y:S01]  /*8e690*/  STL.64 [R1+0x300], R44 ;  /* 0x0003002c01007387 */ /* 0x002fe20000100a00 */
[C---:B------:R-:W-:Y:S02]  /*8e6a0*/  VIADD R139, R14.reuse, 0x8e ;  /* 0x0000008e0e8b7836 */ /* 0x040fe40000000000 */
[C---:B------:R-:W-:Y:S01]  /*8e6b0*/  VIADD R138, R14.reuse, 0x8f ;  /* 0x0000008f0e8a7836 */ /* 0x040fe20000000000 */
[----:B------:R1:W-:Y:S01]  /*8e6c0*/  STL.64 [R1+0x308], R46 ;  /* 0x0003082e01007387 */ /* 0x0003e20000100a00 */
[C---:B------:R-:W-:Y:S02]  /*8e6d0*/  VIADD R137, R14.reuse, 0x90 ;  /* 0x000000900e897836 */ /* 0x040fe40000000000 */
[C---:B------:R-:W-:Y:S01]  /*8e6e0*/  VIADD R136, R14.reuse, 0x91 ;  /* 0x000000910e887836 */ /* 0x040fe20000000000 */
[----:B----4-:R-:W-:Y:S01]  /*8e6f0*/  STL.64 [R1+0x770], R40 ;  /* 0x0007702801007387 */ /* 0x010fe20000100a00 */
[----:B------:R-:W-:-:S02]  /*8e700*/  VIADD R135, R14, 0x92 ;  /* 0x000000920e877836 */ /* 0x000fc40000000000 */
[C---:B------:R-:W-:Y:S01]  /*8e710*/  VIADD R134, R14.reuse, 0x93 ;  /* 0x000000930e867836 */ /* 0x040fe20000000000 */
[----:B------:R4:W-:Y:S01]  /*8e720*/  STL.64 [R1+0x778], R42 ;  /* 0x0007782a01007387 */ /* 0x0009e20000100a00 */
[----:B------:R-:W-:Y:S01]  /*8e730*/  VIADD R133, R14, 0x94 ;  /* 0x000000940e857836 */ /* 0x000fe20000000000 */
[----:B------:R-:W-:Y:S01]  /*8e740*/  ISETP.LT.AND P2, PT, R30, UR8, !P0 ;  /* 0x000000081e007c0c */ /* 0x000fe2000c741270 */
[C---:B------:R-:W-:Y:S01]  /*8e750*/  VIADD R132, R14.reuse, 0x95 ;  /* 0x000000950e847836 */ /* 0x040fe20000000000 */
[C---:B-1----:R-:W-:Y:S01]  /*8e760*/  IADD3 R47, R14.reuse, 0xea, RZ ;  /* 0x000000ea0e2f7810 */ /* 0x042fe20007ffe0ff */
[C---:B------:R-:W-:Y:S02]  /*8e770*/  VIADD R131, R14.reuse, 0x96 ;  /* 0x000000960e837836 */ /* 0x040fe40000000000 */
[C---:B------:R-:W-:Y:S02]  /*8e780*/  VIADD R130, R14.reuse, 0x97 ;  /* 0x000000970e827836 */ /* 0x040fe40000000000 */
[----:B------:R-:W-:-:S02]  /*8e790*/  VIADD R129, R14, 0x98 ;  /* 0x000000980e817836 */ /* 0x000fc40000000000 */
[C---:B------:R-:W-:Y:S02]  /*8e7a0*/  VIADD R128, R14.reuse, 0x99 ;  /* 0x000000990e807836 */ /* 0x040fe40000000000 */
[C---:B------:R-:W-:Y:S02]  /*8e7b0*/  VIADD R127, R14.reuse, 0x9a ;  /* 0x0000009a0e7f7836 */ /* 0x040fe40000000000 */
[C---:B------:R-:W-:Y:S02]  /*8e7c0*/  VIADD R126, R14.reuse, 0x9b ;  /* 0x0000009b0e7e7836 */ /* 0x040fe40000000000 */
        /* <DEDUP_REMOVED lines=73> */
[C---:B------:R-:W-:Y:S01]  /*8ec60*/  VIADD R48, R14.reuse, 0xe9 ;  /* 0x000000e90e307836 */ /* 0x040fe20000000000 */
[----:B--2---:R1:W-:Y:S01]  /*8ec70*/  STSM.16.M88.4 [R0], R36 ;  /* 0x0000002400007844 */ /* 0x0043e20000000200 */
[C---:B------:R-:W-:Y:S01]  /*8ec80*/  VIADD R46, R14.reuse, 0xeb ;  /* 0x000000eb0e2e7836 */ /* 0x040fe20000000000 */
[----:B------:R-:W-:Y:S01]  /*8ec90*/  LOP3.LUT R3, R3, 0xffffdfff, RZ, 0xc0, !PT ;  /* 0xffffdfff03037812 */ /* 0x000fe200078ec0ff */
[C---:B------:R-:W-:Y:S01]  /*8eca0*/  VIADD R45, R14.reuse, 0xec ;  /* 0x000000ec0e2d7836 */ /* 0x040fe20000000000 */
[----:B------:R-:W-:Y:S01]  /*8ecb0*/  ULDC.64 UR56, c[0x0][0x228] ;  /* 0x00008a0000387ab9 */ /* 0x000fe20000000a00 */
[----:B------:R-:W-:-:S02]  /*8ecc0*/  VIADD R44, R14, 0xed ;  /* 0x000000ed0e2c7836 */ /* 0x000fc40000000000 */
[C---:B----4-:R-:W-:Y:S02]  /*8ecd0*/  VIADD R43, R14.reuse, 0xee ;  /* 0x000000ee0e2b7836 */ /* 0x050fe40000000000 */
[C---:B------:R-:W-:Y:S02]  /*8ece0*/  VIADD R42, R14.reuse, 0xef ;  /* 0x000000ef0e2a7836 */ /* 0x040fe40000000000 */
[C---:B------:R-:W-:Y:S01]  /*8ecf0*/  VIADD R41, R14.reuse, 0xf0 ;  /* 0x000000f00e297836 */ /* 0x040fe20000000000 */
[----:B-1----:R-:W2:Y:S04]  /*8ed00*/  LDL.LU R36, [R1+0x974] ;  /* 0x0009740001247983 */ /* 0x002ea80000300800 */
[----:B------:R-:W2:Y:S01]  /*8ed10*/  LDL.LU R37, [R1+0x97c] ;  /* 0x00097c0001257983 */ /* 0x000ea20000300800 */
[----:B------:R-:W-:-:S03]  /*8ed20*/  VIADD R40, R14, 0xf1 ;  /* 0x000000f10e287836 */ /* 0x000fc60000000000 */
[----:B---3--:R1:W-:Y:S04]  /*8ed30*/  STSM.16.M88.4 [R0+0x200], R32 ;  /* 0x0002002000007844 */ /* 0x0083e80000000200 */
[----:B------:R-:W2:Y:S01]  /*8ed40*/  LDL.LU R39, [R1+0x82c] ;  /* 0x00082c0001277983 */ /* 0x000ea20000300800 */
[----:B------:R-:W-:Y:S02]  /*8ed50*/  ISETP.LT.AND P1, PT, R195, UR6, !P0 ;  /* 0x00000006c3007c0c */ /* 0x000fe4000c721270 */
[----:B------:R-:W-:Y:S01]  /*8ed60*/  @P2 LOP3.LUT R3, R3, 0x2000, RZ, 0xfc, !PT ;  /* 0x0000200003032812 */ /* 0x000fe200078efcff */
[----:B------:R-:W-:Y:S06]  /*8ed70*/  BAR.SYNC.DEFER_BLOCKING 0x0 ;  /* 0x0000000000007b1d */ /* 0x000fec0000010000 */
[----:B-1----:R-:W3:Y:S04]  /*8ed80*/  LDL.LU R32, [R1+0x8d4] ;  /* 0x0008d40001207983 */ /* 0x002ee80000300800 */
[----:B------:R-:W3:Y:S04]  /*8ed90*/  LDL.LU R33, [R1+0x8dc] ;  /* 0x0008dc0001217983 */ /* 0x000ee80000300800 */
[----:B------:R-:W2:Y:S04]  /*8eda0*/  LDL.LU R38, [R1+0x824] ;  /* 0x0008240001267983 */ /* 0x000ea80000300800 */
[----:B------:R-:W4:Y:S04]  /*8edb0*/  LDL.LU R14, [R1+0x2a18] ;  /* 0x002a1800010e7983 */ /* 0x000f280000300800 */
[----:B------:R-:W3:Y:S01]  /*8edc0*/  LDL.LU R30, [R1+0x2a14] ;  /* 0x002a1400011e7983 */ /* 0x000ee20000300800 */
[----:B------:R-:W-:-:S02]  /*8edd0*/  ISETP.LT.AND P0, PT, R194, UR4, !P0 ;  /* 0x00000004c2007c0c */ /* 0x000fc4000c701270 */
[----:B------:R-:W-:Y:S01]  /*8ede0*/  LOP3.LUT R3, R3, 0xfffff7ff, RZ, 0xc0, !PT ;  /* 0xfffff7ff03037812 */ /* 0x000fe200078ec0ff */
[----:B------:R-:W1:Y:S03]  /*8edf0*/  LDS.128 R164, [R31] ;  /* 0x000000001fa47984 */ /* 0x000e660000000c00 */
[----:B------:R-:W-:Y:S02]  /*8ee00*/  @P1 LOP3.LUT R3, R3, 0x800, RZ, 0xfc, !PT ;  /* 0x0000080003031812 */ /* 0x000fe400078efcff */
[----:B------:R-:W-:Y:S02]  /*8ee10*/  ISETP.GE.AND P2, PT, R151, UR57, PT ;  /* 0x0000003997007c0c */ /* 0x000fe4000bf46270 */
[----:B------:R-:W-:-:S04]  /*8ee20*/  LOP3.LUT R3, R3, 0xfffffdff, RZ, 0xc0, !PT ;  /* 0xfffffdff03037812 */ /* 0x000fc800078ec0ff */
        /* <DEDUP_REMOVED lines=14> */
[----:B------:R-:W-:Y:S02]  /*8ef10*/  LOP3.LUT R3, R3, 0xfffffffe, RZ, 0xc0, !PT ;  /* 0xfffffffe03037812 */ /* 0x000fe400078ec0ff */
[----:B------:R-:W-:Y:S02]  /*8ef20*/  ISETP.GE.AND P0, PT, R146, UR34, PT ;  /* 0x0000002292007c0c */ /* 0x000fe4000bf06270 */
[----:B------:R-:W-:Y:S02]  /*8ef30*/  @P1 LOP3.LUT R3, R3, 0x1, RZ, 0xfc, !PT ;  /* 0x0000000103031812 */ /* 0x000fe400078efcff */
[----:B------:R-:W-:-:S02]  /*8ef40*/  ISETP.GE.AND P1, PT, R144, UR30, PT ;  /* 0x0000001e90007c0c */ /* 0x000fc4000bf26270 */
[----:B------:R-:W-:-:S04]  /*8ef50*/  LOP3.LUT R3, R3, 0xffffffdf, RZ, 0xc0, !PT ;  /* 0xffffffdf03037812 */ /* 0x000fc800078ec0ff */
[----:B------:R-:W-:-:S04]  /*8ef60*/  @P2 LOP3.LUT R3, R3, 0x20, RZ, 0xfc, !PT ;  /* 0x0000002003032812 */ /* 0x000fc800078efcff */
[----:B------:R-:W-:-:S04]  /*8ef70*/  LOP3.LUT R3, R3, 0xffffff7f, RZ, 0xc0, !PT ;  /* 0xffffff7f03037812 */ /* 0x000fc800078ec0ff */
[----:B------:R-:W-:Y:S02]  /*8ef80*/  @P1 LOP3.LUT R3, R3, 0x80, RZ, 0xfc, !PT ;  /* 0x0000008003031812 */ /* 0x000fe400078efcff */
[----:B------:R-:W-:Y:S02]  /*8ef90*/  ISETP.GE.AND P2, PT, R142, UR26, PT ;  /* 0x0000001a8e007c0c */ /* 0x000fe4000bf46270 */
[----:B------:R-:W-:Y:S02]  /*8efa0*/  LOP3.LUT R3, R3, 0xfffffeff, RZ, 0xc0, !PT ;  /* 0xfffffeff03037812 */ /* 0x000fe400078ec0ff */
[----:B------:R-:W-:Y:S02]  /*8efb0*/  ISETP.GE.AND P1, PT, R141, UR24, PT ;  /* 0x000000188d007c0c */ /* 0x000fe4000bf26270 */
[----:B------:R-:W-:Y:S02]  /*8efc0*/  R2UR UR57, R15 ;  /* 0x000000000f3972ca */ /* 0x000fe400000e0000 */
[----:B------:R-:W-:-:S02]  /*8efd0*/  R2UR UR4, R16 ;  /* 0x00000000100472ca */ /* 0x000fc400000e0000 */
[----:B------:R-:W-:Y:S02]  /*8efe0*/  R2UR UR6, R17 ;  /* 0x00000000110672ca */ /* 0x000fe400000e0000 */
[----:B------:R-:W-:Y:S02]  /*8eff0*/  LOP3.LUT R4, R4, 0xfffffffe, RZ, 0xc0, !PT ;  /* 0xfffffffe04047812 */ /* 0x000fe400078ec0ff */
[----:B------:R-:W-:Y:S02]  /*8f000*/  R2UR UR8, R18 ;  /* 0x00000000120872ca */ /* 0x000fe400000e0000 */
[----:B------:R-:W-:Y:S02]  /*8f010*/  R2UR UR10, R19 ;  /* 0x00000000130a72ca */ /* 0x000fe400000e0000 */
[----:B------:R-:W-:Y:S02]  /*8f020*/  R2UR UR54, R196 ;  /* 0x00000000c43672ca */ /* 0x000fe400000e0000 */
[----:B------:R-:W-:-:S02]  /*8f030*/  R2UR UR52, R197 ;  /* 0x00000000c53472ca */ /* 0x000fc400000e0000 */
[----:B------:R-:W-:Y:S02]  /*8f040*/  R2UR UR50, R192 ;  /* 0x00000000c03272ca */ /* 0x000fe400000e0000 */
[----:B------:R-:W-:Y:S02]  /*8f050*/  R2UR UR48, R231 ;  /* 0x00000000e73072ca */ /* 0x000fe400000e0000 */
[----:B------:R-:W-:Y:S02]  /*8f060*/  R2UR UR46, R230 ;  /* 0x00000000e62e72ca */ /* 0x000fe400000e0000 */
[----:B------:R-:W-:Y:S02]  /*8f070*/  R2UR UR44, R229 ;  /* 0x00000000e52c72ca */ /* 0x000fe400000e0000 */
[----:B------:R-:W-:Y:S02]  /*8f080*/  R2UR UR42, R228 ;  /* 0x00000000e42a72ca */ /* 0x000fe400000e0000 */
[----:B---3--:R-:W-:-:S04]  /*8f090*/  LOP3.LUT R30, R30, 0xffefffff, RZ, 0xc0, !PT ;  /* 0xffefffff1e1e7812 */ /* 0x008fc800078ec0ff */
[----:B------:R-:W-:Y:S02]  /*8f0a0*/  @P0 LOP3.LUT R30, R30, 0x100000, RZ, 0xfc, !PT ;  /* 0x001000001e1e0812 */ /* 0x000fe400078efcff */
[----:B------:R-:W-:-:S13]  /*8f0b0*/  ISETP.GE.AND P0, PT, R143, UR28, PT ;  /* 0x0000001c8f007c0c */ /* 0x000fda000bf06270 */
[----:B------:R-:W-:-:S04]  /*8f0c0*/  @P0 LOP3.LUT R3, R3, 0x100, RZ, 0xfc, !PT ;  /* 0x0000010003030812 */ /* 0x000fc800078efcff */
        /* <DEDUP_REMOVED lines=31> */
[----:B------:R-:W-:-:S04]  /*8f2c0*/  @P1 LOP3.LUT R3, R3, 0x20000000, RZ, 0xfc, !PT ;  /* 0x2000000003031812 */ /* 0x000fc800078efcff */
[----:B------:R-:W-:-:S04]  /*8f2d0*/  LOP3.LUT R3, R3, 0xbfffffff, RZ, 0xc0, !PT ;  /* 0xbfffffff03037812 */ /* 0x000fc800078ec0ff */
[----:B------:R-:W-:Y:S02]  /*8f2e0*/  @P0 LOP3.LUT R3, R3, 0x40000000, RZ, 0xfc, !PT ;  /* 0x4000000003030812 */ /* 0x000fe400078efcff */
[----:B------:R-:W-:Y:S02]  /*8f2f0*/  ISETP.GE.AND P0, PT, R130, UR57, PT ;  /* 0x0000003982007c0c */ /* 0x000fe4000bf06270 */
[----:B------:R-:W-:Y:S02]  /*8f300*/  ISETP.GE.AND P2, PT, R129, UR4, PT ;  /* 0x0000000481007c0c */ /* 0x000fe4000bf46270 */
[----:B------:R-:W-:-:S09]  /*8f310*/  ISETP.GE.AND P1, PT, R128, UR6, PT ;  /* 0x0000000680007c0c */ /* 0x000fd2000bf26270 */
        /* <DEDUP_REMOVED lines=26> */
[----:B------:R-:W-:Y:S02]  /*8f4c0*/  R2UR UR40, R223 ;  /* 0x00000000df2872ca */ /* 0x000fe400000e0000 */
[----:B------:R-:W-:Y:S02]  /*8f4d0*/  @P0 LOP3.LUT R4, R4, 0x10000, RZ, 0xfc, !PT ;  /* 0x0001000004040812 */ /* 0x000fe400078efcff */
[----:B------:R-:W-:-:S02]  /*8f4e0*/  ISETP.GE.AND P1, PT, R119, UR42, PT ;  /* 0x0000002a77007c0c */ /* 0x000fc4000bf26270 */
[----:B------:R-:W-:Y:S02]  /*8f4f0*/  LOP3.LUT R4, R4, 0xfffbffff, RZ, 0xc0, !PT ;  /* 0xfffbffff04047812 */ /* 0x000fe400078ec0ff */
[----:B------:R-:W-:Y:S02]  /*8f500*/  R2UR UR38, R222 ;  /* 0x00000000de2672ca */ /* 0x000fe400000e0000 */
[----:B------:R-:W-:-:S03]  /*8f510*/  @P2 LOP3.LUT R4, R4, 0x40000, RZ, 0xfc, !PT ;  /* 0x0004000004042812 */ /* 0x000fc600078efcff */
[----:B------:R-:W-:Y:S02]  /*8f520*/  ISETP.GE.AND P0, PT, R118, UR40, PT ;  /* 0x0000002876007c0c */ /* 0x000fe4000bf06270 */
[----:B------:R-:W-:Y:S02]  /*8f530*/  LOP3.LUT R4, R4, 0xffefffff, RZ, 0xc0, !PT ;  /* 0xffefffff04047812 */ /* 0x000fe400078ec0ff */
[----:B------:R-:W-:Y:S02]  /*8f540*/  R2UR UR36, R221 ;  /* 0x00000000dd2472ca */ /* 0x000fe400000e0000 */
[----:B------:R-:W-:Y:S02]  /*8f550*/  @P1 LOP3.LUT R4, R4, 0x100000, RZ, 0xfc, !PT ;  /* 0x0010000004041812 */ /* 0x000fe400078efcff */
[----:B------:R-:W-:Y:S02]  /*8f560*/  ISETP.GE.AND P2, PT, R117, UR38, PT ;  /* 0x0000002675007c0c */ /* 0x000fe4000bf46270 */
[----:B------:R-:W-:-:S02]  /*8f570*/  LOP3.LUT R4, R4, 0xffbfffff, RZ, 0xc0, !PT ;  /* 0xffbfffff04047812 */ /* 0x000fc400078ec0ff */
[----:B------:R-:W-:Y:S02]  /*8f580*/  R2UR UR34, R220 ;  /* 0x00000000dc2272ca */ /* 0x000fe400000e0000 */
[----:B------:R-:W-:-:S03]  /*8f590*/  @P0 LOP3.LUT R4, R4, 0x400000, RZ, 0xfc, !PT ;  /* 0x0040000004040812 */ /* 0x000fc600078efcff */
[----:B------:R-:W-:Y:S02]  /*8f5a0*/  ISETP.GE.AND P1, PT, R116, UR36, PT ;  /* 0x0000002474007c0c */ /* 0x000fe4000bf26270 */
[----:B------:R-:W-:Y:S02]  /*8f5b0*/  LOP3.LUT R4, R4, 0xff7fffff, RZ, 0xc0, !PT ;  /* 0xff7fffff04047812 */ /* 0x000fe400078ec0ff */
[----:B------:R-:W-:Y:S02]  /*8f5c0*/  R2UR UR32, R211 ;  /* 0x00000000d32072ca */ /* 0x000fe400000e0000 */
[----:B------:R-:W-:Y:S02]  /*8f5d0*/  @P2 LOP3.LUT R4, R4, 0x800000, RZ, 0xfc, !PT ;  /* 0x0080000004042812 */ /* 0x000fe400078efcff */
[----:B------:R-:W-:Y:S02]  /*8f5e0*/  ISETP.GE.AND P0, PT, R115, UR34, PT ;  /* 0x0000002273007c0c */ /* 0x000fe4000bf06270 */
[----:B------:R-:W-:-:S02]  /*8f5f0*/  R2UR UR28, R209 ;  /* 0x00000000d11c72ca */ /* 0x000fc400000e0000 */
[----:B------:R-:W-:Y:S02]  /*8f600*/  LOP3.LUT R4, R4, 0xfeffffff, RZ, 0xc0, !PT ;  /* 0xfeffffff04047812 */ /* 0x000fe400078ec0ff */
[----:B------:R-:W-:Y:S02]  /*8f610*/  R2UR UR30, R210 ;  /* 0x00000000d21e72ca */ /* 0x000fe400000e0000 */
[----:B------:R-:W-:Y:S02]  /*8f620*/  @P1 LOP3.LUT R4, R4, 0x1000000, RZ, 0xfc, !PT ;  /* 0x0100000004041812 */ /* 0x000fe400078efcff */
[----:B------:R-:W-:Y:S02]  /*8f630*/  ISETP.GE.AND P2, PT, R114, UR32, PT ;  /* 0x0000002072007c0c */ /* 0x000fe4000bf46270 */
[----:B------:R-:W-:Y:S02]  /*8f640*/  R2UR UR26, R208 ;  /* 0x00000000d01a72ca */ /* 0x000fe400000e0000 */
[----:B------:R-:W-:-:S04]  /*8f650*/  LOP3.LUT R4, R4, 0xfbffffff, RZ, 0xc0, !PT ;  /* 0xfbffffff04047812 */ /* 0x000fc800078ec0ff */
[----:B------:R-:W-:Y:S02]  /*8f660*/  @P0 LOP3.LUT R4, R4, 0x4000000, RZ, 0xfc, !PT ;  /* 0x0400000004040812 */ /* 0x000fe400078efcff */
[----:B------:R-:W-:Y:S02]  /*8f670*/  ISETP.GE.AND P0, PT, R112, UR28, PT ;  /* 0x0000001c70007c0c */ /* 0x000fe4000bf06270 */
[----:B------:R-:W-:Y:S02]  /*8f680*/  ISETP.GE.AND P1, PT, R113, UR30, PT ;  /* 0x0000001e71007c0c */ /* 0x000fe4000bf26270 */
[----:B------:R-:W-:Y:S02]  /*8f690*/  R2UR UR24, R207 ;  /* 0x00000000cf1872ca */ /* 0x000fe400000e0000 */
[----:B------:R-:W-:Y:S02]  /*8f6a0*/  LOP3.LUT R4, R4, 0xefffffff, RZ, 0xc0, !PT ;  /* 0xefffffff04047812 */ /* 0x000fe400078ec0ff */
[----:B------:R-:W-:-:S02]  /*8f6b0*/  LOP3.LUT R5, R5, 0xfffffffe, RZ, 0xc0, !PT ;  /* 0xfffffffe05057812 */ /* 0x000fc400078ec0ff */
[----:B------:R-:W-:Y:S02]  /*8f6c0*/  @P2 LOP3.LUT R4, R4, 0x10000000, RZ, 0xfc, !PT ;  /* 0x1000000004042812 */ /* 0x000fe400078efcff */
[----:B------:R-:W-:Y:S02]  /*8f6d0*/  ISETP.GE.AND P2, PT, R111, UR26, PT ;  /* 0x0000001a6f007c0c */ /* 0x000fe4000bf46270 */
[----:B------:R-:W-:Y:S02]  /*8f6e0*/  R2UR UR22, R206 ;  /* 0x00000000ce1672ca */ /* 0x000fe400000e0000 */
[----:B------:R-:W-:Y:S02]  /*8f6f0*/  LOP3.LUT R4, R4, 0xbfffffff, RZ, 0xc0, !PT ;  /* 0xbfffffff04047812 */ /* 0x000fe400078ec0ff */
[----:B------:R-:W-:Y:S02]  /*8f700*/  @P0 LOP3.LUT R5, R5, 0x1, RZ, 0xfc, !PT ;  /* 0x0000000105050812 */ /* 0x000fe400078efcff */
[----:B------:R-:W-:-:S02]  /*8f710*/  @P1 LOP3.LUT R4, R4, 0x40000000, RZ, 0xfc, !PT ;  /* 0x4000000004041812 */ /* 0x000fc400078efcff */
        /* <DEDUP_REMOVED lines=39> */
[----:B------:R-:W-:Y:S02]  /*8f990*/  @P2 LOP3.LUT R5, R5, 0x20000, RZ, 0xfc, !PT ;  /* 0x0002000005052812 */ /* 0x000fe400078efcff */
[----:B------:R-:W-:Y:S02]  /*8f9a0*/  R2UR UR57, R237 ;  /* 0x00000000ed3972ca */ /* 0x000fe400000e0000 */
[----:B------:R-:W-:Y:S02]  /*8f9b0*/  ISETP.GE.AND P0, PT, R100, UR58, PT ;  /* 0x0000003a64007c0c */ /* 0x000fe4000bf06270 */
[----:B------:R-:W-:Y:S02]  /*8f9c0*/  R2UR UR61, R241 ;  /* 0x00000000f13d72ca */ /* 0x000fe400000e0000 */
[----:B------:R-:W-:-:S02]  /*8f9d0*/  LOP3.LUT R5, R5, 0xfff7ffff, RZ, 0xc0, !PT ;  /* 0xfff7ffff05057812 */ /* 0x000fc400078ec0ff */
[----:B------:R-:W-:Y:S02]  /*8f9e0*/  R2UR UR6, R236 ;  /* 0x00000000ec0672ca */ /* 0x000fe400000e0000 */
[----:B------:R-:W-:Y:S02]  /*8f9f0*/  @P1 LOP3.LUT R5, R5, 0x80000, RZ, 0xfc, !PT ;  /* 0x0008000005051812 */ /* 0x000fe400078efcff */
[----:B------:R-:W-:Y:S02]  /*8fa00*/  ISETP.GE.AND P1, PT, R98, UR59, PT ;  /* 0x0000003b62007c0c */ /* 0x000fe4000bf26270 */
[----:B------:R-:W-:Y:S02]  /*8fa10*/  LOP3.LUT R5, R5, 0xffefffff, RZ, 0xc0, !PT ;  /* 0xffefffff05057812 */ /* 0x000fe400078ec0ff */
[----:B------:R-:W-:Y:S02]  /*8fa20*/  ISETP.GE.AND P4, PT, R95, UR57, PT ;  /* 0x000000395f007c0c */ /* 0x000fe4000bf86270 */
[----:B------:R-:W-:-:S02]  /*8fa30*/  @P0 LOP3.LUT R5, R5, 0x100000, RZ, 0xfc, !PT ;  /* 0x0010000005050812 */ /* 0x000fc400078efcff */
[----:B------:R-:W-:Y:S02]  /*8fa40*/  ISETP.GE.AND P0, PT, R99, UR61, PT ;  /* 0x0000003d63007c0c */ /* 0x000fe4000bf06270 */
[----:B------:R-:W-:Y:S02]  /*8fa50*/  R2UR UR8, R235 ;  /* 0x00000000eb0872ca */ /* 0x000fe400000e0000 */
[----:B------:R-:W-:Y:S02]  /*8fa60*/  LOP3.LUT R30, R30, 0xffdfffff, RZ, 0xc0, !PT ;  /* 0xffdfffff1e1e7812 */ /* 0x000fe400078ec0ff */
[----:B------:R-:W-:Y:S02]  /*8fa70*/  LOP3.LUT R6, R6, 0xffbfffff, RZ, 0xc0, !PT ;  /* 0xffbfffff06067812 */ /* 0x000fe400078ec0ff */
[----:B------:R-:W-:Y:S02]  /*8fa80*/  @P1 LOP3.LUT R30, R30, 0x200000, RZ, 0xfc, !PT ;  /* 0x002000001e1e1812 */ /* 0x000fe400078efcff */
[----:B------:R-:W-:-:S02]  /*8fa90*/  ISETP.GE.AND P1, PT, R94, UR6, PT ;  /* 0x000000065e007c0c */ /* 0x000fc4000bf26270 */
[----:B------:R-:W-:Y:S02]  /*8faa0*/  R2UR UR10, R234 ;  /* 0x00000000ea0a72ca */ /* 0x000fe400000e0000 */
[----:B------:R-:W-:Y:S02]  /*8fab0*/  LOP3.LUT R5, R5, 0xffbfffff, RZ, 0xc0, !PT ;  /* 0xffbfffff05057812 */ /* 0x000fe400078ec0ff */
[----:B------:R-:W-:Y:S02]  /*8fac0*/  @P4 LOP3.LUT R6, R6, 0x400000, RZ, 0xfc, !PT ;  /* 0x0040000006064812 */ /* 0x000fe400078efcff */
        /* <DEDUP_REMOVED lines=90> */
[----:B------:R-:W-:-:S04]  /*90070*/  LOP3.LUT R8, R8, 0xfffffeff, RZ, 0xc0, !PT ;  /* 0xfffffeff08087812 */ /* 0x000fc800078ec0ff */
[----:B------:R-:W-:Y:S02]  /*90080*/  @P0 LOP3.LUT R8, R8, 0x100, RZ, 0xfc, !PT ;  /* 0x0000010008080812 */ /* 0x000fe400078efcff */
[----:B------:R-:W-:Y:S02]  /*90090*/  R2UR UR61, R153 ;  /* 0x00000000993d72ca */ /* 0x000fe400000e0000 */
[----:B------:R-:W-:Y:S02]  /*900a0*/  ISETP.GE.AND P1, PT, R70, UR12, PT ;  /* 0x0000000c46007c0c */ /* 0x000fe4000bf26270 */
[----:B------:R-:W-:-:S04]  /*900b0*/  LOP3.LUT R8, R8, 0xfffffbff, RZ, 0xc0, !PT ;  /* 0xfffffbff08087812 */ /* 0x000fc800078ec0ff */
[----:B------:R-:W-:-:S04]  /*900c0*/  @P4 LOP3.LUT R8, R8, 0x400, RZ, 0xfc, !PT ;  /* 0x0000040008084812 */ /* 0x000fc800078efcff */
[----:B------:R-:W-:-:S04]  /*900d0*/  LOP3.LUT R8, R8, 0xffffefff, RZ, 0xc0, !PT ;  /* 0xffffefff08087812 */ /* 0x000fc800078ec0ff */
[----:B------:R-:W-:Y:S02]  /*900e0*/  @P1 LOP3.LUT R8, R8, 0x1000, RZ, 0xfc, !PT ;  /* 0x0000100008081812 */ /* 0x000fe400078efcff */
[----:B------:R-:W-:Y:S02]  /*900f0*/  ISETP.GE.AND P1, PT, R66, UR61, PT ;  /* 0x0000003d42007c0c */ /* 0x000fe4000bf26270 */
[----:B------:R-:W-:Y:S01]  /*90100*/  LOP3.LUT R8, R8, 0xffdfffff, RZ, 0xc0, !PT ;  /* 0xffdfffff08087812 */ /* 0x000fe200078ec0ff */
[----:B-1----:R-:W-:Y:S04]  /*90110*/  STL.64 [R1+0x180], R164 ;  /* 0x000180a401007387 */ /* 0x002fe80000100a00 */
[----:B------:R-:W-:Y:S04]  /*90120*/  STL.64 [R1+0x188], R166 ;  /* 0x000188a601007387 */ /* 0x000fe80000100a00 */
[----:B------:R-:W1:Y:S02]  /*90130*/  LDS.128 R164, [R31+0x400] ;  /* 0x000400001fa47984 */ /* 0x000e640000000c00 */
[----:B------:R-:W-:-:S02]  /*90140*/  @P1 LOP3.LUT R8, R8, 0x200000, RZ, 0xfc, !PT ;  /* 0x0020000008081812 */ /* 0x000fc400078efcff */
[----:B------:R-:W-:Y:S02]  /*90150*/  ISETP.GE.AND P1, PT, R65, UR5, PT ;  /* 0x0000000541007c0c */ /* 0x000fe4000bf26270 */
[----:B------:R-:W-:-:S11]  /*90160*/  LOP3.LUT R8, R8, 0xff7fffff, RZ, 0xc0, !PT ;  /* 0xff7fffff08087812 */ /* 0x000fd600078ec0ff */
[----:B------:R-:W-:Y:S02]  /*90170*/  @P1 LOP3.LUT R8, R8, 0x800000, RZ, 0xfc, !PT ;  /* 0x0080000008081812 */ /* 0x000fe400078efcff */
[----:B------:R-:W-:Y:S02]  /*90180*/  ISETP.GE.AND P1, PT, R64, UR7, PT ;  /* 0x0000000740007c0c */ /* 0x000fe4000bf26270 */
[----:B------:R-:W-:-:S11]  /*90190*/  LOP3.LUT R8, R8, 0xfbffffff, RZ, 0xc0, !PT ;  /* 0xfbffffff08087812 */ /* 0x000fd600078ec0ff */
[----:B------:R-:W-:Y:S02]  /*901a0*/  @P1 LOP3.LUT R8, R8, 0x4000000, RZ, 0xfc, !PT ;  /* 0x0400000008081812 */ /* 0x000fe400078efcff */
[----:B------:R-:W-:Y:S02]  /*901b0*/  ISETP.GE.AND P1, PT, R63, UR9, PT ;  /* 0x000000093f007c0c */ /* 0x000fe4000bf26270 */
[----:B------:R-:W-:Y:S01]  /*901c0*/  LOP3.LUT R8, R8, 0xefffffff, RZ, 0xc0, !PT ;  /* 0xefffffff08087812 */ /* 0x000fe200078ec0ff */
[----:B-1----:R-:W-:Y:S10]  /*901d0*/  STL.64 [R1+0x6c0], R164 ;  /* 0x0006c0a401007387 */ /* 0x002ff40000100a00 */
[----:B------:R-:W-:-:S02]  /*901e0*/  @P1 LOP3.LUT R8, R8, 0x10000000, RZ, 0xfc, !PT ;  /* 0x1000000008081812 */ /* 0x000fc400078efcff */
[----:B------:R-:W-:Y:S01]  /*901f0*/  ISETP.GE.AND P1, PT, R62, UR11, PT ;  /* 0x0000000b3e007c0c */ /* 0x000fe2000bf26270 */
[----:B------:R-:W-:Y:S04]  /*90200*/  STL.64 [R1+0x6c8], R166 ;  /* 0x0006c8a601007387 */ /* 0x000fe80000100a00 */
[----:B------:R-:W4:Y:S04]  /*90210*/  LDL.LU R15, [R1+0x2a10] ;  /* 0x002a1000010f7983 */ /* 0x000f280000300800 */
[----:B------:R-:W3:Y:S01]  /*90220*/  LDL.LU R16, [R1+0x2a0c] ;  /* 0x002a0c0001107983 */ /* 0x000ee20000300800 */
[----:B------:R-:W-:-:S03]  /*90230*/  LOP3.LUT R8, R8, 0xbfffffff, RZ, 0xc0, !PT ;  /* 0xbfffffff08087812 */ /* 0x000fc600078ec0ff */
[----:B------:R-:W3:Y:S04]  /*90240*/  LDL.LU R17, [R1+0x2a08] ;  /* 0x002a080001117983 */ /* 0x000ee80000300800 */
[----:B------:R-:W4:Y:S04]  /*90250*/  LDL.LU R18, [R1+0x2a04] ;  /* 0x002a040001127983 */ /* 0x000f280000300800 */
[----:B------:R-:W4:Y:S04]  /*90260*/  LDL.LU R19, [R1+0x2a00] ;  /* 0x002a000001137983 */ /* 0x000f280000300800 */
[----:B------:R-:W2:Y:S01]  /*90270*/  LDL.LU R196, [R1+0x29fc] ;  /* 0x0029fc0001c47983 */ /* 0x000ea20000300800 */
[----:B------:R-:W-:-:S02]  /*90280*/  @P1 LOP3.LUT R8, R8, 0x40000000, RZ, 0xfc, !PT ;  /* 0x4000000008081812 */ /* 0x000fc400078efcff */
[----:B------:R-:W-:Y:S01]  /*90290*/  ISETP.GE.AND P1, PT, R61, UR13, PT ;  /* 0x0000000d3d007c0c */ /* 0x000fe2000bf26270 */
[----:B------:R-:W3:Y:S01]  /*902a0*/  LDL.LU R197, [R1+0x29f8] ;  /* 0x0029f80001c57983 */ /* 0x000ee20000300800 */
[----:B------:R-:W-:Y:S02]  /*902b0*/  LOP3.LUT R8, R8, 0x7fffffff, RZ, 0xc0, !PT ;  /* 0x7fffffff08087812 */ /* 0x000fe400078ec0ff */
[----:B------:R-:W-:Y:S01]  /*902c0*/  LOP3.LUT R9, R9, 0xfffffffb, RZ, 0xc0, !PT ;  /* 0xfffffffb09097812 */ /* 0x000fe200078ec0ff */
[----:B------:R-:W4:Y:S01]  /*902d0*/  LDL.LU R192, [R1+0x29f4] ;  /* 0x0029f40001c07983 */ /* 0x000f220000300800 */
[----:B------:R-:W-:Y:S02]  /*902e0*/  LOP3.LUT R10, R10, 0xfffffffd, RZ, 0xc0, !PT ;  /* 0xfffffffd0a0a7812 */ /* 0x000fe400078ec0ff */
[----:B------:R-:W-:Y:S01]  /*902f0*/  LOP3.LUT R6, R6, 0xffefffff, RZ, 0xc0, !PT ;  /* 0xffefffff06067812 */ /* 0x000fe200078ec0ff */
[----:B------:R-:W4:Y:S04]  /*90300*/  LDL.LU R231, [R1+0x29f0] ;  /* 0x0029f00001e77983 */ /* 0x000f280000300800 */
[----:B------:R-:W-:Y:S01]  /*90310*/  @P1 LOP3.LUT R8, R8, 0x80000000, RZ, 0xfc, !PT ;  /* 0x8000000008081812 */ /* 0x000fe200078efcff */
[----:B------:R-:W4:Y:S01]  /*90320*/  LDL.LU R230, [R1+0x29ec] ;  /* 0x0029ec0001e67983 */ /* 0x000f220000300800 */
[----:B------:R-:W-:-:S02]  /*90330*/  ISETP.GE.AND P1, PT, R60, UR15, PT ;  /* 0x0000000f3c007c0c */ /* 0x000fc4000bf26270 */
[----:B------:R-:W-:Y:S01]  /*90340*/  LOP3.LUT R8, R8, 0xfff7ffff, RZ, 0xc0, !PT ;  /* 0xfff7ffff08087812 */ /* 0x000fe200078ec0ff */
[----:B------:R-:W4:Y:S01]  /*90350*/  LDL.LU R229, [R1+0x29e8] ;  /* 0x0029e80001e57983 */ /* 0x000f220000300800 */
[----:B------:R-:W-:Y:S02]  /*90360*/  R2UR UR59, R152 ;  /* 0x00000000983b72ca */ /* 0x000fe400000e0000 */
[----:B------:R-:W-:Y:S01]  /*90370*/  R2UR UR58, R239 ;  /* 0x00000000ef3a72ca */ /* 0x000fe200000e0000 */
[----:B------:R-:W4:Y:S01]  /*90380*/  LDL.LU R228, [R1+0x29e4] ;  /* 0x0029e40001e47983 */ /* 0x000f220000300800 */
[----:B------:R-:W-:-:S03]  /*90390*/  R2UR UR60, R154 ;  /* 0x000000009a3c72ca */ /* 0x000fc600000e0000 */
[----:B------:R-:W4:Y:S02]  /*903a0*/  LDL.LU R223, [R1+0x29e0] ;  /* 0x0029e00001df7983 */ /* 0x000f240000300800 */
[----:B------:R-:W-:Y:S02]  /*903b0*/  @P1 LOP3.LUT R9, R9, 0x4, RZ, 0xfc, !PT ;  /* 0x0000000409091812 */ /* 0x000fe400078efcff */
[----:B------:R-:W-:Y:S01]  /*903c0*/  ISETP.GE.AND P1, PT, R59, UR17, PT ;  /* 0x000000113b007c0c */ /* 0x000fe2000bf26270 */
[----:B------:R-:W4:Y:S01]  /*903d0*/  LDL.LU R222, [R1+0x29dc] ;  /* 0x0029dc0001de7983 */ /* 0x000f220000300800 */
[----:B------:R-:W-:Y:S02]  /*903e0*/  LOP3.LUT R9, R9, 0xffffffdf, RZ, 0xc0, !PT ;  /* 0xffffffdf09097812 */ /* 0x000fe400078ec0ff */
[----:B------:R-:W-:Y:S01]  /*903f0*/  ISETP.GE.AND P6, PT, R67, UR59, PT ;  /* 0x0000003b43007c0c */ /* 0x000fe2000bfc6270 */
[----:B------:R-:W4:Y:S01]  /*90400*/  LDL.LU R221, [R1+0x29d8] ;  /* 0x0029d80001dd7983 */ /* 0x000f220000300800 */
[----:B------:R-:W-:-:S07]  /*90410*/  ISETP.GE.AND P2, PT, R97, UR58, PT ;  /* 0x0000003a61007c0c */ /* 0x000fce000bf46270 */
[----:B------:R-:W-:Y:S01]  /*90420*/  @P1 LOP3.LUT R9, R9, 0x20, RZ, 0xfc, !PT ;  /* 0x0000002009091812 */ /* 0x000fe200078efcff */
[----:B------:R-:W4:Y:S01]  /*90430*/  LDL.LU R220, [R1+0x29d4] ;  /* 0x0029d40001dc7983 */ /* 0x000f220000300800 */
[----:B------:R-:W-:Y:S02]  /*90440*/  ISETP.GE.AND P1, PT, R58, UR19, PT ;  /* 0x000000133a007c0c */ /* 0x000fe4000bf26270 */
[----:B------:R-:W-:Y:S01]  /*90450*/  LOP3.LUT R9, R9, 0xffffffbf, RZ, 0xc0, !PT ;  /* 0xffffffbf09097812 */ /* 0x000fe200078ec0ff */
[----:B------:R-:W4:Y:S01]  /*90460*/  LDL.LU R211, [R1+0x29d0] ;  /* 0x0029d00001d37983 */ /* 0x000f220000300800 */
[----:B------:R-:W-:-:S03]  /*90470*/  R2UR UR58, R155 ;  /* 0x000000009b3a72ca */ /* 0x000fc600000e0000 */
[----:B------:R-:W4:Y:S04]  /*90480*/  LDL.LU R210, [R1+0x29cc] ;  /* 0x0029cc0001d27983 */ /* 0x000f280000300800 */
[----:B------:R-:W4:Y:S02]  /*90490*/  LDL.LU R209, [R1+0x29c8] ;  /* 0x0029c80001d17983 */ /* 0x000f240000300800 */
[----:B------:R-:W-:Y:S02]  /*904a0*/  @P1 LOP3.LUT R9, R9, 0x40, RZ, 0xfc, !PT ;  /* 0x0000004009091812 */ /* 0x000fe400078efcff */
[----:B------:R-:W-:Y:S01]  /*904b0*/  ISETP.GE.AND P1, PT, R57, UR21, PT ;  /* 0x0000001539007c0c */ /* 0x000fe2000bf26270 */
[----:B------:R-:W4:Y:S01]  /*904c0*/  LDL.LU R208, [R1+0x29c4] ;  /* 0x0029c40001d07983 */ /* 0x000f220000300800 */
[----:B------:R-:W-:-:S03]  /*904d0*/  LOP3.LUT R9, R9, 0xfffffeff, RZ, 0xc0, !PT ;  /* 0xfffffeff09097812 */ /* 0x000fc600078ec0ff */
[----:B------:R-:W4:Y:S01]  /*904e0*/  LDL.LU R207, [R1+0x29c0] ;  /* 0x0029c00001cf7983 */ /* 0x000f220000300800 */
[----:B------:R-:W-:-:S03]  /*904f0*/  LOP3.LUT P0, RZ, R3, 0x10, RZ, 0xc0, !PT ;  /* 0x0000001003ff7812 */ /* 0x000fc6000780c0ff */
[----:B------:R-:W4:Y:S04]  /*90500*/  LDL.LU R206, [R1+0x29bc] ;  /* 0x0029bc0001ce7983 */ /* 0x000f280000300800 */
[----:B------:R-:W-:Y:S01]  /*90510*/  @P1 LOP3.LUT R9, R9, 0x100, RZ, 0xfc, !PT ;  /* 0x0000010009091812 */ /* 0x000fe200078efcff */
[----:B------:R-:W4:Y:S01]  /*90520*/  LDL.LU R205, [R1+0x29b8] ;  /* 0x0029b80001cd7983 */ /* 0x000f220000300800 */
[----:B------:R-:W-:Y:S02]  /*90530*/  ISETP.GE.AND P1, PT, R56, UR23, PT ;  /* 0x0000001738007c0c */ /* 0x000fe4000bf26270 */
[----:B------:R-:W-:Y:S01]  /*90540*/  LOP3.LUT R9, R9, 0xffffefff, RZ, 0xc0, !PT ;  /* 0xffffefff09097812 */ /* 0x000fe200078ec0ff */
[----:B------:R-:W4:Y:S01]  /*90550*/  LDL.LU R204, [R1+0x29b4] ;  /* 0x0029b40001cc7983 */ /* 0x000f220000300800 */
[----:B------:R-:W-:-:S03]  /*90560*/  LOP3.LUT R3, R3, 0xffffffbf, RZ, 0xc0, !PT ;  /* 0xffffffbf03037812 */ /* 0x000fc600078ec0ff */
[----:B------:R-:W4:Y:S01]  /*90570*/  LDL.LU R203, [R1+0x29b0] ;  /* 0x0029b00001cb7983 */ /* 0x000f220000300800 */
[----:B------:R-:W-:-:S03]  /*90580*/  ISETP.GE.AND P5, PT, R68, UR58, PT ;  /* 0x0000003a44007c0c */ /* 0x000fc6000bfa6270 */
[----:B------:R-:W4:Y:S02]  /*90590*/  LDL.LU R202, [R1+0x29ac] ;  /* 0x0029ac0001ca7983 */ /* 0x000f240000300800 */
[----:B------:R-:W-:Y:S02]  /*905a0*/  @P1 LOP3.LUT R9, R9, 0x1000, RZ, 0xfc, !PT ;  /* 0x0000100009091812 */ /* 0x000fe400078efcff */
[----:B------:R-:W-:Y:S01]  /*905b0*/  ISETP.GE.AND P1, PT, R55, UR25, PT ;  /* 0x0000001937007c0c */ /* 0x000fe2000bf26270 */
[----:B------:R-:W4:Y:S01]  /*905c0*/  LDL.LU R201, [R1+0x29a8] ;  /* 0x0029a80001c97983 */ /* 0x000f220000300800 */
[----:B------:R-:W-:Y:S02]  /*905d0*/  LOP3.LUT R9, R9, 0xffffdfff, RZ, 0xc0, !PT ;  /* 0xffffdfff09097812 */ /* 0x000fe400078ec0ff */
[----:B------:R-:W-:Y:S01]  /*905e0*/  ISETP.GE.AND P4, PT, R69, UR60, PT ;  /* 0x0000003c45007c0c */ /* 0x000fe2000bf86270 */
[----:B------:R-:W4:Y:S01]  /*905f0*/  LDL.LU R200, [R1+0x29a4] ;  /* 0x0029a40001c87983 */ /* 0x000f220000300800 */
[----:B------:R-:W-:-:S03]  /*90600*/  R2UR UR58, R198 ;  /* 0x00000000c63a72ca */ /* 0x000fc600000e0000 */
[----:B------:R-:W4:Y:S04]  /*90610*/  LDL.LU R199, [R1+0x29a0] ;  /* 0x0029a00001c77983 */ /* 0x000f280000300800 */
[----:B------:R-:W-:Y:S01]  /*90620*/  @P1 LOP3.LUT R9, R9, 0x2000, RZ, 0xfc, !PT ;  /* 0x0000200009091812 */ /* 0x000fe200078efcff */
[----:B------:R-:W4:Y:S01]  /*90630*/  LDL.LU R198, [R1+0x299c] ;  /* 0x00299c0001c67983 */ /* 0x000f220000300800 */
[----:B------:R-:W-:Y:S01]  /*90640*/  BAR.SYNC.DEFER_BLOCKING 0x0 ;  /* 0x0000000000007b1d */ /* 0x000fe20000010000 */
[----:B------:R-:W-:Y:S02]  /*90650*/  ISETP.GE.AND P1, PT, R54, UR27, PT ;  /* 0x0000001b36007c0c */ /* 0x000fe4000bf26270 */
[----:B------:R-:W-:-:S11]  /*90660*/  LOP3.LUT R9, R9, 0xffff7fff, RZ, 0xc0, !PT ;  /* 0xffff7fff09097812 */ /* 0x000fd600078ec0ff */
[----:B------:R-:W-:Y:S02]  /*90670*/  @P1 LOP3.LUT R9, R9, 0x8000, RZ, 0xfc, !PT ;  /* 0x0000800009091812 */ /* 0x000fe400078efcff */
        /* <DEDUP_REMOVED lines=21> */
[----:B------:R-:W-:-:S13]  /*907d0*/  ISETP.GE.AND P1, PT, R46, UR43, PT ;  /* 0x0000002b2e007c0c */ /* 0x000fda000bf26270 */
[----:B------:R-:W-:Y:S02]  /*907e0*/  @P1 LOP3.LUT R10, R10, 0x2, RZ, 0xfc, !PT ;  /* 0x000000020a0a1812 */ /* 0x000fe400078efcff */
[----:B------:R-:W-:-:S13]  /*907f0*/  ISETP.GE.AND P1, PT, R45, UR45, PT ;  /* 0x0000002d2d007c0c */ /* 0x000fda000bf26270 */
        /* <DEDUP_REMOVED lines=9> */
[----:B------:R-:W-:Y:S02]  /*90890*/  ISETP.GE.AND P1, PT, R41, UR53, PT ;  /* 0x0000003529007c0c */ /* 0x000fe4000bf26270 */
[----:B------:R-:W-:Y:S02]  /*908a0*/  LOP3.LUT R6, R6, 0xfffbffff, RZ, 0xc0, !PT ;  /* 0xfffbffff06067812 */ /* 0x000fe400078ec0ff */
[----:B--2---:R-:W-:-:S09]  /*908b0*/  R2UR UR59, R196 ;  /* 0x00000000c43b72ca */ /* 0x004fd200000e0000 */
[----:B------:R-:W-:Y:S02]  /*908c0*/  @P1 LOP3.LUT R6, R6, 0x40000, RZ, 0xfc, !PT ;  /* 0x0004000006061812 */ /* 0x000fe400078efcff */
[----:B------:R-:W-:Y:S02]  /*908d0*/  ISETP.GE.AND P1, PT, R40, UR55, PT ;  /* 0x0000003728007c0c */ /* 0x000fe4000bf26270 */
[----:B------:R-:W-:-:S11]  /*908e0*/  LOP3.LUT R6, R6, 0xfffeffff, RZ, 0xc0, !PT ;  /* 0xfffeffff06067812 */ /* 0x000fd600078ec0ff */
[----:B------:R-:W-:Y:S02]  /*908f0*/  @P1 LOP3.LUT R6, R6, 0x10000, RZ, 0xfc, !PT ;  /* 0x0001000006061812 */ /* 0x000fe400078efcff */
[----:B------:R-:W-:Y:S02]  /*90900*/  ISETP.GE.AND P1, PT, R193, UR59, PT ;  /* 0x0000003bc1007c0c */ /* 0x000fe4000bf26270 */
[----:B---3--:R-:W-:Y:S02]  /*90910*/  R2UR UR60, R197 ;  /* 0x00000000c53c72ca */ /* 0x008fe400000e0000 */
[----:B------:R-:W2:Y:S04]  /*90920*/  LDL.LU R197, [R1+0x2998] ;  /* 0x0029980001c57983 */ /* 0x000ea80000300800 */
[----:B------:R-:W3:Y:S04]  /*90930*/  LDL.LU R196, [R1+0x2994] ;  /* 0x0029940001c47983 */ /* 0x000ee80000300800 */
[----:B------:R-:W2:Y:S01]  /*90940*/  LDL.LU R244, [R1+0x1730] ;  /* 0x0017300001f47983 */ /* 0x000ea20000300800 */
[----:B------:R-:W-:-:S02]  /*90950*/  @P1 LOP3.LUT R3, R3, 0x40, RZ, 0xfc, !PT ;  /* 0x0000004003031812 */ /* 0x000fc400078efcff */
[----:B------:R-:W-:Y:S02]  /*90960*/  ISETP.LT.AND P1, PT, R195, UR56, !P0 ;  /* 0x00000038c3007c0c */ /* 0x000fe4000c721270 */
[----:B------:R-:W-:Y:S01]  /*90970*/  LOP3.LUT R3, R3, 0xefffffff, RZ, 0xc0, !PT ;  /* 0xefffffff03037812 */ /* 0x000fe200078ec0ff */
[----:B------:R-:W3:Y:S10]  /*90980*/  LDL.LU R195, [R1+0x2990] ;  /* 0x0029900001c37983 */ /* 0x000ef40000300800 */
[----:B------:R-:W-:-:S02]  /*90990*/  @P1 LOP3.LUT R3, R3, 0x10000000, RZ, 0xfc, !PT ;  /* 0x1000000003031812 */ /* 0x000fc400078efcff */
[----:B------:R-:W-:Y:S02]  /*909a0*/  ISETP.LT.AND P1, PT, R194, UR60, !P0 ;  /* 0x0000003cc2007c0c */ /* 0x000fe4000c721270 */
[----:B------:R-:W3:Y:S01]  /*909b0*/  LDL.LU R194, [R1+0x298c] ;  /* 0x00298c0001c27983 */ /* 0x000ee20000300800 */
[----:B------:R-:W-:Y:S02]  /*909c0*/  ISETP.LT.AND P0, PT, R193, UR58, !P0 ;  /* 0x0000003ac1007c0c */ /* 0x000fe4000c701270 */
[----:B----4-:R-:W-:Y:S01]  /*909d0*/  R2UR UR58, R192 ;  /* 0x00000000c03a72ca */ /* 0x010fe200000e0000 */
[----:B------:R-:W4:Y:S04]  /*909e0*/  LDL.LU R193, [R1+0x2988] ;  /* 0x0029880001c17983 */ /* 0x000f280000300800 */
[----:B------:R-:W3:Y:S01]  /*909f0*/  LDL.LU R192, [R1+0x2984] ;  /* 0x0029840001c07983 */ /* 0x000ee20000300800 */
[----:B------:R-:W-:-:S02]  /*90a00*/  LOP3.LUT R3, R3, 0xfbffffff, RZ, 0xc0, !PT ;  /* 0xfbffffff03037812 */ /* 0x000fc400078ec0ff */
[----:B------:R-:W-:Y:S02]  /*90a10*/  R2UR UR4, R238 ;  /* 0x00000000ee0472ca */ /* 0x000fe400000e0000 */
[----:B------:R-:W-:-:S04]  /*90a20*/  @P1 LOP3.LUT R3, R3, 0x4000000, RZ, 0xfc, !PT ;  /* 0x0400000003031812 */ /* 0x000fc800078efcff */
[----:B------:R-:W-:Y:S01]  /*90a30*/  LOP3.LUT R3, R3, 0xfeffffff, RZ, 0xc0, !PT ;  /* 0xfeffffff03037812 */ /* 0x000fe200078ec0ff */
[----:B------:R-:W-:Y:S01]  /*90a40*/  IMAD.MOV.U32 R34, RZ, RZ, R189 ;  /* 0x000000ffff227224 */ /* 0x000fe200078e00bd */
[C---:B------:R-:W-:Y:S01]  /*90a50*/  LOP3.LUT P1, RZ, R30.reuse, 0x200000, RZ, 0xc0, !PT ;  /* 0x002000001eff7812 */ /* 0x040fe2000782c0ff */
[----:B------:R-:W-:Y:S01]  /*90a60*/  IMAD.MOV.U32 R35, RZ, RZ, R191 ;  /* 0x000000ffff237224 */ /* 0x000fe200078e00bf */
[----:B------:R-:W-:Y:S02]  /*90a70*/  @P0 LOP3.LUT R3, R3, 0x1000000, RZ, 0xfc, !PT ;  /* 0x0100000003030812 */ /* 0x000fe400078efcff */
[----:B------:R-:W-:Y:S02]  /*90a80*/  LOP3.LUT P0, RZ, R30, 0x100000, RZ, 0xc0, !PT ;  /* 0x001000001eff7812 */ /* 0x000fe4000780c0ff */
[----:B------:R-:W-:Y:S01]  /*90a90*/  ISETP.GE.AND P3, PT, R96, UR4, PT ;  /* 0x0000000460007c0c */ /* 0x000fe2000bf66270 */
[----:B------:R-:W-:Y:S01]  /*90aa0*/  ULDC UR4, c[0x0][0x228] ;  /* 0x00008a0000047ab9 */ /* 0x000fe20000000800 */
[----:B--2---:R-:W-:Y:S01]  /*90ab0*/  R2UR UR59, R244 ;  /* 0x00000000f43b72ca */ /* 0x004fe200000e0000 */
[----:B------:R-:W-:Y:S01]  /*90ac0*/  STL [R1+0x2984], R29 ;  /* 0x0029841d01007387 */ /* 0x000fe20000100800 */
[----:B------:R-:W-:-:S02]  /*90ad0*/  LOP3.LUT R2, R2, 0xfbffffff, RZ, 0xc0, !PT ;  /* 0xfbffffff02027812 */ /* 0x000fc400078ec0ff */
[----:B------:R-:W-:Y:S01]  /*90ae0*/  LOP3.LUT R30, R30, 0xfff7ffff, RZ, 0xc0, !PT ;  /* 0xfff7ffff1e1e7812 */ /* 0x000fe200078ec0ff */
[----:B------:R-:W2:Y:S04]  /*90af0*/  LDL.LU R48, [R1+0x760] ;  /* 0x0007600001307983 */ /* 0x000ea80000300800 */
[----:B------:R-:W-:Y:S01]  /*90b00*/  STSM.16.M88.4 [R0], R36 ;  /* 0x0000002400007844 */ /* 0x000fe20000000200 */
[----:B------:R-:W-:Y:S01]  /*90b10*/  IMAD.MOV.U32 R66, RZ, RZ, R209 ;  /* 0x000000ffff427224 */ /* 0x000fe200078e00d1 */
[----:B------:R-:W-:Y:S01]  /*90b20*/  @P0 LOP3.LUT R2, R2, 0x4000000, RZ, 0xfc, !PT ;  /* 0x0400000002020812 */ /* 0x000fe200078efcff */
[----:B------:R-:W-:Y:S01]  /*90b30*/  IMAD.MOV.U32 R67, RZ, RZ, R211 ;  /* 0x000000ffff437224 */ /* 0x000fe200078e00d3 */
[----:B------:R-:W2:Y:S01]  /*90b40*/  LDL.LU R49, [R1+0x768] ;  /* 0x0007680001317983 */ /* 0x000ea20000300800 */
[----:B------:R-:W-:Y:S01]  /*90b50*/  IMAD.MOV.U32 R94, RZ, RZ, R228 ;  /* 0x000000ffff5e7224 */ /* 0x000fe200078e00e4 */
[----:B------:R-:W-:Y:S01]  /*90b60*/  LOP3.LUT R2, R2, 0xfdffffff, RZ, 0xc0, !PT ;  /* 0xfdffffff02027812 */ /* 0x000fe200078ec0ff */
[----:B------:R-:W-:Y:S01]  /*90b70*/  IMAD.MOV.U32 R95, RZ, RZ, R230 ;  /* 0x000000ffff5f7224 */ /* 0x000fe200078e00e6 */
[----:B------:R-:W2:Y:S01]  /*90b80*/  LDL.LU R50, [R1+0x3b0] ;  /* 0x0003b00001327983 */ /* 0x000ea20000300800 */
[----:B------:R-:W-:Y:S01]  /*90b90*/  LOP3.LUT P0, RZ, R3, 0x40, RZ, 0xc0, !PT ;  /* 0x0000004003ff7812 */ /* 0x000fe2000780c0ff */
[----:B------:R-:W-:Y:S01]  /*90ba0*/  ULDC UR5, c[0x0][0x22c] ;  /* 0x00008b0000057ab9 */ /* 0x000fe20000000800 */
[----:B------:R-:W-:Y:S01]  /*90bb0*/  @P1 LOP3.LUT R2, R2, 0x2000000, RZ, 0xfc, !PT ;  /* 0x0200000002021812 */ /* 0x000fe200078efcff */
[----:B------:R-:W-:Y:S03]  /*90bc0*/  STSM.16.M88.4 [R0+0x200], R32 ;  /* 0x0002002000007844 */ /* 0x000fe60000000200 */
[----:B------:R-:W-:Y:S01]  /*90bd0*/  LOP3.LUT R2, R2, 0xfeffffff, RZ, 0xc0, !PT ;  /* 0xfeffffff02027812 */ /* 0x000fe200078ec0ff */
[----:B------:R-:W2:Y:S03]  /*90be0*/  LDL.LU R51, [R1+0x3b8] ;  /* 0x0003b80001337983 */ /* 0x000ea60000300800 */
[----:B------:R-:W-:Y:S01]  /*90bf0*/  @P2 LOP3.LUT R2, R2, 0x1000000, RZ, 0xfc, !PT ;  /* 0x0100000002022812 */ /* 0x000fe200078efcff */
[----:B------:R-:W4:Y:S03]  /*90c00*/  LDL.LU R44, [R1+0x4a0] ;  /* 0x0004a000012c7983 */ /* 0x000f260000300800 */
[----:B------:R-:W-:Y:S01]  /*90c10*/  LOP3.LUT R2, R2, 0xff7fffff, RZ, 0xc0, !PT ;  /* 0xff7fffff02027812 */ /* 0x000fe200078ec0ff */
[----:B------:R-:W-:Y:S03]  /*90c20*/  BAR.SYNC.DEFER_BLOCKING 0x0 ;  /* 0x0000000000007b1d */ /* 0x000fe60000010000 */
[----:B------:R-:W-:-:S04]  /*90c30*/  @P3 LOP3.LUT R2, R2, 0x800000, RZ, 0xfc, !PT ;  /* 0x0080000002023812 */ /* 0x000fc800078efcff */
[----:B------:R-:W-:Y:S01]  /*90c40*/  LOP3.LUT R2, R2, 0xffbfffff, RZ, 0xc0, !PT ;  /* 0xffbfffff02027812 */ /* 0x000fe200078ec0ff */
[----:B------:R-:W4:Y:S03]  /*90c50*/  LDL.LU R45, [R1+0x4a8] ;  /* 0x0004a800012d7983 */ /* 0x000f260000300800 */
[----:B------:R-:W-:Y:S01]  /*90c60*/  @P4 LOP3.LUT R2, R2, 0x400000, RZ, 0xfc, !PT ;  /* 0x0040000002024812 */ /* 0x000fe200078efcff */
[----:B------:R-:W4:Y:S03]  /*90c70*/  LDL.LU R46, [R1+0x2f0] ;  /* 0x0002f000012e7983 */ /* 0x000f260000300800 */
[----:B------:R-:W-:Y:S01]  /*90c80*/  LOP3.LUT R2, R2, 0xffdfffff, RZ, 0xc0, !PT ;  /* 0xffdfffff02027812 */ /* 0x000fe200078ec0ff */
[----:B------:R-:W4:Y:S03]  /*90c90*/  LDL.LU R47, [R1+0x2f8] ;  /* 0x0002f800012f7983 */ /* 0x000f260000300800 */
[----:B------:R-:W-:-:S04]  /*90ca0*/  @P5 LOP3.LUT R2, R2, 0x200000, RZ, 0xfc, !PT ;  /* 0x0020000002025812 */ /* 0x000fc800078efcff */
[----:B------:R-:W-:Y:S01]  /*90cb0*/  LOP3.LUT R2, R2, 0xffefffff, RZ, 0xc0, !PT ;  /* 0xffefffff02027812 */ /* 0x000fe200078ec0ff */
[----:B------:R-:W1:Y:S03]  /*90cc0*/  LDS.128 R36, [R31] ;  /* 0x000000001f247984 */ /* 0x000e660000000c00 */
[----:B------:R-:W-:Y:S01]  /*90cd0*/  @P6 LOP3.LUT R2, R2, 0x100000, RZ, 0xfc, !PT ;  /* 0x0010000002026812 */ /* 0x000fe200078efcff */
[----:B------:R-:W3:Y:S01]  /*90ce0*/  LDS.128 R32, [R31+0x400] ;  /* 0x000400001f207984 */ /* 0x000ee20000000c00 */
[----:B------:R-:W-:Y:S01]  /*90cf0*/  LOP3.LUT P6, RZ, R3, 0x80000, RZ, 0xc0, !PT ;  /* 0x0008000003ff7812 */ /* 0x000fe200078cc0ff */
[----:B------:R-:W-:-:S12]  /*90d00*/  BAR.SYNC.DEFER_BLOCKING 0x0 ;  /* 0x0000000000007b1d */ /* 0x000fd80000010000 */
[----:B------:R-:W-:Y:S02]  /*90d10*/  @P6 LOP3.LUT R30, R30, 0x80000, RZ, 0xfc, !PT ;  /* 0x000800001e1e6812 */ /* 0x000fe400078efcff */
[----:B------:R-:W-:Y:S02]  /*90d20*/  LOP3.LUT P6, RZ, R3, 0x20000, RZ, 0xc0, !PT ;  /* 0x0002000003ff7812 */ /* 0x000fe400078cc0ff */
[----:B------:R-:W-:-:S11]  /*90d30*/  LOP3.LUT R30, R30, 0xffefffff, RZ, 0xc0, !PT ;  /* 0xffefffff1e1e7812 */ /* 0x000fd600078ec0ff */
[----:B------:R-:W-:Y:S02]  /*90d40*/  @P6 LOP3.LUT R30, R30, 0x100000, RZ, 0xfc, !PT ;  /* 0x001000001e1e6812 */ /* 0x000fe400078efcff */
[----:B------:R-:W-:Y:S02]  /*90d50*/  LOP3.LUT P6, RZ, R3, 0x8000, RZ, 0xc0, !PT ;  /* 0x0000800003ff7812 */ /* 0x000fe400078cc0ff */
[----:B------:R-:W-:Y:S01]  /*90d60*/  LOP3.LUT R30, R30, 0xffdfffff, RZ, 0xc0, !PT ;  /* 0xffdfffff1e1e7812 */ /* 0x000fe200078ec0ff */
[----:B-1----:R1:W-:Y:S04]  /*90d70*/  STL.64 [R1+0x80], R36 ;  /* 0x0000802401007387 */ /* 0x0023e80000100a00 */
[----:B------:R1:W-:Y:S04]  /*90d80*/  STL.64 [R1+0x88], R38 ;  /* 0x0000882601007387 */ /* 0x0003e80000100a00 */
[----:B---3--:R3:W-:Y:S02]  /*90d90*/  STL.64 [R1+0x5c0], R32 ;  /* 0x0005c02001007387 */ /* 0x0087e40000100a00 */
[----:B------:R-:W-:-:S02]  /*90da0*/  @P6 LOP3.LUT R30, R30, 0x200000, RZ, 0xfc, !PT ;  /* 0x002000001e1e6812 */ /* 0x000fc400078efcff */
[----:B------:R-:W-:Y:S01]  /*90db0*/  LOP3.LUT P6, RZ, R3, 0x2000, RZ, 0xc0, !PT ;  /* 0x0000200003ff7812 */ /* 0x000fe200078cc0ff */
[----:B------:R3:W-:Y:S01]  /*90dc0*/  STL.64 [R1+0x5c8], R34 ;  /* 0x0005c82201007387 */ /* 0x0007e20000100a00 */
[----:B------:R-:W-:-:S03]  /*90dd0*/  LOP3.LUT R30, R30, 0xffbfffff, RZ, 0xc0, !PT ;  /* 0xffbfffff1e1e7812 */ /* 0x000fc600078ec0ff */
[----:B-1----:R-:W4:Y:S04]  /*90de0*/  LDL.LU R36, [R1+0x170] ;  /* 0x0001700001247983 */ /* 0x002f280000300800 */
[----:B------:R-:W4:Y:S04]  /*90df0*/  LDL.LU R37, [R1+0x178] ;  /* 0x0001780001257983 */ /* 0x000f280000300800 */
[----:B------:R-:W4:Y:S01]  /*90e00*/  LDL.LU R38, [R1+0x70] ;  /* 0x0000700001267983 */ /* 0x000f220000300800 */
[----:B------:R-:W-:Y:S02]  /*90e10*/  @P6 LOP3.LUT R30, R30, 0x400000, RZ, 0xfc, !PT ;  /* 0x004000001e1e6812 */ /* 0x000fe400078efcff */
[----:B------:R-:W-:Y:S01]  /*90e20*/  LOP3.LUT P6, RZ, R3, 0x800, RZ, 0xc0, !PT ;  /* 0x0000080003ff7812 */ /* 0x000fe200078cc0ff */
[----:B------:R-:W4:Y:S01]  /*90e30*/  LDL.LU R39, [R1+0x78] ;  /* 0x0000780001277983 */ /* 0x000f220000300800 */
[----:B------:R-:W-:-:S03]  /*90e40*/  LOP3.LUT R30, R30, 0xff7fffff, RZ, 0xc0, !PT ;  /* 0xff7fffff1e1e7812 */ /* 0x000fc600078ec0ff */
[----:B---3--:R-:W3:Y:S04]  /*90e50*/  LDL.LU R32, [R1+0x5d0] ;  /* 0x0005d00001207983 */ /* 0x008ee80000300800 */
[----:B------:R-:W3:Y:S04]  /*90e60*/  LDL.LU R33, [R1+0x5d8] ;  /* 0x0005d80001217983 */ /* 0x000ee80000300800 */
[----:B------:R-:W3:Y:S01]  /*90e70*/  LDL.LU R34, [R1+0x780] ;  /* 0x0007800001227983 */ /* 0x000ee20000300800 */
[----:B------:R-:W-:Y:S02]  /*90e80*/  @P6 LOP3.LUT R30, R30, 0x800000, RZ, 0xfc, !PT ;  /* 0x008000001e1e6812 */ /* 0x000fe400078efcff */
[----:B------:R-:W-:Y:S01]  /*90e90*/  LOP3.LUT P6, RZ, R3, 0x200, RZ, 0xc0, !PT ;  /* 0x0000020003ff7812 */ /* 0x000fe200078cc0ff */
[----:B------:R-:W3:Y:S01]  /*90ea0*/  LDL.LU R35, [R1+0x788] ;  /* 0x0007880001237983 */ /* 0x000ee20000300800 */
[----:B------:R-:W-:-:S11]  /*90eb0*/  LOP3.LUT R30, R30, 0xfeffffff, RZ, 0xc0, !PT ;  /* 0xfeffffff1e1e7812 */ /* 0x000fd600078ec0ff */
[----:B------:R-:W-:Y:S01]  /*90ec0*/  @P6 LOP3.LUT R30, R30, 0x1000000, RZ, 0xfc, !PT ;  /* 0x010000001e1e6812 */ /* 0x000fe200078efcff */
[----:B--2---:R-:W-:Y:S04]  /*90ed0*/  STSM.16.M88.4 [R0], R48 ;  /* 0x0000003000007844 */ /* 0x004fe80000000200 */
[----:B----4-:R-:W-:Y:S01]  /*90ee0*/  STSM.16.M88.4 [R0+0x200], R44 ;  /* 0x0002002c00007844 */ /* 0x010fe20000000200 */
[----:B------:R-:W-:Y:S06]  /*90ef0*/  BAR.SYNC.DEFER_BLOCKING 0x0 ;  /* 0x0000000000007b1d */ /* 0x000fec0000010000 */
[----:B------:R-:W1:Y:S04]  /*90f00*/  LDS.128 R48, [R31] ;  /* 0x000000001f307984 */ /* 0x000e680000000c00 */
[----:B------:R-:W2:Y:S01]  /*90f10*/  LDS.128 R44, [R31+0x400] ;  /* 0x000400001f2c7984 */ /* 0x000ea20000000c00 */
[----:B------:R-:W-:Y:S06]  /*90f20*/  BAR.SYNC.DEFER_BLOCKING 0x0 ;  /* 0x0000000000007b1d */ /* 0x000fec0000010000 */
[----:B-1----:R-:W-:Y:S04]  /*90f30*/  STL.64 [R1+0x970], R48 ;  /* 0x0009703001007387 */ /* 0x002fe80000100a00 */
[----:B------:R-:W-:Y:S04]  /*90f40*/  STL.64 [R1+0x978], R50 ;  /* 0x0009783201007387 */ /* 0x000fe80000100a00 */
[----:B--2---:R-:W-:Y:S04]  /*90f50*/  STL.64 [R1+0xcf0], R44 ;  /* 0x000cf02c01007387 */ /* 0x004fe80000100a00 */
[----:B------:R1:W-:Y:S04]  /*90f60*/  STSM.16.M88.4 [R0], R36 ;  /* 0x0000002400007844 */ /* 0x0003e80000000200 */
[----:B------:R-:W-:Y:S04]  /*90f70*/  STL.64 [R1+0xcf8], R46 ;  /* 0x000cf82e01007387 */ /* 0x000fe80000100a00 */
[----:B---3--:R2:W-:Y:S04]  /*90f80*/  STSM.16.M88.4 [R0+0x200], R32 ;  /* 0x0002002000007844 */ /* 0x0085e80000000200 */
[----:B-1----:R-:W3:Y:S04]  /*90f90*/  LDL.LU R36, [R1+0x12b0] ;  /* 0x0012b00001247983 */ /* 0x002ee80000300800 */
[----:B------:R-:W3:Y:S04]  /*90fa0*/  LDL.LU R37, [R1+0x12b8] ;  /* 0x0012b80001257983 */ /* 0x000ee80000300800 */
[----:B------:R-:W3:Y:S04]  /*90fb0*/  LDL.LU R38, [R1+0x1040] ;  /* 0x0010400001267983 */ /* 0x000ee80000300800 */
[----:B------:R-:W3:Y:S04]  /*90fc0*/  LDL.LU R39, [R1+0x1048] ;  /* 0x0010480001277983 */ /* 0x000ee80000300800 */
[----:B--2---:R-:W2:Y:S04]  /*90fd0*/  LDL.LU R32, [R1+0xfe0] ;  /* 0x000fe00001207983 */ /* 0x004ea80000300800 */
[----:B------:R-:W2:Y:S04]  /*90fe0*/  LDL.LU R33, [R1+0xfe8] ;  /* 0x000fe80001217983 */ /* 0x000ea80000300800 */
[----:B------:R-:W2:Y:S04]  /*90ff0*/  LDL.LU R34, [R1+0x1200] ;  /* 0x0012000001227983 */ /* 0x000ea80000300800 */
[----:B------:R-:W2:Y:S01]  /*91000*/  LDL.LU R35, [R1+0x1208] ;  /* 0x0012080001237983 */ /* 0x000ea20000300800 */
[----:B------:R-:W-:Y:S06]  /*91010*/  BAR.SYNC.DEFER_BLOCKING 0x0 ;  /* 0x0000000000007b1d */ /* 0x000fec0000010000 */
[----:B------:R-:W1:Y:S04]  /*91020*/  LDS.128 R48, [R31] ;  /* 0x000000001f307984 */ /* 0x000e680000000c00 */
[----:B------:R-:W4:Y:S01]  /*91030*/  LDS.128 R44, [R31+0x400] ;  /* 0x000400001f2c7984 */ /* 0x000f220000000c00 */
[----:B------:R-:W-:Y:S06]  /*91040*/  BAR.SYNC.DEFER_BLOCKING 0x0 ;  /* 0x0000000000007b1d */ /* 0x000fec0000010000 */
[----:B-1----:R-:W-:Y:S04]  /*91050*/  STL.64 [R1+0x8d0], R48 ;  /* 0x0008d03001007387 */ /* 0x002fe80000100a00 */
[----:B------:R-:W-:Y:S04]  /*91060*/  STL.64 [R1+0x8d8], R50 ;  /* 0x0008d83201007387 */ /* 0x000fe80000100a00 */
[----:B----4-:R1:W-:Y:S04]  /*91070*/  STL.64 [R1+0xcd0], R44 ;  /* 0x000cd02c01007387 */ /* 0x0103e80000100a00 */
[----:B------:R4:W-:Y:S04]  /*91080*/  STL.64 [R1+0xcd8], R46 ;  /* 0x000cd82e01007387 */ /* 0x0009e80000100a00 */
[----:B-1----:R-:W2:Y:S04]  /*91090*/  LDL.LU R44, [R1+0xef0] ;  /* 0x000ef000012c7983 */ /* 0x002ea80000300800 */
[----:B------:R-:W2:Y:S04]  /*910a0*/  LDL.LU R45, [R1+0xef8] ;  /* 0x000ef800012d7983 */ /* 0x000ea80000300800 */
[----:B----4-:R-:W4:Y:S04]  /*910b0*/  LDL.LU R46, [R1+0xe90] ;  /* 0x000e9000012e7983 */ /* 0x010f280000300800 */
[----:B------:R-:W4:Y:S04]  /*910c0*/  LDL.LU R47, [R1+0xe98] ;  /* 0x000e9800012f7983 */ /* 0x000f280000300800 */
[----:B---3--:R1:W-:Y:S04]  /*910d0*/  STSM.16.M88.4 [R0], R36 ;  /* 0x0000002400007844 */ /* 0x0083e80000000200 */
[----:B--2---:R-:W-:Y:S01]  /*910e0*/  STSM.16.M88.4 [R0+0x200], R32 ;  /* 0x0002002000007844 */ /* 0x004fe20000000200 */
[----:B------:R-:W-:Y:S06]  /*910f0*/  BAR.SYNC.DEFER_BLOCKING 0x0 ;  /* 0x0000000000007b1d */ /* 0x000fec0000010000 */
[----:B-1----:R-:W2:Y:S04]  /*91100*/  LDL.LU R36, [R1+0x1150] ;  /* 0x0011500001247983 */ /* 0x002ea80000300800 */
[----:B------:R-:W2:Y:S04]  /*91110*/  LDL.LU R37, [R1+0x1158] ;  /* 0x0011580001257983 */ /* 0x000ea80000300800 */
[----:B------:R-:W1:Y:S04]  /*91120*/  LDS.128 R48, [R31] ;  /* 0x000000001f307984 */ /* 0x000e680000000c00 */
[----:B------:R-:W3:Y:S01]  /*91130*/  LDS.128 R32, [R31+0x400] ;  /* 0x000400001f207984 */ /* 0x000ee20000000c00 */
[----:B------:R-:W-:Y:S06]  /*91140*/  BAR.SYNC.DEFER_BLOCKING 0x0 ;  /* 0x0000000000007b1d */ /* 0x000fec0000010000 */
[----:B-1----:R-:W-:Y:S04]  /*91150*/  STL.64 [R1+0x820], R48 ;  /* 0x0008203001007387 */ /* 0x002fe80000100a00 */
[----:B------:R-:W-:Y:S04]  /*91160*/  STL.64 [R1+0x828], R50 ;  /* 0x0008283201007387 */ /* 0x000fe80000100a00 */
[----:B---3--:R1:W-:Y:S04]  /*91170*/  STL.64 [R1+0xcb0], R32 ;  /* 0x000cb02001007387 */ /* 0x0083e80000100a00 */
[----:B------:R3:W-:Y:S04]  /*91180*/  STL.64 [R1+0xcb8], R34 ;  /* 0x000cb82201007387 */ /* 0x0007e80000100a00 */
[----:B-1----:R-:W2:Y:S04]  /*91190*/  LDL.LU R32, [R1+0x764] ;  /* 0x0007640001207983 */ /* 0x002ea80000300800 */
[----:B------:R-:W2:Y:S04]  /*911a0*/  LDL.LU R33, [R1+0x76c] ;  /* 0x00076c0001217983 */ /* 0x000ea80000300800 */
[----:B---3--:R-:W3:Y:S04]  /*911b0*/  LDL.LU R34, [R1+0x3b4] ;  /* 0x0003b40001227983 */ /* 0x008ee80000300800 */
[----:B------:R-:W3:Y:S01]  /*911c0*/  LDL.LU R35, [R1+0x3bc] ;  /* 0x0003bc0001237983 */ /* 0x000ee20000300800 */
[----:B------:R-:W-:-:S02]  /*911d0*/  IMAD.MOV.U32 R38, RZ, RZ, R192 ;  /* 0x000000ffff267224 */ /* 0x000fc400078e00c0 */
[----:B------:R-:W-:Y:S01]  /*911e0*/  IMAD.MOV.U32 R39, RZ, RZ, R194 ;  /* 0x000000ffff277224 */ /* 0x000fe200078e00c2 */
[----:B----4-:R-:W-:Y:S04]  /*911f0*/  STSM.16.M88.4 [R0], R44 ;  /* 0x0000002c00007844 */ /* 0x010fe80000000200 */
[----:B--2---:R1:W-:Y:S01]  /*91200*/  STSM.16.M88.4 [R0+0x200], R36 ;  /* 0x0002002400007844 */ /* 0x0043e20000000200 */
[----:B------:R-:W-:Y:S06]  /*91210*/  BAR.SYNC.DEFER_BLOCKING 0x0 ;  /* 0x0000000000007b1d */ /* 0x000fec0000010000 */
[----:B-1----:R-:W2:Y:S04]  /*91220*/  LDL.LU R36, [R1+0x4a4] ;  /* 0x0004a40001247983 */ /* 0x002ea80000300800 */
[----:B------:R-:W2:Y:S04]  /*91230*/  LDL.LU R37, [R1+0x4ac] ;  /* 0x0004ac0001257983 */ /* 0x000ea80000300800 */
[----:B------:R-:W2:Y:S04]  /*91240*/  LDL.LU R38, [R1+0x2f4] ;  /* 0x0002f40001267983 */ /* 0x000ea80000300800 */
[----:B------:R-:W2:Y:S04]  /*91250*/  LDL.LU R39, [R1+0x2fc] ;  /* 0x0002fc0001277983 */ /* 0x000ea80000300800 */
[----:B------:R-:W1:Y:S04]  /*91260*/  LDS.128 R48, [R31] ;  /* 0x000000001f307984 */ /* 0x000e680000000c00 */
[----:B------:R-:W4:Y:S01]  /*91270*/  LDS.128 R44, [R31+0x400] ;  /* 0x000400001f2c7984 */ /* 0x000f220000000c00 */
[----:B------:R-:W-:Y:S06]  /*91280*/  BAR.SYNC.DEFER_BLOCKING 0x0 ;  /* 0x0000000000007b1d */ /* 0x000fec0000010000 */
[----:B-1----:R-:W-:Y:S04]  /*91290*/  STL.64 [R1+0x4a0], R48 ;  /* 0x0004a03001007387 */ /* 0x002fe80000100a00 */
[----:B------:R-:W-:Y:S04]  /*912a0*/  STL.64 [R1+0x4a8], R50 ;  /* 0x0004a83201007387 */ /* 0x000fe80000100a00 */
[----:B----4-:R-:W-:Y:S04]  /*912b0*/  STL.64 [R1+0xc90], R44 ;  /* 0x000c902c01007387 */ /* 0x010fe80000100a00 */
[----:B---3--:R1:W-:Y:S04]  /*912c0*/  STSM.16.M88.4 [R0], R32 ;  /* 0x0000002000007844 */ /* 0x0083e80000000200 */
[----:B------:R-:W-:Y:S04]  /*912d0*/  STL.64 [R1+0xc98], R46 ;  /* 0x000c982e01007387 */ /* 0x000fe80000100a00 */
[----:B-1----:R-:W3:Y:S04]  /*912e0*/  LDL.LU R32, [R1+0x174] ;  /* 0x0001740001207983 */ /* 0x002ee80000300800 */
[----:B------:R-:W3:Y:S04]  /*912f0*/  LDL.LU R33, [R1+0x17c] ;  /* 0x00017c0001217983 */ /* 0x000ee80000300800 */
[----:B------:R-:W3:Y:S04]  /*91300*/  LDL.LU R34, [R1+0x74] ;  /* 0x0000740001227983 */ /* 0x000ee80000300800 */
[----:B------:R-:W3:Y:S04]  /*91310*/  LDL.LU R35, [R1+0x7c] ;  /* 0x00007c0001237983 */ /* 0x000ee80000300800 */
        /* <DEDUP_REMOVED lines=40> */
[----:B------:R-:W1:Y:S04]  /*915a0*/  LDS.128 R48, [R31] ;  /* 0x000000001f307984 */ /* 0x000e680000000c00 */
[----:B------:R-:W4:Y:S01]  /*915b0*/  LDS.128 R44, [R31+0x400] ;  /* 0x000400001f2c7984 */ /* 0x000f220000000c00 */
[----:B------:R-:W-:Y:S06]  /*915c0*/  BAR.SYNC.DEFER_BLOCKING 0x0 ;  /* 0x0000000000007b1d */ /* 0x000fec0000010000 */
[----:B-1----:R-:W-:Y:S04]  /*915d0*/  STL.64 [R1+0x170], R48 ;  /* 0x0001703001007387 */ /* 0x002fe80000100a00 */
[----:B------:R-:W-:Y:S04]  /*915e0*/  STL.64 [R1+0x178], R50 ;  /* 0x0001783201007387 */ /* 0x000fe80000100a00 */
[----:B----4-:R-:W-:Y:S04]  /*915f0*/  STL.64 [R1+0x760], R44 ;  /* 0x0007602c01007387 */ /* 0x010fe80000100a00 */
[----:B------:R-:W-:Y:S04]  /*91600*/  STL.64 [R1+0x768], R46 ;  /* 0x0007682e01007387 */ /* 0x000fe80000100a00 */
[----:B---3--:R1:W-:Y:S04]  /*91610*/  STSM.16.M88.4 [R0], R32 ;  /* 0x0000002000007844 */ /* 0x0083e80000000200 */
[----:B-1----:R-:W3:Y:S04]  /*91620*/  LDL.LU R32, [R1+0x750] ;  /* 0x0007500001207983 */ /* 0x002ee80000300800 */
[----:B------:R-:W3:Y:S04]  /*91630*/  LDL.LU R33, [R1+0x758] ;  /* 0x0007580001217983 */ /* 0x000ee80000300800 */
[----:B------:R-:W3:Y:S04]  /*91640*/  LDL.LU R34, [R1+0x8f0] ;  /* 0x0008f00001227983 */ /* 0x000ee80000300800 */
[----:B------:R-:W3:Y:S01]  /*91650*/  LDL.LU R35, [R1+0x8f8] ;  /* 0x0008f80001237983 */ /* 0x000ee20000300800 */
[----:B------:R-:W-:-:S02]  /*91660*/  IMAD.MOV.U32 R38, RZ, RZ, R193 ;  /* 0x000000ffff267224 */ /* 0x000fc400078e00c1 */
[----:B------:R-:W-:-:S05]  /*91670*/  IMAD.MOV.U32 R39, RZ, RZ, R195 ;  /* 0x000000ffff277224 */ /* 0x000fca00078e00c3 */
        /* <DEDUP_REMOVED lines=286> */
[----:B------:R-:W-:Y:S01]  /*92860*/  IMAD.MOV.U32 R38, RZ, RZ, R221 ;  /* 0x000000ffff267224 */ /* 0x000fe200078e00dd */
[----:B------:R-:W-:-:S05]  /*92870*/  MOV R39, R223 ;  /* 0x000000df00277202 */ /* 0x000fca0000000f00 */
        /* <DEDUP_REMOVED lines=131> */
[----:B------:R-:W-:Y:S01]  /*930b0*/  LDS.128 R248, [R31+0x400] ;  /* 0x000400001ff87984 */ /* 0x000fe20000000c00 */
[----:B------:R-:W-:Y:S06]  /*930c0*/  BAR.SYNC.DEFER_BLOCKING 0x0 ;  /* 0x0000000000007b1d */ /* 0x000fec0000010000 */
[----:B-1----:R-:W-:Y:S04]  /*930d0*/  STL.64 [R1+0x10], R44 ;  /* 0x0000102c01007387 */ /* 0x002fe80000100a00 */
        /* <DEDUP_REMOVED lines=17> */
[----:B---3--:R3:W-:Y:S04]  /*931f0*/  STSM.16.M88.4 [R0], R32 ;  /* 0x0000002000007844 */ /* 0x0087e80000000200 */
[----:B---3--:R-:W3:Y:S04]  /*93200*/  LDL.LU R32, [R1+0x130] ;  /* 0x0001300001207983 */ /* 0x008ee80000300800 */
[----:B------:R-:W3:Y:S04]  /*93210*/  LDL.LU R33, [R1+0x138] ;  /* 0x0001380001217983 */ /* 0x000ee80000300800 */
[----:B------:R-:W3:Y:S04]  /*93220*/  LDL.LU R34, [R1+0x30] ;  /* 0x0000300001227983 */ /* 0x000ee80000300800 */
[----:B------:R-:W3:Y:S04]  /*93230*/  LDL.LU R35, [R1+0x38] ;  /* 0x0000380001237983 */ /* 0x000ee80000300800 */
[----:B--2---:R2:W-:Y:S01]  /*93240*/  STSM.16.M88.4 [R0+0x200], R36 ;  /* 0x0002002400007844 */ /* 0x0045e20000000200 */
[----:B------:R-:W-:Y:S06]  /*93250*/  BAR.SYNC.DEFER_BLOCKING 0x0 ;  /* 0x0000000000007b1d */ /* 0x000fec0000010000 */
[----:B--2---:R-:W2:Y:S04]  /*93260*/  LDL.LU R36, [R1+0x610] ;  /* 0x0006100001247983 */ /* 0x004ea80000300800 */
[----:B------:R-:W2:Y:S04]  /*93270*/  LDL.LU R37, [R1+0x618] ;  /* 0x0006180001257983 */ /* 0x000ea80000300800 */
[----:B------:R-:W2:Y:S04]  /*93280*/  LDL.LU R38, [R1+0x12d0] ;  /* 0x0012d00001267983 */ /* 0x000ea80000300800 */
[----:B------:R-:W2:Y:S04]  /*93290*/  LDL.LU R39, [R1+0x12d8] ;  /* 0x0012d80001277983 */ /* 0x000ea80000300800 */
[----:B------:R-:W4:Y:S04]  /*932a0*/  LDS.128 R236, [R31] ;  /* 0x000000001fec7984 */ /* 0x000f280000000c00 */
[----:B------:R-:W-:Y:S01]  /*932b0*/  LDS.128 R232, [R31+0x400] ;  /* 0x000400001fe87984 */ /* 0x000fe20000000c00 */
        /* <DEDUP_REMOVED lines=31> */
[----:B------:R-:W3:Y:S01]  /*934b0*/  LDL.LU R35, [R1+0x55c] ;  /* 0x00055c0001237983 */ /* 0x000ee20000300800 */
[----:B------:R-:W-:-:S02]  /*934c0*/  IMAD.MOV.U32 R38, RZ, RZ, R204 ;  /* 0x000000ffff267224 */ /* 0x000fc400078e00cc */
[----:B------:R-:W-:-:S05]  /*934d0*/  IMAD.MOV.U32 R39, RZ, RZ, R206 ;  /* 0x000000ffff277224 */ /* 0x000fca00078e00ce */
        /* <DEDUP_REMOVED lines=124> */
[----:B------:R-:W4:Y:S04]  /*93ca0*/  LDL.LU R56, [R1+0x1264] ;  /* 0x0012640001387983 */ /* 0x000f280000300800 */
[----:B------:R-:W4:Y:S04]  /*93cb0*/  LDL.LU R57, [R1+0x126c] ;  /* 0x00126c0001397983 */ /* 0x000f280000300800 */
[----:B------:R-:W4:Y:S04]  /*93cc0*/  LDL.LU R58, [R1+0xff4] ;  /* 0x000ff400013a7983 */ /* 0x000f280000300800 */
[----:B------:R-:W4:Y:S04]  /*93cd0*/  LDL.LU R59, [R1+0xffc] ;  /* 0x000ffc00013b7983 */ /* 0x000f280000300800 */
[----:B--2---:R-:W-:Y:S01]  /*93ce0*/  STSM.16.M88.4 [R0+0x200], R36 ;  /* 0x0002002400007844 */ /* 0x004fe20000000200 */
[----:B------:R-:W-:Y:S06]  /*93cf0*/  BAR.SYNC.DEFER_BLOCKING 0x0 ;  /* 0x0000000000007b1d */ /* 0x000fec0000010000 */
[----:B------:R-:W2:Y:S04]  /*93d00*/  LDS.128 R120, [R31] ;  /* 0x000000001f787984 */ /* 0x000ea80000000c00 */
[----:B------:R-:W-:Y:S01]  /*93d10*/  LDS.128 R116, [R31+0x400] ;  /* 0x000400001f747984 */ /* 0x000fe20000000c00 */
[----:B------:R-:W-:Y:S06]  /*93d20*/  BAR.SYNC.DEFER_BLOCKING 0x0 ;  /* 0x0000000000007b1d */ /* 0x000fec0000010000 */
[----:B---3--:R-:W-:Y:S04]  /*93d30*/  STSM.16.M88.4 [R0], R32 ;  /* 0x0000002000007844 */ /* 0x008fe80000000200 */
[----:B----4-:R-:W-:Y:S01]  /*93d40*/  STSM.16.M88.4 [R0+0x200], R44 ;  /* 0x0002002c00007844 */ /* 0x010fe20000000200 */
[----:B------:R-:W-:Y:S06]  /*93d50*/  BAR.SYNC.DEFER_BLOCKING 0x0 ;  /* 0x0000000000007b1d */ /* 0x000fec0000010000 */
[----:B------:R-:W3:Y:S04]  /*93d60*/  LDS.128 R36, [R31] ;  /* 0x000000001f247984 */ /* 0x000ee80000000c00 */
[----:B------:R-:W-:Y:S01]  /*93d70*/  LDS.128 R32, [R31+0x400] ;  /* 0x000400001f207984 */ /* 0x000fe20000000c00 */
[----:B------:R-:W-:Y:S06]  /*93d80*/  BAR.SYNC.DEFER_BLOCKING 0x0 ;  /* 0x0000000000007b1d */ /* 0x000fec0000010000 */
[----:B------:R-:W-:Y:S04]  /*93d90*/  STSM.16.M88.4 [R0], R48 ;  /* 0x0000003000007844 */ /* 0x000fe80000000200 */
[----:B------:R4:W-:Y:S01]  /*93da0*/  STSM.16.M88.4 [R0+0x200], R52 ;  /* 0x0002003400007844 */ /* 0x0009e20000000200 */
[----:B------:R-:W-:Y:S06]  /*93db0*/  BAR.SYNC.DEFER_BLOCKING 0x0 ;  /* 0x0000000000007b1d */ /* 0x000fec0000010000 */
[----:B----4-:R-:W4:Y:S04]  /*93dc0*/  LDL.LU R52, [R1+0x1214] ;  /* 0x0012140001347983 */ /* 0x010f280000300800 */
[----:B------:R-:W4:Y:S04]  /*93dd0*/  LDL.LU R53, [R1+0x121c] ;  /* 0x00121c0001357983 */ /* 0x000f280000300800 */
[----:B------:R-:W4:Y:S04]  /*93de0*/  LDL.LU R54, [R1+0x11b4] ;  /* 0x0011b40001367983 */ /* 0x000f280000300800 */
[----:B------:R-:W4:Y:S04]  /*93df0*/  LDL.LU R55, [R1+0x11bc] ;  /* 0x0011bc0001377983 */ /* 0x000f280000300800 */
[----:B------:R-:W3:Y:S04]  /*93e00*/  LDS.128 R48, [R31] ;  /* 0x000000001f307984 */ /* 0x000ee80000000c00 */
[----:B------:R-:W-:Y:S01]  /*93e10*/  LDS.128 R44, [R31+0x400] ;  /* 0x000400001f2c7984 */ /* 0x000fe20000000c00 */
[----:B------:R-:W-:Y:S06]  /*93e20*/  BAR.SYNC.DEFER_BLOCKING 0x0 ;  /* 0x0000000000007b1d */ /* 0x000fec0000010000 */
[----:B------:R1:W-:Y:S04]  /*93e30*/  STSM.16.M88.4 [R0], R56 ;  /* 0x0000003800007844 */ /* 0x0003e80000000200 */
[----:B-1----:R-:W2:Y:S04]  /*93e40*/  LDL.LU R56, [R1+0xea4] ;  /* 0x000ea40001387983 */ /* 0x002ea80000300800 */
        /* <DEDUP_REMOVED lines=9> */
[----:B----4-:R1:W-:Y:S01]  /*93ee0*/  STSM.16.M88.4 [R0+0x200], R52 ;  /* 0x0002003400007844 */ /* 0x0103e20000000200 */
[----:B------:R-:W-:Y:S06]  /*93ef0*/  BAR.SYNC.DEFER_BLOCKING 0x0 ;  /* 0x0000000000007b1d */ /* 0x000fec0000010000 */
[----:B-1----:R-:W4:Y:S04]  /*93f00*/  LDL.LU R52, [R1+0x390] ;  /* 0x0003900001347983 */ /* 0x002f280000300800 */
[----:B------:R-:W4:Y:S04]  /*93f10*/  LDL.LU R53, [R1+0x398] ;  /* 0x0003980001357983 */ /* 0x000f280000300800 */
[----:B------:R-:W4:Y:S04]  /*93f20*/  LDL.LU R54, [R1+0x220] ;  /* 0x0002200001367983 */ /* 0x000f280000300800 */
[----:B------:R-:W4:Y:S04]  /*93f30*/  LDL.LU R55, [R1+0x228] ;  /* 0x0002280001377983 */ /* 0x000f280000300800 */
[----:B------:R-:W1:Y:S04]  /*93f40*/  LDS.128 R88, [R31] ;  /* 0x000000001f587984 */ /* 0x000e680000000c00 */
[----:B------:R-:W-:Y:S01]  /*93f50*/  LDS.128 R80, [R31+0x400] ;  /* 0x000400001f507984 */ /* 0x000fe20000000c00 */
[----:B------:R-:W-:Y:S06]  /*93f60*/  BAR.SYNC.DEFER_BLOCKING 0x0 ;  /* 0x0000000000007b1d */ /* 0x000fec0000010000 */
[----:B--2---:R2:W-:Y:S04]  /*93f70*/  STSM.16.M88.4 [R0], R56 ;  /* 0x0000003800007844 */ /* 0x0045e80000000200 */
[----:B---3--:R-:W-:Y:S01]  /*93f80*/  STSM.16.M88.4 [R0+0x200], R64 ;  /* 0x0002004000007844 */ /* 0x008fe20000000200 */
[----:B------:R-:W-:Y:S06]  /*93f90*/  BAR.SYNC.DEFER_BLOCKING 0x0 ;  /* 0x0000000000007b1d */ /* 0x000fec0000010000 */
[----:B--2---:R-:W2:Y:S04]  /*93fa0*/  LDL.LU R56, [R1+0x110] ;  /* 0x0001100001387983 */ /* 0x004ea80000300800 */
[----:B------:R-:W2:Y:S04]  /*93fb0*/  LDL.LU R57, [R1+0x118] ;  /* 0x0001180001397983 */ /* 0x000ea80000300800 */
[----:B------:R-:W2:Y:S04]  /*93fc0*/  LDL.LU R58, [R1] ;  /* 0x00000000013a7983 */ /* 0x000ea80000300800 */
[----:B------:R-:W2:Y:S04]  /*93fd0*/  LDL.LU R59, [R1+0x8] ;  /* 0x00000800013b7983 */ /* 0x000ea80000300800 */
[----:B------:R-:W3:Y:S04]  /*93fe0*/  LDS.128 R84, [R31] ;  /* 0x000000001f547984 */ /* 0x000ee80000000c00 */
[----:B------:R-:W3:Y:S01]  /*93ff0*/  LDS.128 R76, [R31+0x400] ;  /* 0x000400001f4c7984 */ /* 0x000ee20000000c00 */
[----:B------:R-:W-:Y:S06]  /*94000*/  BAR.SYNC.DEFER_BLOCKING 0x0 ;  /* 0x0000000000007b1d */ /* 0x000fec0000010000 */
[----:B------:R-:W-:Y:S04]  /*94010*/  STSM.16.M88.4 [R0], R60 ;  /* 0x0000003c00007844 */ /* 0x000fe80000000200 */
[----:B----4-:R4:W-:Y:S01]  /*94020*/  STSM.16.M88.4 [R0+0x200], R52 ;  /* 0x0002003400007844 */ /* 0x0109e20000000200 */
        /* <DEDUP_REMOVED lines=8> */
[----:B------:R-:W3:Y:S04]  /*940b0*/  LDL.LU R64, [R1+0x1050] ;  /* 0x0010500001407983 */ /* 0x000ee80000300800 */
[----:B------:R-:W3:Y:S04]  /*940c0*/  LDL.LU R65, [R1+0x1058] ;  /* 0x0010580001417983 */ /* 0x000ee80000300800 */
[----:B------:R-:W3:Y:S04]  /*940d0*/  LDL.LU R66, [R1+0xd10] ;  /* 0x000d100001427983 */ /* 0x000ee80000300800 */
[----:B------:R-:W3:Y:S04]  /*940e0*/  LDL.LU R67, [R1+0xd18] ;  /* 0x000d180001437983 */ /* 0x000ee80000300800 */
[----:B--2---:R-:W-:Y:S04]  /*940f0*/  STSM.16.M88.4 [R0], R56 ;  /* 0x0000003800007844 */ /* 0x004fe80000000200 */
[----:B----4-:R2:W-:Y:S01]  /*94100*/  STSM.16.M88.4 [R0+0x200], R52 ;  /* 0x0002003400007844 */ /* 0x0105e20000000200 */
[----:B------:R-:W-:Y:S06]  /*94110*/  BAR.SYNC.DEFER_BLOCKING 0x0 ;  /* 0x0000000000007b1d */ /* 0x000fec0000010000 */
        /* <DEDUP_REMOVED lines=8> */
[----:B------:R-:W1:Y:S04]  /*941a0*/  LDS.128 R68, [R31] ;  /* 0x000000001f447984 */ /* 0x000e680000000c00 */
[----:B------:R-:W-:Y:S01]  /*941b0*/  LDS.128 R56, [R31+0x400] ;  /* 0x000400001f387984 */ /* 0x000fe20000000c00 */
[----:B------:R-:W-:Y:S06]  /*941c0*/  BAR.SYNC.DEFER_BLOCKING 0x0 ;  /* 0x0000000000007b1d */ /* 0x000fec0000010000 */
[----:B------:R-:W4:Y:S04]  /*941d0*/  LDL.LU R92, [R1+0x890] ;  /* 0x00089000015c7983 */ /* 0x000f280000300800 */
[----:B------:R-:W4:Y:S04]  /*941e0*/  LDL.LU R93, [R1+0x898] ;  /* 0x00089800015d7983 */ /* 0x000f280000300800 */
[----:B---3--:R-:W-:Y:S04]  /*941f0*/  STSM.16.M88.4 [R0], R64 ;  /* 0x0000004000007844 */ /* 0x008fe80000000200 */
[----:B--2---:R-:W-:Y:S01]  /*94200*/  STSM.16.M88.4 [R0+0x200], R52 ;  /* 0x0002003400007844 */ /* 0x004fe20000000200 */
[----:B------:R-:W-:Y:S06]  /*94210*/  BAR.SYNC.DEFER_BLOCKING 0x0 ;  /* 0x0000000000007b1d */ /* 0x000fec0000010000 */
[----:B------:R-:W2:Y:S04]  /*94220*/  LDS.128 R64, [R31] ;  /* 0x000000001f407984 */ /* 0x000ea80000000c00 */
[----:B------:R-:W-:Y:S01]  /*94230*/  LDS.128 R52, [R31+0x400] ;  /* 0x000400001f347984 */ /* 0x000fe20000000c00 */
[----:B------:R-:W-:Y:S06]  /*94240*/  BAR.SYNC.DEFER_BLOCKING 0x0 ;  /* 0x0000000000007b1d */ /* 0x000fec0000010000 */
[----:B----4-:R3:W-:Y:S04]  /*94250*/  STSM.16.M88.4 [R0], R96 ;  /* 0x0000006000007844 */ /* 0x0107e80000000200 */
[----:B---3--:R-:W3:Y:S04]  /*94260*/  LDL.LU R96, [R1+0x2b4] ;  /* 0x0002b40001607983 */ /* 0x008ee80000300800 */
[----:B------:R-:W3:Y:S04]  /*94270*/  LDL.LU R97, [R1+0x2bc] ;  /* 0x0002bc0001617983 */ /* 0x000ee80000300800 */
[----:B------:R-:W3:Y:S04]  /*94280*/  LDL.LU R98, [R1+0x3a4] ;  /* 0x0003a40001627983 */ /* 0x000ee80000300800 */
[----:B------:R-:W3:Y:S04]  /*94290*/  LDL.LU R99, [R1+0x3ac] ;  /* 0x0003ac0001637983 */ /* 0x000ee80000300800 */
[----:B------:R4:W-:Y:S01]  /*942a0*/  STSM.16.M88.4 [R0+0x200], R92 ;  /* 0x0002005c00007844 */ /* 0x0009e20000000200 */
[----:B------:R-:W-:Y:S06]  /*942b0*/  BAR.SYNC.DEFER_BLOCKING 0x0 ;  /* 0x0000000000007b1d */ /* 0x000fec0000010000 */
[----:B----4-:R-:W4:Y:S04]  /*942c0*/  LDL.LU R92, [R1+0x394] ;  /* 0x00039400015c7983 */ /* 0x010f280000300800 */
[----:B------:R-:W4:Y:S04]  /*942d0*/  LDL.LU R93, [R1+0x39c] ;  /* 0x00039c00015d7983 */ /* 0x000f280000300800 */
[----:B------:R-:W4:Y:S04]  /*942e0*/  LDL.LU R94, [R1+0x224] ;  /* 0x00022400015e7983 */ /* 0x000f280000300800 */
[----:B------:R-:W4:Y:S04]  /*942f0*/  LDL.LU R95, [R1+0x22c] ;  /* 0x00022c00015f7983 */ /* 0x000f280000300800 */
[----:B------:R-:W2:Y:S04]  /*94300*/  LDS.128 R104, [R31] ;  /* 0x000000001f687984 */ /* 0x000ea80000000c00 */
[----:B------:R-:W-:Y:S01]  /*94310*/  LDS.128 R100, [R31+0x400] ;  /* 0x000400001f647984 */ /* 0x000fe20000000c00 */
[----:B------:R-:W-:Y:S06]  /*94320*/  BAR.SYNC.DEFER_BLOCKING 0x0 ;  /* 0x0000000000007b1d */ /* 0x000fec0000010000 */
[----:B---3--:R3:W-:Y:S04]  /*94330*/  STSM.16.M88.4 [R0], R96 ;  /* 0x0000006000007844 */ /* 0x0087e80000000200 */
[----:B---3--:R-:W3:Y:S04]  /*94340*/  LDL.LU R96, [R1+0x114] ;  /* 0x0001140001607983 */ /* 0x008ee80000300800 */
[----:B------:R-:W3:Y:S04]  /*94350*/  LDL.LU R97, [R1+0x11c] ;  /* 0x00011c0001617983 */ /* 0x000ee80000300800 */
[----:B------:R-:W3:Y:S04]  /*94360*/  LDL.LU R98, [R1+0x4] ;  /* 0x0000040001627983 */ /* 0x000ee80000300800 */
[----:B------:R-:W3:Y:S04]  /*94370*/  LDL.LU R99, [R1+0xc] ;  /* 0x00000c0001637983 */ /* 0x000ee80000300800 */
[----:B----4-:R4:W-:Y:S04]  /*94380*/  STSM.16.M88.4 [R0+0x200], R92 ;  /* 0x0002005c00007844 */ /* 0x0109e80000000200 */
[----:B------:R-:W2:Y:S01]  /*94390*/  LDL.LU R211, [R1+0x1770] ;  /* 0x0017700001d37983 */ /* 0x000ea20000300800 */
[----:B------:R-:W-:Y:S06]  /*943a0*/  BAR.SYNC.DEFER_BLOCKING 0x0 ;  /* 0x0000000000007b1d */ /* 0x000fec0000010000 */
[----:B----4-:R-:W4:Y:S04]  /*943b0*/  LDL.LU R92, [R1+0x624] ;  /* 0x00062400015c7983 */ /* 0x010f280000300800 */
[----:B------:R-:W4:Y:S04]  /*943c0*/  LDL.LU R93, [R1+0x62c] ;  /* 0x00062c00015d7983 */ /* 0x000f280000300800 */
[----:B------:R-:W4:Y:S04]  /*943d0*/  LDL.LU R94, [R1+0x10f4] ;  /* 0x0010f400015e7983 */ /* 0x000f280000300800 */
[----:B------:R-:W4:Y:S04]  /*943e0*/  LDL.LU R95, [R1+0x10fc] ;  /* 0x0010fc00015f7983 */ /* 0x000f280000300800 */
[----:B------:R-:W1:Y:S04]  /*943f0*/  LDS.128 R108, [R31] ;  /* 0x000000001f6c7984 */ /* 0x000e680000000c00 */
[----:B------:R-:W-:Y:S01]  /*94400*/  LDS.128 R112, [R31+0x400] ;  /* 0x000400001f707984 */ /* 0x000fe20000000c00 */
[----:B------:R-:W-:Y:S06]  /*94410*/  BAR.SYNC.DEFER_BLOCKING 0x0 ;  /* 0x0000000000007b1d */ /* 0x000fec0000010000 */
[----:B---3--:R3:W-:Y:S04]  /*94420*/  STSM.16.M88.4 [R0], R96 ;  /* 0x0000006000007844 */ /* 0x0087e80000000200 */
[----:B---3--:R-:W3:Y:S04]  /*94430*/  LDL.LU R96, [R1+0x1054] ;  /* 0x0010540001607983 */ /* 0x008ee80000300800 */
[----:B------:R-:W3:Y:S04]  /*94440*/  LDL.LU R97, [R1+0x105c] ;  /* 0x00105c0001617983 */ /* 0x000ee80000300800 */
[----:B------:R-:W3:Y:S04]  /*94450*/  LDL.LU R98, [R1+0xd14] ;  /* 0x000d140001627983 */ /* 0x000ee80000300800 */
[----:B------:R-:W3:Y:S04]  /*94460*/  LDL.LU R99, [R1+0xd1c] ;  /* 0x000d1c0001637983 */ /* 0x000ee80000300800 */
[----:B----4-:R4:W-:Y:S01]  /*94470*/  STSM.16.M88.4 [R0+0x200], R92 ;  /* 0x0002005c00007844 */ /* 0x0109e20000000200 */
        /* <DEDUP_REMOVED lines=8> */
[----:B------:R-:W2:Y:S04]  /*94500*/  LDL.LU R29, [R1+0x171c] ;  /* 0x00171c00011d7983 */ /* 0x000ea80000300800 */
[----:B---3--:R3:W-:Y:S04]  /*94510*/  STSM.16.M88.4 [R0], R96 ;  /* 0x0000006000007844 */ /* 0x0087e80000000200 */
[----:B---3--:R-:W3:Y:S04]  /*94520*/  LDL.LU R96, [R1+0x874] ;  /* 0x0008740001607983 */ /* 0x008ee80000300800 */
[----:B------:R-:W3:Y:S04]  /*94530*/  LDL.LU R97, [R1+0x87c] ;  /* 0x00087c0001617983 */ /* 0x000ee80000300800 */
[----:B------:R-:W3:Y:S04]  /*94540*/  LDL.LU R98, [R1+0xe84] ;  /* 0x000e840001627983 */ /* 0x000ee80000300800 */
[----:B------:R-:W3:Y:S04]  /*94550*/  LDL.LU R99, [R1+0xe8c] ;  /* 0x000e8c0001637983 */ /* 0x000ee80000300800 */
[----:B----4-:R4:W-:Y:S01]  /*94560*/  STSM.16.M88.4 [R0+0x200], R92 ;  /* 0x0002005c00007844 */ /* 0x0109e20000000200 */
[----:B------:R-:W-:Y:S06]  /*94570*/  BAR.SYNC.DEFER_BLOCKING 0x0 ;  /* 0x0000000000007b1d */ /* 0x000fec0000010000 */
[----:B------:R-:W2:Y:S04]  /*94580*/  LDL.LU R228, [R1+0x1704] ;  /* 0x0017040001e47983 */ /* 0x000ea80000300800 */
[----:B----4-:R-:W4:Y:S04]  /*94590*/  LDL.LU R92, [R1+0x894] ;  /* 0x00089400015c7983 */ /* 0x010f280000300800 */
[----:B------:R-:W4:Y:S04]  /*945a0*/  LDL.LU R93, [R1+0x89c] ;  /* 0x00089c00015d7983 */ /* 0x000f280000300800 */
[----:B------:R-:W2:Y:S04]  /*945b0*/  LDL.LU R230, [R1+0x200] ;  /* 0x0002000001e67983 */ /* 0x000ea80000300800 */
[----:B------:R-:W1:Y:S04]  /*945c0*/  LDS.128 R140, [R31] ;  /* 0x000000001f8c7984 */ /* 0x000e680000000c00 */
[----:B------:R-:W-:Y:S01]  /*945d0*/  LDS.128 R144, [R31+0x400] ;  /* 0x000400001f907984 */ /* 0x000fe20000000c00 */
[----:B------:R-:W-:Y:S01]  /*945e0*/  BAR.SYNC.DEFER_BLOCKING 0x0 ;  /* 0x0000000000007b1d */ /* 0x000fe20000010000 */
[----:B------:R-:W-:-:S05]  /*945f0*/  IMAD.MOV.U32 R94, RZ, RZ, R229 ;  /* 0x000000ffff5e7224 */ /* 0x000fca00078e00e5 */
[----:B------:R-:W2:Y:S04]  /*94600*/  LDL.LU R209, [R1+0x100] ;  /* 0x0001000001d17983 */ /* 0x000ea80000300800 */
[----:B------:R-:W2:Y:S04]  /*94610*/  LDL.LU R210, [R1+0x7b4] ;  /* 0x0007b40001d27983 */ /* 0x000ea80000300800 */
[----:B------:R-:W2:Y:S04]  /*94620*/  LDL.LU R208, [R1+0x7a4] ;  /* 0x0007a40001d07983 */ /* 0x000ea80000300800 */
[----:B------:R-:W2:Y:S04]  /*94630*/  LDL.LU R207, [R1+0x794] ;  /* 0x0007940001cf7983 */ /* 0x000ea80000300800 */
[----:B------:R-:W2:Y:S01]  /*94640*/  LDL.LU R205, [R1+0x16fc] ;  /* 0x0016fc0001cd7983 */ /* 0x000ea20000300800 */
[----:B------:R-:W-:-:S03]  /*94650*/  IMAD.MOV.U32 R95, RZ, RZ, R231 ;  /* 0x000000ffff5f7224 */ /* 0x000fc600078e00e7 */
[----:B------:R-:W2:Y:S04]  /*94660*/  LDL.LU R206, [R1+0x264] ;  /* 0x0002640001ce7983 */ /* 0x000ea80000300800 */
[----:B------:R-:W2:Y:S04]  /*94670*/  LDL.LU R41, [R1+0x244] ;  /* 0x0002440001297983 */ /* 0x000ea80000300800 */
[----:B------:R-:W2:Y:S04]  /*94680*/  LDL.LU R204, [R1+0x14f4] ;  /* 0x0014f40001cc7983 */ /* 0x000ea80000300800 */
[----:B------:R-:W2:Y:S04]  /*94690*/  LDL.LU R229, [R1+0x210] ;  /* 0x0002100001e57983 */ /* 0x000ea80000300800 */
[----:B------:R-:W2:Y:S04]  /*946a0*/  LDL.LU R231, [R1+0x240] ;  /* 0x0002400001e77983 */ /* 0x000ea80000300800 */
[----:B---3--:R3:W-:Y:S04]  /*946b0*/  STSM.16.M88.4 [R0], R96 ;  /* 0x0000006000007844 */ /* 0x0087e80000000200 */
[----:B---3--:R-:W3:Y:S04]  /*946c0*/  LDL.LU R96, [R1+0x7b0] ;  /* 0x0007b00001607983 */ /* 0x008ee80000300800 */
[----:B------:R-:W3:Y:S04]  /*946d0*/  LDL.LU R97, [R1+0x7a0] ;  /* 0x0007a00001617983 */ /* 0x000ee80000300800 */
[----:B------:R-:W3:Y:S04]  /*946e0*/  LDL.LU R98, [R1+0x790] ;  /* 0x0007900001627983 */ /* 0x000ee80000300800 */
[----:B------:R-:W3:Y:S04]  /*946f0*/  LDL.LU R99, [R1+0x260] ;  /* 0x0002600001637983 */ /* 0x000ee80000300800 */
[----:B----4-:R-:W-:Y:S01]  /*94700*/  STSM.16.M88.4 [R0+0x200], R92 ;  /* 0x0002005c00007844 */ /* 0x010fe20000000200 */
[----:B--2---:R-:W-:Y:S01]  /*94710*/  ISETP.LT.AND P6, PT, R211, UR5, !P0 ;  /* 0x00000005d3007c0c */ /* 0x004fe2000c7c1270 */
[----:B------:R-:W-:Y:S01]  /*94720*/  IMAD.WIDE R42, R29, 0x4, R18 ;  /* 0x000000041d2a7825 */ /* 0x000fe200078e0212 */
[----:B------:R-:W-:Y:S01]  /*94730*/  BAR.SYNC.DEFER_BLOCKING 0x0 ;  /* 0x0000000000007b1d */ /* 0x000fe20000010000 */
[----:B------:R-:W-:-:S02]  /*94740*/  LOP3.LUT P5, RZ, R3, 0x200000, RZ, 0xc0, !PT ;  /* 0x0020000003ff7812 */ /* 0x000fc400078ac0ff */
[----:B------:R-:W-:Y:S02]  /*94750*/  LOP3.LUT P4, RZ, R3, 0x80000000, RZ, 0xc0, !PT ;  /* 0x8000000003ff7812 */ /* 0x000fe4000788c0ff */
[C---:B------:R-:W-:Y:S01]  /*94760*/  LOP3.LUT P3, RZ, R4.reuse, 0x2, RZ, 0xc0, !PT ;  /* 0x0000000204ff7812 */ /* 0x040fe2000786c0ff */
[----:B------:R-:W-:Y:S01]  /*94770*/  ULDC UR5, c[0x0][0x22c] ;  /* 0x00008b0000057ab9 */ /* 0x000fe20000000800 */
[C---:B------:R-:W-:Y:S02]  /*94780*/  LOP3.LUT P2, RZ, R4.reuse, 0x8, RZ, 0xc0, !PT ;  /* 0x0000000804ff7812 */ /* 0x040fe4000784c0ff */
[C---:B------:R-:W-:Y:S02]  /*94790*/  LOP3.LUT P1, RZ, R4.reuse, 0x40, RZ, 0xc0, !PT ;  /* 0x0000004004ff7812 */ /* 0x040fe4000782c0ff */
[----:B------:R-:W-:Y:S01]  /*947a0*/  LOP3.LUT P0, RZ, R4, 0x100, RZ, 0xc0, !PT ;  /* 0x0000010004ff7812 */ /* 0x000fe2000780c0ff */
[----:B---3--:R2:W-:Y:S01]  /*947b0*/  @P6 STG.E desc[UR58][R42.64], R96 ;  /* 0x000000602a006986 */ /* 0x0085e2000c10193a */
[----:B------:R-:W-:Y:S01]  /*947c0*/  LOP3.LUT P6, RZ, R30, 0x1000000, RZ, 0xc0, !PT ;  /* 0x010000001eff7812 */ /* 0x000fe200078cc0ff */
[----:B--2---:R-:W-:-:S12]  /*947d0*/  IMAD.WIDE R42, R29, 0x4, R16 ;  /* 0x000000041d2a7825 */ /* 0x004fd800078e0210 */
[----:B------:R2:W-:Y:S01]  /*947e0*/  @P6 STG.E desc[UR58][R42.64], R97 ;  /* 0x000000612a006986 */ /* 0x0005e2000c10193a */
[----:B------:R-:W-:Y:S01]  /*947f0*/  LOP3.LUT P6, RZ, R30, 0x800000, RZ, 0xc0, !PT ;  /* 0x008000001eff7812 */ /* 0x000fe200078cc0ff */
[----:B--2---:R-:W-:-:S12]  /*94800*/  IMAD.WIDE R42, R29, 0x4, R14 ;  /* 0x000000041d2a7825 */ /* 0x004fd800078e020e */
[----:B------:R2:W-:Y:S01]  /*94810*/  @P6 STG.E desc[UR58][R42.64], R98 ;  /* 0x000000622a006986 */ /* 0x0005e2000c10193a */
[C---:B------:R-:W-:Y:S01]  /*94820*/  LOP3.LUT P6, RZ, R30.reuse, 0x400000, RZ, 0xc0, !PT ;  /* 0x004000001eff7812 */ /* 0x040fe200078cc0ff */
[----:B--2---:R-:W-:Y:S02]  /*94830*/  IMAD.WIDE R42, R29, 0x4, R12 ;  /* 0x000000041d2a7825 */ /* 0x004fe400078e020c */
[----:B------:R-:W2:Y:S10]  /*94840*/  LDL.LU R29, [R1+0x2984] ;  /* 0x00298400011d7983 */ /* 0x000eb40000300800 */
[----:B------:R3:W-:Y:S01]  /*94850*/  @P6 STG.E desc[UR58][R42.64], R99 ;  /* 0x000000632a006986 */ /* 0x0007e2000c10193a */
[----:B------:R-:W-:Y:S01]  /*94860*/  LOP3.LUT P6, RZ, R30, 0x200000, RZ, 0xc0, !PT ;  /* 0x002000001eff7812 */ /* 0x000fe200078cc0ff */
[----:B---3--:R-:W-:-:S12]  /*94870*/  IMAD.WIDE R42, R228, 0x4, R18 ;  /* 0x00000004e42a7825 */ /* 0x008fd800078e0212 */
[----:B------:R3:W-:Y:S01]  /*94880*/  @P6 STG.E desc[UR58][R42.64], R231 ;  /* 0x000000e72a006986 */ /* 0x0007e2000c10193a */
[----:B------:R-:W-:Y:S01]  /*94890*/  LOP3.LUT P6, RZ, R30, 0x100000, RZ, 0xc0, !PT ;  /* 0x001000001eff7812 */ /* 0x000fe200078cc0ff */
[----:B---3--:R-:W-:-:S12]  /*948a0*/  IMAD.WIDE R42, R228, 0x4, R16 ;  /* 0x00000004e42a7825 */ /* 0x008fd800078e0210 */
[----:B------:R3:W-:Y:S01]  /*948b0*/  @P6 STG.E desc[UR58][R42.64], R229 ;  /* 0x000000e52a006986 */ /* 0x0007e2000c10193a */
[----:B------:R-:W-:Y:S01]  /*948c0*/  LOP3.LUT P6, RZ, R30, 0x80000, RZ, 0xc0, !PT ;  /* 0x000800001eff7812 */ /* 0x000fe200078cc0ff */
[----:B---3--:R-:W-:-:S12]  /*948d0*/  IMAD.WIDE R42, R228, 0x4, R14 ;  /* 0x00000004e42a7825 */ /* 0x008fd800078e020e */
[----:B------:R3:W-:Y:S02]  /*948e0*/  @P6 STG.E desc[UR58][R42.64], R230 ;  /* 0x000000e62a006986 */ /* 0x0007e4000c10193a */
[----:B---3--:R-:W-:-:S05]  /*948f0*/  IMAD.WIDE R42, R228, 0x4, R12 ;  /* 0x00000004e42a7825 */ /* 0x008fca00078e020c */
[----:B------:R3:W-:Y:S02]  /*94900*/  @P5 STG.E desc[UR58][R42.64], R209 ;  /* 0x000000d12a005986 */ /* 0x0007e4000c10193a */
[----:B---3--:R-:W-:-:S05]  /*94910*/  IMAD.WIDE R42, R205, 0x4, R18 ;  /* 0x00000004cd2a7825 */ /* 0x008fca00078e0212 */
[----:B------:R3:W-:Y:S02]  /*94920*/  @P4 STG.E desc[UR58][R42.64], R210 ;  /* 0x000000d22a004986 */ /* 0x0007e4000c10193a */
[----:B---3--:R-:W-:-:S05]  /*94930*/  IMAD.WIDE R42, R205, 0x4, R16 ;  /* 0x00000004cd2a7825 */ /* 0x008fca00078e0210 */
[----:B------:R3:W-:Y:S02]  /*94940*/  @P3 STG.E desc[UR58][R42.64], R208 ;  /* 0x000000d02a003986 */ /* 0x0007e4000c10193a */
[----:B---3--:R-:W-:-:S05]  /*94950*/  IMAD.WIDE R42, R205, 0x4, R14 ;  /* 0x00000004cd2a7825 */ /* 0x008fca00078e020e */
[----:B------:R3:W-:Y:S02]  /*94960*/  @P2 STG.E desc[UR58][R42.64], R207 ;  /* 0x000000cf2a002986 */ /* 0x0007e4000c10193a */
[----:B---3--:R-:W-:Y:S02]  /*94970*/  IMAD.WIDE R42, R205, 0x4, R12 ;  /* 0x00000004cd2a7825 */ /* 0x008fe400078e020c */
[----:B------:R-:W3:Y:S04]  /*94980*/  LDL.LU R205, [R1+0x214] ;  /* 0x0002140001cd7983 */ /* 0x000ee80000300800 */
[----:B------:R4:W-:Y:S04]  /*94990*/  @P1 STG.E desc[UR58][R42.64], R206 ;  /* 0x000000ce2a001986 */ /* 0x0009e8000c10193a */
[----:B----4-:R-:W4:Y:S01]  /*949a0*/  LDL.LU R206, [R1+0x204] ;  /* 0x0002040001ce7983 */ /* 0x010f220000300800 */
[----:B------:R-:W-:-:S03]  /*949b0*/  IMAD.WIDE R42, R204, 0x4, R18 ;  /* 0x00000004cc2a7825 */ /* 0x000fc600078e0212 */
[----:B------:R-:W2:Y:S04]  /*949c0*/  LDL.LU R93, [R1+0x104] ;  /* 0x00010400015d7983 */ /* 0x000ea80000300800 */
[----:B------:R-:W2:Y:S04]  /*949d0*/  LDL.LU R94, [R1+0x7b8] ;  /* 0x0007b800015e7983 */ /* 0x000ea80000300800 */
[----:B------:R1:W-:Y:S04]  /*949e0*/  @P0 STG.E desc[UR58][R42.64], R41 ;  /* 0x000000292a000986 */ /* 0x0003e8000c10193a */
[----:B------:R-:W2:Y:S04]  /*949f0*/  LDL.LU R95, [R1+0x7a8] ;  /* 0x0007a800015f7983 */ /* 0x000ea80000300800 */
[----:B-1----:R-:W2:Y:S04]  /*94a00*/  LDL.LU R41, [R1+0x13dc] ;  /* 0x0013dc0001297983 */ /* 0x002ea80000300800 */
[----:B------:R-:W2:Y:S01]  /*94a10*/  LDL.LU R96, [R1+0x798] ;  /* 0x0007980001607983 */ /* 0x000ea20000300800 */
[----:B------:R-:W-:-:S02]  /*94a20*/  LOP3.LUT P6, RZ, R5, 0x80, RZ, 0xc0, !PT ;  /* 0x0000008005ff7812 */ /* 0x000fc400078cc0ff */
[----:B------:R-:W-:Y:S01]  /*94a30*/  LOP3.LUT R30, R30, 0xfffff7ff, RZ, 0xc0, !PT ;  /* 0xfffff7ff1e1e7812 */ /* 0x000fe200078ec0ff */
[----:B------:R-:W2:Y:S04]  /*94a40*/  LDL.LU R97, [R1+0x268] ;  /* 0x0002680001617983 */ /* 0x000ea80000300800 */
[----:B------:R-:W2:Y:S04]  /*94a50*/  LDL.LU R98, [R1+0x248] ;  /* 0x0002480001627983 */ /* 0x000ea80000300800 */
[----:B------:R-:W2:Y:S02]  /*94a60*/  LDL.LU R99, [R1+0x218] ;  /* 0x0002180001637983 */ /* 0x000ea40000300800 */
[----:B------:R-:W-:-:S02]  /*94a70*/  @P6 LOP3.LUT R30, R30, 0x800, RZ, 0xfc, !PT ;  /* 0x000008001e1e6812 */ /* 0x000fc400078efcff */
[----:B------:R-:W-:Y:S01]  /*94a80*/  LOP3.LUT P6, RZ, R5, 0x20, RZ, 0xc0, !PT ;  /* 0x0000002005ff7812 */ /* 0x000fe200078cc0ff */
[----:B------:R-:W2:Y:S01]  /*94a90*/  LDL.LU R231, [R1+0x208] ;  /* 0x0002080001e77983 */ /* 0x000ea20000300800 */
[----:B------:R-:W-:-:S03]  /*94aa0*/  LOP3.LUT R30, R30, 0xffffefff, RZ, 0xc0, !PT ;  /* 0xffffefff1e1e7812 */ /* 0x000fc600078ec0ff */
[----:B------:R-:W2:Y:S04]  /*94ab0*/  LDL.LU R229, [R1+0x108] ;  /* 0x0001080001e57983 */ /* 0x000ea80000300800 */
[----:B------:R-:W2:Y:S04]  /*94ac0*/  LDL.LU R230, [R1+0x7bc] ;  /* 0x0007bc0001e67983 */ /* 0x000ea80000300800 */
[----:B------:R-:W-:Y:S01]  /*94ad0*/  @P6 LOP3.LUT R30, R30, 0x1000, RZ, 0xfc, !PT ;  /* 0x000010001e1e6812 */ /* 0x000fe200078efcff */
[----:B------:R-:W2:Y:S01]  /*94ae0*/  LDL.LU R228, [R1+0x7ac] ;  /* 0x0007ac0001e47983 */ /* 0x000ea20000300800 */
[----:B------:R-:W-:-:S02]  /*94af0*/  LOP3.LUT P6, RZ, R5, 0x8, RZ, 0xc0, !PT ;  /* 0x0000000805ff7812 */ /* 0x000fc400078cc0ff */
[----:B------:R-:W-:Y:S01]  /*94b00*/  LOP3.LUT R30, R30, 0xffffdfff, RZ, 0xc0, !PT ;  /* 0xffffdfff1e1e7812 */ /* 0x000fe200078ec0ff */
[----:B------:R-:W2:Y:S01]  /*94b10*/  LDL.LU R209, [R1+0x79c] ;  /* 0x00079c0001d17983 */ /* 0x000ea20000300800 */
[----:B------:R-:W-:-:S03]  /*94b20*/  LOP3.LUT P3, RZ, R4, 0x400, RZ, 0xc0, !PT ;  /* 0x0000040004ff7812 */ /* 0x000fc6000786c0ff */
[----:B------:R-:W2:Y:S01]  /*94b30*/  LDL.LU R210, [R1+0x1310] ;  /* 0x0013100001d27983 */ /* 0x000ea20000300800 */
[----:B------:R-:W-:Y:S01]  /*94b40*/  LOP3.LUT P2, RZ, R4, 0x1000, RZ, 0xc0, !PT ;  /* 0x0000100004ff7812 */ /* 0x000fe2000784c0ff */
[----:B------:R-:W-:Y:S01]  /*94b50*/  IMAD.WIDE R42, R204, 0x4, R16 ;  /* 0x00000004cc2a7825 */ /* 0x000fe200078e0210 */
[----:B------:R-:W-:Y:S01]  /*94b60*/  LOP3.LUT P1, RZ, R4, 0x8000, RZ, 0xc0, !PT ;  /* 0x0000800004ff7812 */ /* 0x000fe2000782c0ff */
[----:B------:R-:W2:Y:S02]  /*94b70*/  LDL.LU R208, [R1+0x26c] ;  /* 0x00026c0001d07983 */ /* 0x000ea40000300800 */
[----:B------:R-:W-:Y:S02]  /*94b80*/  @P6 LOP3.LUT R30, R30, 0x2000, RZ, 0xfc, !PT ;  /* 0x000020001e1e6812 */ /* 0x000fe400078efcff */
[----:B------:R-:W-:Y:S01]  /*94b90*/  LOP3.LUT P6, RZ, R4, 0x80000000, RZ, 0xc0, !PT ;  /* 0x8000000004ff7812 */ /* 0x000fe200078cc0ff */
[----:B------:R-:W2:Y:S01]  /*94ba0*/  LDL.LU R207, [R1+0x24c] ;  /* 0x00024c0001cf7983 */ /* 0x000ea20000300800 */
[----:B------:R-:W-:-:S11]  /*94bb0*/  LOP3.LUT R30, R30, 0xffffbfff, RZ, 0xc0, !PT ;  /* 0xffffbfff1e1e7812 */ /* 0x000fd600078ec0ff */
[----:B------:R-:W-:Y:S02]  /*94bc0*/  @P6 LOP3.LUT R30, R30, 0x4000, RZ, 0xfc, !PT ;  /* 0x000040001e1e6812 */ /* 0x000fe400078efcff */
[----:B------:R-:W-:Y:S02]  /*94bd0*/  LOP3.LUT P6, RZ, R4, 0x20000000, RZ, 0xc0, !PT ;  /* 0x2000000004ff7812 */ /* 0x000fe400078cc0ff */
[----:B------:R-:W-:-:S11]  /*94be0*/  LOP3.LUT R30, R30, 0xffff7fff, RZ, 0xc0, !PT ;  /* 0xffff7fff1e1e7812 */ /* 0x000fd600078ec0ff */
[----:B------:R-:W-:Y:S02]  /*94bf0*/  @P6 LOP3.LUT R30, R30, 0x8000, RZ, 0xfc, !PT ;  /* 0x000080001e1e6812 */ /* 0x000fe400078efcff */
[----:B------:R-:W-:Y:S02]  /*94c00*/  LOP3.LUT P6, RZ, R4, 0x8000000, RZ, 0xc0, !PT ;  /* 0x0800000004ff7812 */ /* 0x000fe400078cc0ff */
[----:B------:R-:W-:-:S11]  /*94c10*/  LOP3.LUT R30, R30, 0xfffeffff, RZ, 0xc0, !PT ;  /* 0xfffeffff1e1e7812 */ /* 0x000fd600078ec0ff */
[----:B------:R-:W-:Y:S02]  /*94c20*/  @P6 LOP3.LUT R30, R30, 0x10000, RZ, 0xfc, !PT ;  /* 0x000100001e1e6812 */ /* 0x000fe400078efcff */
[----:B------:R-:W-:Y:S02]  /*94c30*/  LOP3.LUT P6, RZ, R4, 0x2000000, RZ, 0xc0, !PT ;  /* 0x0200000004ff7812 */ /* 0x000fe400078cc0ff */
[----:B------:R-:W-:Y:S02]  /*94c40*/  LOP3.LUT R30, R30, 0xfffdffff, RZ, 0xc0, !PT ;  /* 0xfffdffff1e1e7812 */ /* 0x000fe400078ec0ff */
[----:B------:R-:W-:-:S09]  /*94c50*/  LOP3.LUT P0, RZ, R4, 0x20000, RZ, 0xc0, !PT ;  /* 0x0002000004ff7812 */ /* 0x000fd2000780c0ff */
[----:B------:R-:W-:Y:S02]  /*94c60*/  @P6 LOP3.LUT R30, R30, 0x20000, RZ, 0xfc, !PT ;  /* 0x000200001e1e6812 */ /* 0x000fe400078efcff */
[----:B------:R-:W-:Y:S02]  /*94c70*/  LOP3.LUT P6, RZ, R4, 0x200000, RZ, 0xc0, !PT ;  /* 0x0020000004ff7812 */ /* 0x000fe400078cc0ff */
[----:B------:R-:W-:-:S11]  /*94c80*/  LOP3.LUT R30, R30, 0xfffbffff, RZ, 0xc0, !PT ;  /* 0xfffbffff1e1e7812 */ /* 0x000fd600078ec0ff */
[----:B------:R-:W-:Y:S02]  /*94c90*/  @P6 LOP3.LUT R30, R30, 0x40000, RZ, 0xfc, !PT ;  /* 0x000400001e1e6812 */ /* 0x000fe400078efcff */
[----:B------:R-:W-:Y:S01]  /*94ca0*/  LOP3.LUT P6, RZ, R4, 0x80000, RZ, 0xc0, !PT ;  /* 0x0008000004ff7812 */ /* 0x000fe200078cc0ff */
[----:B---3--:R1:W-:Y:S02]  /*94cb0*/  @P3 STG.E desc[UR58][R42.64], R205 ;  /* 0x000000cd2a003986 */ /* 0x0083e4000c10193a */
[C---:B-1----:R-:W-:Y:S02]  /*94cc0*/  IMAD.WIDE R42, R204.reuse, 0x4, R14 ;  /* 0x00000004cc2a7825 */ /* 0x042fe400078e020e */
[----:B------:R-:W3:Y:S04]  /*94cd0*/  LDL.LU R205, [R1+0x21c] ;  /* 0x00021c0001cd7983 */ /* 0x000ee80000300800 */
[----:B----4-:R1:W-:Y:S02]  /*94ce0*/  @P2 STG.E desc[UR58][R42.64], R206 ;  /* 0x000000ce2a002986 */ /* 0x0103e4000c10193a */
[----:B-1----:R-:W-:-:S02]  /*94cf0*/  IMAD.WIDE R42, R204, 0x4, R12 ;  /* 0x00000004cc2a7825 */ /* 0x002fc400078e020c */
[----:B------:R-:W4:Y:S04]  /*94d00*/  LDL.LU R206, [R1+0x20c] ;  /* 0x00020c0001ce7983 */ /* 0x000f280000300800 */
[----:B--2---:R1:W-:Y:S04]  /*94d10*/  @P1 STG.E desc[UR58][R42.64], R93 ;  /* 0x0000005d2a001986 */ /* 0x0043e8000c10193a */
[----:B------:R-:W2:Y:S01]  /*94d20*/  LDL.LU R204, [R1+0x1314] ;  /* 0x0013140001cc7983 */ /* 0x000ea20000300800 */
[----:B-1----:R-:W-:-:S05]  /*94d30*/  IMAD.WIDE R42, R41, 0x4, R18 ;  /* 0x00000004292a7825 */ /* 0x002fca00078e0212 */
[----:B------:R1:W-:Y:S02]  /*94d40*/  @P0 STG.E desc[UR58][R42.64], R94 ;  /* 0x0000005e2a000986 */ /* 0x0003e4000c10193a */
[----:B-1----:R-:W-:-:S05]  /*94d50*/  IMAD.WIDE R42, R41, 0x4, R16 ;  /* 0x00000004292a7825 */ /* 0x002fca00078e0210 */
[----:B------:R1:W-:Y:S01]  /*94d60*/  @P6 STG.E desc[UR58][R42.64], R95 ;  /* 0x0000005f2a006986 */ /* 0x0003e2000c10193a */
[----:B------:R-:W-:Y:S01]  /*94d70*/  LOP3.LUT P6, RZ, R30, 0x40000, RZ, 0xc0, !PT ;  /* 0x000400001eff7812 */ /* 0x000fe200078cc0ff */
[----:B-1----:R-:W-:-:S12]  /*94d80*/  IMAD.WIDE R42, R41, 0x4, R14 ;  /* 0x00000004292a7825 */ /* 0x002fd800078e020e */
[----:B------:R1:W-:Y:S02]  /*94d90*/  @P6 STG.E desc[UR58][R42.64], R96 ;  /* 0x000000602a006986 */ /* 0x0003e4000c10193a */
[----:B-1----:R-:W-:Y:S02]  /*94da0*/  IMAD.WIDE R42, R41, 0x4, R12 ;  /* 0x00000004292a7825 */ /* 0x002fe400078e020c */
[----:B------:R-:W4:Y:S01]  /*94db0*/  LDL.LU R41, [R1+0x10c] ;  /* 0x00010c0001297983 */ /* 0x000f220000300800 */
[----:B------:R-:W-:-:S13]  /*94dc0*/  LOP3.LUT P6, RZ, R30, 0x20000, RZ, 0xc0, !PT ;  /* 0x000200001eff7812 */ /* 0x000fda00078cc0ff */
[----:B------:R1:W-:Y:S01]  /*94dd0*/  @P6 STG.E desc[UR58][R42.64], R97 ;  /* 0x000000612a006986 */ /* 0x0003e2000c10193a */
[----:B------:R-:W-:Y:S01]  /*94de0*/  LOP3.LUT P6, RZ, R30, 0x10000, RZ, 0xc0, !PT ;  /* 0x000100001eff7812 */ /* 0x000fe200078cc0ff */
[----:B-1----:R-:W-:-:S12]  /*94df0*/  IMAD.WIDE R42, R252, 0x4, R18 ;  /* 0x00000004fc2a7825 */ /* 0x002fd800078e0212 */
        /* <DEDUP_REMOVED lines=13> */
[----:B------:R-:W-:Y:S02]  /*94ed0*/  LOP3.LUT P6, RZ, R30, 0x800, RZ, 0xc0, !PT ;  /* 0x000008001eff7812 */ /* 0x000fe400078cc0ff */
[C---:B------:R-:W-:Y:S02]  /*94ee0*/  LOP3.LUT P5, RZ, R5.reuse, 0x200, RZ, 0xc0, !PT ;  /* 0x0000020005ff7812 */ /* 0x040fe400078ac0ff */
[----:B------:R-:W-:Y:S01]  /*94ef0*/  LOP3.LUT P4, RZ, R5, 0x1000, RZ, 0xc0, !PT ;  /* 0x0000100005ff7812 */ /* 0x000fe2000788c0ff */
[----:B-1----:R-:W-:-:S08]  /*94f00*/  IMAD.WIDE R42, R210, 0x4, R16 ;  /* 0x00000004d22a7825 */ /* 0x002fd000078e0210 */
[----:B------:R1:W-:Y:S01]  /*94f10*/  @P6 STG.E desc[UR58][R42.64], R228 ;  /* 0x000000e42a006986 */ /* 0x0003e2000c10193a */
[----:B------:R-:W-:Y:S01]  /*94f20*/  LOP3.LUT P3, RZ, R5, 0x4000, RZ, 0xc0, !PT ;  /* 0x0000400005ff7812 */ /* 0x000fe2000786c0ff */
[----:B-1----:R-:W-:-:S05]  /*94f30*/  IMAD.WIDE R42, R210, 0x4, R14 ;  /* 0x00000004d22a7825 */ /* 0x002fca00078e020e */
[----:B------:R1:W-:Y:S01]  /*94f40*/  @P5 STG.E desc[UR58][R42.64], R209 ;  /* 0x000000d12a005986 */ /* 0x0003e2000c10193a */
[----:B------:R-:W-:Y:S01]  /*94f50*/  LOP3.LUT P2, RZ, R5, 0x10000, RZ, 0xc0, !PT ;  /* 0x0001000005ff7812 */ /* 0x000fe2000784c0ff */
[----:B-1----:R-:W-:-:S05]  /*94f60*/  IMAD.WIDE R42, R210, 0x4, R12 ;  /* 0x00000004d22a7825 */ /* 0x002fca00078e020c */
[----:B------:R2:W-:Y:S01]  /*94f70*/  @P4 STG.E desc[UR58][R42.64], R208 ;  /* 0x000000d02a004986 */ /* 0x0005e2000c10193a */
[C---:B------:R-:W-:Y:S02]  /*94f80*/  LOP3.LUT P1, RZ, R5.reuse, 0x40000, RZ, 0xc0, !PT ;  /* 0x0004000005ff7812 */ /* 0x040fe4000782c0ff */
[----:B------:R-:W-:Y:S01]  /*94f90*/  LOP3.LUT P0, RZ, R5, 0x200000, RZ, 0xc0, !PT ;  /* 0x0020000005ff7812 */ /* 0x000fe2000780c0ff */
[----:B--2---:R-:W-:-:S05]  /*94fa0*/  IMAD.WIDE R42, R204, 0x4, R18 ;  /* 0x00000004cc2a7825 */ /* 0x004fca00078e0212 */
[----:B------:R1:W-:Y:S02]  /*94fb0*/  @P3 STG.E desc[UR58][R42.64], R207 ;  /* 0x000000cf2a003986 */ /* 0x0003e4000c10193a */
[----:B-1----:R-:W-:-:S05]  /*94fc0*/  IMAD.WIDE R42, R204, 0x4, R16 ;  /* 0x00000004cc2a7825 */ /* 0x002fca00078e0210 */
[----:B---3--:R1:W-:Y:S02]  /*94fd0*/  @P2 STG.E desc[UR58][R42.64], R205 ;  /* 0x000000cd2a002986 */ /* 0x0083e4000c10193a */
[C---:B-1----:R-:W-:Y:S02]  /*94fe0*/  IMAD.WIDE R42, R204.reuse, 0x4, R14 ;  /* 0x00000004cc2a7825 */ /* 0x042fe400078e020e */
[----:B------:R-:W2:Y:S04]  /*94ff0*/  LDL.LU R205, [R1+0x900] ;  /* 0x0009000001cd7983 */ /* 0x000ea80000300800 */
[----:B----4-:R1:W-:Y:S02]  /*95000*/  @P1 STG.E desc[UR58][R42.64], R206 ;  /* 0x000000ce2a001986 */ /* 0x0103e4000c10193a */
[----:B-1----:R-:W-:-:S02]  /*95010*/  IMAD.WIDE R42, R204, 0x4, R12 ;  /* 0x00000004cc2a7825 */ /* 0x002fc400078e020c */
[----:B------:R-:W3:Y:S04]  /*95020*/  LDL.LU R206, [R1+0x8c0] ;  /* 0x0008c00001ce7983 */ /* 0x000ee80000300800 */
[----:B------:R-:W4:Y:S04]  /*95030*/  LDL.LU R204, [R1+0x800] ;  /* 0x0008000001cc7983 */ /* 0x000f280000300800 */
[----:B------:R1:W-:Y:S04]  /*95040*/  @P0 STG.E desc[UR58][R42.64], R41 ;  /* 0x000000292a000986 */ /* 0x0003e8000c10193a */
[----:B-1----:R-:W2:Y:S04]  /*95050*/  LDL.LU R41, [R1+0x1318] ;  /* 0x0013180001297983 */ /* 0x002ea80000300800 */
        /* <DEDUP_REMOVED lines=11> */
[----:B------:R-:W-:-:S03]  /*95110*/  LOP3.LUT P3, RZ, R5, 0x800000, RZ, 0xc0, !PT ;  /* 0x0080000005ff7812 */ /* 0x000fc6000786c0ff */
[----:B------:R-:W4:Y:S04]  /*95120*/  LDL.LU R228, [R1+0x644] ;  /* 0x0006440001e47983 */ /* 0x000f280000300800 */
[----:B------:R-:W4:Y:S01]  /*95130*/  LDL.LU R209, [R1+0x534] ;  /* 0x0005340001d17983 */ /* 0x000f220000300800 */
[----:B------:R-:W-:-:S03]  /*95140*/  LOP3.LUT P2, RZ, R5, 0x1000000, RZ, 0xc0, !PT ;  /* 0x0100000005ff7812 */ /* 0x000fc6000784c0ff */
[----:B------:R-:W4:Y:S04]  /*95150*/  LDL.LU R210, [R1+0x384] ;  /* 0x0003840001d27983 */ /* 0x000f280000300800 */
[----:B------:R-:W4:Y:S01]  /*95160*/  LDL.LU R208, [R1+0x1324] ;  /* 0x0013240001d07983 */ /* 0x000f220000300800 */
[----:B------:R-:W-:Y:S02]  /*95170*/  LOP3.LUT P1, RZ, R5, 0x2000000, RZ, 0xc0, !PT ;  /* 0x0200000005ff7812 */ /* 0x000fe4000782c0ff */
[----:B------:R-:W-:Y:S02]  /*95180*/  LOP3.LUT P6, RZ, R6, 0x8, RZ, 0xc0, !PT ;  /* 0x0000000806ff7812 */ /* 0x000fe400078cc0ff */
        /* <DEDUP_REMOVED lines=16> */
[----:B------:R-:W-:Y:S01]  /*95290*/  @P6 LOP3.LUT R30, R30, 0x100, RZ, 0xfc, !PT ;  /* 0x000001001e1e6812 */ /* 0x000fe200078efcff */
[----:B--2---:R-:W-:-:S05]  /*952a0*/  IMAD.WIDE R42, R41, 0x4, R18 ;  /* 0x00000004292a7825 */ /* 0x004fca00078e0212 */
[----:B------:R1:W-:Y:S02]  /*952b0*/  @P3 STG.E desc[UR58][R42.64], R205 ;  /* 0x000000cd2a003986 */ /* 0x0003e4000c10193a */
[C---:B-1----:R-:W-:Y:S02]  /*952c0*/  IMAD.WIDE R42, R41.reuse, 0x4, R16 ;  /* 0x00000004292a7825 */ /* 0x042fe400078e0210 */
[----:B------:R-:W2:Y:S04]  /*952d0*/  LDL.LU R205, [R1+0x2a4] ;  /* 0x0002a40001cd7983 */ /* 0x000ea80000300800 */
[----:B---3--:R1:W-:Y:S02]  /*952e0*/  @P2 STG.E desc[UR58][R42.64], R206 ;  /* 0x000000ce2a002986 */ /* 0x0083e4000c10193a */
[----:B-1----:R-:W-:-:S02]  /*952f0*/  IMAD.WIDE R42, R41, 0x4, R14 ;  /* 0x00000004292a7825 */ /* 0x002fc400078e020e */
[----:B------:R-:W3:Y:S04]  /*95300*/  LDL.LU R206, [R1+0x908] ;  /* 0x0009080001ce7983 */ /* 0x000ee80000300800 */
[----:B----4-:R1:W-:Y:S02]  /*95310*/  @P1 STG.E desc[UR58][R42.64], R204 ;  /* 0x000000cc2a001986 */ /* 0x0103e4000c10193a */
[----:B-1----:R-:W-:Y:S02]  /*95320*/  IMAD.WIDE R42, R41, 0x4, R12 ;  /* 0x00000004292a7825 */ /* 0x002fe400078e020c */
[----:B------:R-:W4:Y:S04]  /*95330*/  LDL.LU R204, [R1+0x8c8] ;  /* 0x0008c80001cc7983 */ /* 0x000f280000300800 */
[----:B------:R-:W4:Y:S04]  /*95340*/  LDL.LU R41, [R1+0x808] ;  /* 0x0008080001297983 */ /* 0x000f280000300800 */
[----:B------:R-:W3:Y:S01]  /*95350*/  LDL.LU R207, [R1+0x1328] ;  /* 0x0013280001cf7983 */ /* 0x000ee20000300800 */
[----:B------:R-:W-:-:S02]  /*95360*/  LOP3.LUT P6, RZ, R5, 0x20000000, RZ, 0xc0, !PT ;  /* 0x2000000005ff7812 */ /* 0x000fc400078cc0ff */
[----:B------:R-:W-:Y:S02]  /*95370*/  LOP3.LUT R30, R30, 0xfffffdff, RZ, 0xc0, !PT ;  /* 0xfffffdff1e1e7812 */ /* 0x000fe400078ec0ff */
[----:B------:R-:W-:-:S09]  /*95380*/  LOP3.LUT P0, RZ, R5, 0x4000000, RZ, 0xc0, !PT ;  /* 0x0400000005ff7812 */ /* 0x000fd2000780c0ff */
[----:B------:R-:W-:Y:S02]  /*95390*/  @P6 LOP3.LUT R30, R30, 0x200, RZ, 0xfc, !PT ;  /* 0x000002001e1e6812 */ /* 0x000fe400078efcff */
[----:B------:R-:W-:Y:S02]  /*953a0*/  LOP3.LUT P6, RZ, R5, 0x10000000, RZ, 0xc0, !PT ;  /* 0x1000000005ff7812 */ /* 0x000fe400078cc0ff */
[----:B------:R-:W-:Y:S01]  /*953b0*/  LOP3.LUT R30, R30, 0xfffffbff, RZ, 0xc0, !PT ;  /* 0xfffffbff1e1e7812 */ /* 0x000fe200078ec0ff */
[----:B------:R1:W-:Y:S10]  /*953c0*/  @P0 STG.E desc[UR58][R42.64], R92 ;  /* 0x0000005c2a000986 */ /* 0x0003f4000c10193a */
[----:B------:R-:W-:-:S02]  /*953d0*/  @P6 LOP3.LUT R30, R30, 0x400, RZ, 0xfc, !PT ;  /* 0x000004001e1e6812 */ /* 0x000fc400078efcff */
        /* <DEDUP_REMOVED lines=13> */
[C---:B-1----:R-:W-:Y:S01]  /*954b0*/  IMAD.WIDE R42, R229.reuse, 0x4, R18 ;  /* 0x00000004e52a7825 */ /* 0x042fe200078e0212 */
[----:B------:R-:W-:Y:S01]  /*954c0*/  LOP3.LUT P5, RZ, R6, 0x10, RZ, 0xc0, !PT ;  /* 0x0000001006ff7812 */ /* 0x000fe200078ac0ff */
[----:B------:R-:W4:Y:S10]  /*954d0*/  LDL.LU R97, [R1+0x1330] ;  /* 0x0013300001617983 */ /* 0x000f340000300800 */
        /* <DEDUP_REMOVED lines=11> */
[----:B------:R-:W-:Y:S01]  /*95590*/  LOP3.LUT P4, RZ, R6, 0x20, RZ, 0xc0, !PT ;  /* 0x0000002006ff7812 */ /* 0x000fe2000788c0ff */
[----:B-1----:R-:W-:-:S10]  /*955a0*/  IMAD.WIDE R42, R208, 0x4, R18 ;  /* 0x00000004d02a7825 */ /* 0x002fd400078e0212 */
[----:B------:R1:W-:Y:S01]  /*955b0*/  @P6 STG.E desc[UR58][R42.64], R228 ;  /* 0x000000e42a006986 */ /* 0x0003e2000c10193a */
[----:B------:R-:W-:Y:S01]  /*955c0*/  LOP3.LUT P3, RZ, R6, 0x40, RZ, 0xc0, !PT ;  /* 0x0000004006ff7812 */ /* 0x000fe2000786c0ff */
[----:B-1----:R-:W-:-:S05]  /*955d0*/  IMAD.WIDE R42, R208, 0x4, R16 ;  /* 0x00000004d02a7825 */ /* 0x002fca00078e0210 */
[----:B------:R1:W-:Y:S01]  /*955e0*/  @P5 STG.E desc[UR58][R42.64], R209 ;  /* 0x000000d12a005986 */ /* 0x0003e2000c10193a */
[----:B------:R-:W-:Y:S01]  /*955f0*/  LOP3.LUT P2, RZ, R6, 0x80, RZ, 0xc0, !PT ;  /* 0x0000008006ff7812 */ /* 0x000fe2000784c0ff */
[----:B-1----:R-:W-:-:S05]  /*95600*/  IMAD.WIDE R42, R208, 0x4, R14 ;  /* 0x00000004d02a7825 */ /* 0x002fca00078e020e */
[----:B------:R1:W-:Y:S01]  /*95610*/  @P4 STG.E desc[UR58][R42.64], R210 ;  /* 0x000000d22a004986 */ /* 0x0003e2000c10193a */
[----:B------:R-:W-:Y:S01]  /*95620*/  LOP3.LUT P1, RZ, R6, 0x100, RZ, 0xc0, !PT ;  /* 0x0000010006ff7812 */ /* 0x000fe2000782c0ff */
[----:B-1----:R-:W-:Y:S01]  /*95630*/  IMAD.WIDE R42, R208, 0x4, R12 ;  /* 0x00000004d02a7825 */ /* 0x002fe200078e020c */
[----:B------:R-:W-:-:S04]  /*95640*/  LOP3.LUT P0, RZ, R6, 0x200, RZ, 0xc0, !PT ;  /* 0x0000020006ff7812 */ /* 0x000fc8000780c0ff */
[----:B--2---:R3:W-:Y:S02]  /*95650*/  @P3 STG.E desc[UR58][R42.64], R205 ;  /* 0x000000cd2a003986 */ /* 0x0047e4000c10193a */
[----:B---3--:R-:W-:-:S05]  /*95660*/  IMAD.WIDE R42, R207, 0x4, R18 ;  /* 0x00000004cf2a7825 */ /* 0x008fca00078e0212 */
[----:B------:R1:W-:Y:S02]  /*95670*/  @P2 STG.E desc[UR58][R42.64], R206 ;  /* 0x000000ce2a002986 */ /* 0x0003e4000c10193a */
[----:B-1----:R-:W-:-:S05]  /*95680*/  IMAD.WIDE R42, R207, 0x4, R16 ;  /* 0x00000004cf2a7825 */ /* 0x002fca00078e0210 */
[----:B----4-:R1:W-:Y:S02]  /*95690*/  @P1 STG.E desc[UR58][R42.64], R204 ;  /* 0x000000cc2a001986 */ /* 0x0103e4000c10193a */
[----:B-1----:R-:W-:-:S05]  /*956a0*/  IMAD.WIDE R42, R207, 0x4, R14 ;  /* 0x00000004cf2a7825 */ /* 0x002fca00078e020e */
[----:B------:R1:W-:Y:S04]  /*956b0*/  @P0 STG.E desc[UR58][R42.64], R41 ;  /* 0x000000292a000986 */ /* 0x0003e8000c10193a */
[----:B-1----:R-:W2:Y:S04]  /*956c0*/  LDL.LU R41, [R1+0x748] ;  /* 0x0007480001297983 */ /* 0x002ea80000300800 */
[----:B------:R-:W3:Y:S04]  /*956d0*/  LDL.LU R209, [R1+0x648] ;  /* 0x0006480001d17983 */ /* 0x000ee80000300800 */
[----:B------:R-:W4:Y:S04]  /*956e0*/  LDL.LU R210, [R1+0x538] ;  /* 0x0005380001d27983 */ /* 0x000f280000300800 */
[----:B------:R-:W4:Y:S04]  /*956f0*/  LDL.LU R208, [R1+0x388] ;  /* 0x0003880001d07983 */ /* 0x000f280000300800 */
[----:B------:R-:W3:Y:S04]  /*95700*/  LDL.LU R205, [R1+0x132c] ;  /* 0x00132c0001cd7983 */ /* 0x000ee80000300800 */
[----:B------:R-:W4:Y:S01]  /*95710*/  LDL.LU R206, [R1+0x2a8] ;  /* 0x0002a80001ce7983 */ /* 0x000f220000300800 */
[----:B------:R-:W-:-:S03]  /*95720*/  LOP3.LUT P3, RZ, R6, 0x400, RZ, 0xc0, !PT ;  /* 0x0000040006ff7812 */ /* 0x000fc6000786c0ff */
[----:B------:R-:W4:Y:S01]  /*95730*/  LDL.LU R204, [R1+0x90c] ;  /* 0x00090c0001cc7983 */ /* 0x000f220000300800 */
[----:B------:R-:W-:-:S03]  /*95740*/  IMAD.WIDE R42, R207, 0x4, R12 ;  /* 0x00000004cf2a7825 */ /* 0x000fc600078e020c */
[----:B------:R-:W4:Y:S04]  /*95750*/  LDL.LU R230, [R1+0x1334] ;  /* 0x0013340001e67983 */ /* 0x000f280000300800 */
[----:B------:R-:W4:Y:S01]  /*95760*/  LDL.LU R207, [R1+0x1338] ;  /* 0x0013380001cf7983 */ /* 0x000f220000300800 */
        /* <DEDUP_REMOVED lines=12> */
[----:B------:R-:W-:Y:S01]  /*95830*/  LOP3.LUT P6, RZ, R6, 0x200000, RZ, 0xc0, !PT ;  /* 0x0020000006ff7812 */ /* 0x000fe200078cc0ff */
[----:B--2---:R1:W-:Y:S04]  /*95840*/  @P3 STG.E desc[UR58][R42.64], R41 ;  /* 0x000000292a003986 */ /* 0x0043e8000c10193a */
[----:B-1----:R-:W2:Y:S04]  /*95850*/  LDL.LU R41, [R1+0x8cc] ;  /* 0x0008cc0001297983 */ /* 0x002ea80000300800 */
[----:B------:R-:W2:Y:S04]  /*95860*/  LDL.LU R96, [R1+0x80c] ;  /* 0x00080c0001607983 */ /* 0x000ea80000300800 */
[----:B------:R-:W2:Y:S04]  /*95870*/  LDL.LU R98, [R1+0x74c] ;  /* 0x00074c0001627983 */ /* 0x000ea80000300800 */
[----:B------:R-:W2:Y:S04]  /*95880*/  LDL.LU R99, [R1+0x64c] ;  /* 0x00064c0001637983 */ /* 0x000ea80000300800 */
[----:B------:R-:W2:Y:S01]  /*95890*/  LDL.LU R231, [R1+0x53c] ;  /* 0x00053c0001e77983 */ /* 0x000ea20000300800 */
[----:B------:R-:W-:-:S03]  /*958a0*/  LOP3.LUT R0, R0, 0x7fffffff, RZ, 0xc0, !PT ;  /* 0x7fffffff00007812 */ /* 0x000fc600078ec0ff */
[----:B------:R-:W2:Y:S01]  /*958b0*/  LDL.LU R229, [R1+0x38c] ;  /* 0x00038c0001e57983 */ /* 0x000ea20000300800 */
[----:B------:R-:W-:Y:S02]  /*958c0*/  @P6 LOP3.LUT R0, R0, 0x80000000, RZ, 0xfc, !PT ;  /* 0x8000000000006812 */ /* 0x000fe400078efcff */
[C---:B------:R-:W-:Y:S02]  /*958d0*/  LOP3.LUT P6, RZ, R6.reuse, 0x80000, RZ, 0xc0, !PT ;  /* 0x0008000006ff7812 */ /* 0x040fe400078cc0ff */
[----:B------:R-:W-:Y:S02]  /*958e0*/  LOP3.LUT P2, RZ, R6, 0x800, RZ, 0xc0, !PT ;  /* 0x0000080006ff7812 */ /* 0x000fe4000784c0ff */
[----:B------:R-:W-:Y:S02]  /*958f0*/  LOP3.LUT R30, R30, 0xfffffffe, RZ, 0xc0, !PT ;  /* 0xfffffffe1e1e7812 */ /* 0x000fe400078ec0ff */
[----:B------:R-:W-:Y:S01]  /*95900*/  LOP3.LUT P1, RZ, R6, 0x1000, RZ, 0xc0, !PT ;  /* 0x0000100006ff7812 */ /* 0x000fe2000782c0ff */
[----:B---3--:R-:W-:Y:S01]  /*95910*/  IMAD.WIDE R42, R205, 0x4, R18 ;  /* 0x00000004cd2a7825 */ /* 0x008fe200078e0212 */
[----:B------:R-:W3:Y:S05]  /*95920*/  LDL.LU R228, [R1+0x2ac] ;  /* 0x0002ac0001e47983 */ /* 0x000eea0000300800 */
[----:B------:R-:W-:-:S02]  /*95930*/  @P6 LOP3.LUT R30, R30, 0x1, RZ, 0xfc, !PT ;  /* 0x000000011e1e6812 */ /* 0x000fc400078efcff */
[----:B------:R-:W-:Y:S01]  /*95940*/  LOP3.LUT P6, RZ, R6, 0x20000, RZ, 0xc0, !PT ;  /* 0x0002000006ff7812 */ /* 0x000fe200078cc0ff */
[----:B------:R1:W-:Y:S01]  /*95950*/  @P2 STG.E desc[UR58][R42.64], R209 ;  /* 0x000000d12a002986 */ /* 0x0003e2000c10193a */
[----:B------:R-:W-:Y:S01]  /*95960*/  LOP3.LUT R30, R30, 0xfffffffd, RZ, 0xc0, !PT ;  /* 0xfffffffd1e1e7812 */ /* 0x000fe200078ec0ff */
[----:B-1----:R-:W-:Y:S02]  /*95970*/  IMAD.WIDE R42, R205, 0x4, R16 ;  /* 0x00000004cd2a7825 */ /* 0x002fe400078e0210 */
[----:B------:R-:W3:Y:S08]  /*95980*/  LDL.LU R209, [R1+0x8e0] ;  /* 0x0008e00001d17983 */ /* 0x000ef00000300800 */
[----:B------:R-:W-:-:S02]  /*95990*/  @P6 LOP3.LUT R30, R30, 0x2, RZ, 0xfc, !PT ;  /* 0x000000021e1e6812 */ /* 0x000fc400078efcff */
[C---:B------:R-:W-:Y:S01]  /*959a0*/  LOP3.LUT P6, RZ, R6.reuse, 0x8000, RZ, 0xc0, !PT ;  /* 0x0000800006ff7812 */ /* 0x040fe200078cc0ff */
[----:B----4-:R1:W-:Y:S01]  /*959b0*/  @P1 STG.E desc[UR58][R42.64], R210 ;  /* 0x000000d22a001986 */ /* 0x0103e2000c10193a */
[----:B------:R-:W-:Y:S02]  /*959c0*/  LOP3.LUT P0, RZ, R6, 0x2000, RZ, 0xc0, !PT ;  /* 0x0000200006ff7812 */ /* 0x000fe4000780c0ff */
[----:B------:R-:W-:Y:S01]  /*959d0*/  LOP3.LUT R30, R30, 0xfffffffb, RZ, 0xc0, !PT ;  /* 0xfffffffb1e1e7812 */ /* 0x000fe200078ec0ff */
[----:B-1----:R-:W4:Y:S08]  /*959e0*/  LDL.LU R210, [R1+0x840] ;  /* 0x0008400001d27983 */ /* 0x002f300000300800 */
[----:B------:R-:W-:-:S02]  /*959f0*/  @P6 LOP3.LUT R30, R30, 0x4, RZ, 0xfc, !PT ;  /* 0x000000041e1e6812 */ /* 0x000fc400078efcff */
[----:B------:R-:W-:Y:S01]  /*95a00*/  LOP3.LUT P6, RZ, R6, 0x4000, RZ, 0xc0, !PT ;  /* 0x0000400006ff7812 */ /* 0x000fe200078cc0ff */
[----:B------:R-:W-:-:S05]  /*95a10*/  IMAD.WIDE R42, R205, 0x4, R14 ;  /* 0x00000004cd2a7825 */ /* 0x000fca00078e020e */
[----:B------:R1:W-:Y:S02]  /*95a20*/  @P0 STG.E desc[UR58][R42.64], R208 ;  /* 0x000000d02a000986 */ /* 0x0003e4000c10193a */
[----:B-1----:R-:W-:Y:S02]  /*95a30*/  IMAD.WIDE R42, R205, 0x4, R12 ;  /* 0x00000004cd2a7825 */ /* 0x002fe400078e020c */
[----:B------:R-:W4:Y:S04]  /*95a40*/  LDL.LU R208, [R1+0x7d0] ;  /* 0x0007d00001d07983 */ /* 0x000f280000300800 */
[----:B------:R1:W-:Y:S01]  /*95a50*/  @P6 STG.E desc[UR58][R42.64], R206 ;  /* 0x000000ce2a006986 */ /* 0x0003e2000c10193a */
[----:B------:R-:W-:-:S03]  /*95a60*/  LOP3.LUT P6, RZ, R30, 0x4, RZ, 0xc0, !PT ;  /* 0x000000041eff7812 */ /* 0x000fc600078cc0ff */
[----:B------:R-:W4:Y:S01]  /*95a70*/  LDL.LU R205, [R1+0x520] ;  /* 0x0005200001cd7983 */ /* 0x000f220000300800 */
[----:B-1----:R-:W-:-:S09]  /*95a80*/  IMAD.WIDE R42, R97, 0x4, R18 ;  /* 0x00000004612a7825 */ /* 0x002fd200078e0212 */
[----:B------:R1:W-:Y:S01]  /*95a90*/  @P6 STG.E desc[UR58][R42.64], R204 ;  /* 0x000000cc2a006986 */ /* 0x0003e2000c10193a */
[----:B------:R-:W-:-:S03]  /*95aa0*/  LOP3.LUT P6, RZ, R30, 0x2, RZ, 0xc0, !PT ;  /* 0x000000021eff7812 */ /* 0x000fc600078cc0ff */
[----:B-1----:R-:W4:Y:S04]  /*95ab0*/  LDL.LU R204, [R1+0x370] ;  /* 0x0003700001cc7983 */ /* 0x002f280000300800 */
[----:B------:R-:W4:Y:S01]  /*95ac0*/  LDL.LU R206, [R1+0x133c] ;  /* 0x00133c0001ce7983 */ /* 0x000f220000300800 */
[----:B------:R-:W-:-:S05]  /*95ad0*/  IMAD.WIDE R42, R97, 0x4, R16 ;  /* 0x00000004612a7825 */ /* 0x000fca00078e0210 */
[----:B--2---:R1:W-:Y:S04]  /*95ae0*/  @P6 STG.E desc[UR58][R42.64], R41 ;  /* 0x000000292a006986 */ /* 0x0043e8000c10193a */
[----:B-1----:R-:W2:Y:S01]  /*95af0*/  LDL.LU R41, [R1+0x290] ;  /* 0x0002900001297983 */ /* 0x002ea20000300800 */
[----:B------:R-:W-:Y:S01]  /*95b00*/  LOP3.LUT P6, RZ, R30, 0x1, RZ, 0xc0, !PT ;  /* 0x000000011eff7812 */ /* 0x000fe200078cc0ff */
[----:B------:R-:W-:-:S12]  /*95b10*/  IMAD.WIDE R42, R97, 0x4, R14 ;  /* 0x00000004612a7825 */ /* 0x000fd800078e020e */
[----:B------:R1:W-:Y:S01]  /*95b20*/  @P6 STG.E desc[UR58][R42.64], R96 ;  /* 0x000000602a006986 */ /* 0x0003e2000c10193a */
[----:B------:R-:W-:Y:S01]  /*95b30*/  LOP3.LUT P6, RZ, R0, 0x80000000, RZ, 0xc0, !PT ;  /* 0x8000000000ff7812 */ /* 0x000fe200078cc0ff */
[----:B-1----:R-:W-:-:S12]  /*95b40*/  IMAD.WIDE R42, R97, 0x4, R12 ;  /* 0x00000004612a7825 */ /* 0x002fd800078e020c */
[----:B------:R1:W-:Y:S01]  /*95b50*/  @P6 STG.E desc[UR58][R42.64], R98 ;  /* 0x000000622a006986 */ /* 0x0003e2000c10193a */
[----:B------:R-:W-:Y:S01]  /*95b60*/  LOP3.LUT P6, RZ, R0, 0x40000000, RZ, 0xc0, !PT ;  /* 0x4000000000ff7812 */ /* 0x000fe200078cc0ff */
[----:B-1----:R-:W-:Y:S01]  /*95b70*/  IMAD.WIDE R42, R230, 0x4, R18 ;  /* 0x00000004e62a7825 */ /* 0x002fe200078e0212 */
[----:B------:R-:W-:Y:S01]  /*95b80*/  LOP3.LUT P5, RZ, R6, 0x80000000, RZ, 0xc0, !PT ;  /* 0x8000000006ff7812 */ /* 0x000fe200078ac0ff */
[----:B------:R-:W2:Y:S10]  /*95b90*/  LDL.LU R98, [R1+0x1344] ;  /* 0x0013440001627983 */ /* 0x000eb40000300800 */
        /* <DEDUP_REMOVED lines=10> */
[----:B---3--:R1:W-:Y:S02]  /*95c40*/  @P6 STG.E desc[UR58][R42.64], R228 ;  /* 0x000000e42a006986 */ /* 0x0083e4000c10193a */
[----:B-1----:R-:W-:-:S05]  /*95c50*/  IMAD.WIDE R42, R207, 0x4, R18 ;  /* 0x00000004cf2a7825 */ /* 0x002fca00078e0212 */
[----:B------:R1:W-:Y:S02]  /*95c60*/  @P5 STG.E desc[UR58][R42.64], R209 ;  /* 0x000000d12a005986 */ /* 0x0003e4000c10193a */
[----:B-1----:R-:W-:-:S05]  /*95c70*/  IMAD.WIDE R42, R207, 0x4, R16 ;  /* 0x00000004cf2a7825 */ /* 0x002fca00078e0210 */
[----:B----4-:R1:W-:Y:S04]  /*95c80*/  @P4 STG.E desc[UR58][R42.64], R210 ;  /* 0x000000d22a004986 */ /* 0x0103e8000c10193a */
[----:B-1----:R-:W3:Y:S01]  /*95c90*/  LDL.LU R210, [R1+0x1f0] ;  /* 0x0001f00001d27983 */ /* 0x002ee20000300800 */
[C---:B------:R-:W-:Y:S02]  /*95ca0*/  LOP3.LUT P3, RZ, R7.reuse, 0x2, RZ, 0xc0, !PT ;  /* 0x0000000207ff7812 */ /* 0x040fe4000786c0ff */
[----:B------:R-:W-:Y:S01]  /*95cb0*/  LOP3.LUT P2, RZ, R7, 0x10, RZ, 0xc0, !PT ;  /* 0x0000001007ff7812 */ /* 0x000fe2000784c0ff */
[----:B------:R-:W-:Y:S01]  /*95cc0*/  IMAD.WIDE R42, R207, 0x4, R14 ;  /* 0x00000004cf2a7825 */ /* 0x000fe200078e020e */
[C---:B------:R-:W-:Y:S02]  /*95cd0*/  LOP3.LUT P1, RZ, R7.reuse, 0x40, RZ, 0xc0, !PT ;  /* 0x0000004007ff7812 */ /* 0x040fe4000782c0ff */
[----:B------:R-:W-:-:S07]  /*95ce0*/  LOP3.LUT P0, RZ, R7, 0x80, RZ, 0xc0, !PT ;  /* 0x0000008007ff7812 */ /* 0x000fce000780c0ff */
[----:B------:R1:W-:Y:S02]  /*95cf0*/  @P3 STG.E desc[UR58][R42.64], R208 ;  /* 0x000000d02a003986 */ /* 0x0003e4000c10193a */
[----:B-1----:R-:W-:Y:S02]  /*95d00*/  IMAD.WIDE R42, R207, 0x4, R12 ;  /* 0x00000004cf2a7825 */ /* 0x002fe400078e020c */
[----:B------:R-:W4:Y:S04]  /*95d10*/  LDL.LU R208, [R1+0xf0] ;  /* 0x0000f00001d07983 */ /* 0x000f280000300800 */
[----:B------:R1:W-:Y:S04]  /*95d20*/  @P2 STG.E desc[UR58][R42.64], R205 ;  /* 0x000000cd2a002986 */ /* 0x0003e8000c10193a */
[----:B------:R-:W4:Y:S01]  /*95d30*/  LDL.LU R207, [R1+0x8e4] ;  /* 0x0008e40001cf7983 */ /* 0x000f220000300800 */
[----:B-1----:R-:W-:-:S03]  /*95d40*/  IMAD.WIDE R42, R206, 0x4, R18 ;  /* 0x00000004ce2a7825 */ /* 0x002fc600078e0212 */
[----:B------:R-:W4:Y:S04]  /*95d50*/  LDL.LU R205, [R1+0x844] ;  /* 0x0008440001cd7983 */ /* 0x000f280000300800 */
[----:B------:R1:W-:Y:S02]  /*95d60*/  @P1 STG.E desc[UR58][R42.64], R204 ;  /* 0x000000cc2a001986 */ /* 0x0003e4000c10193a */
[----:B-1----:R-:W-:Y:S02]  /*95d70*/  IMAD.WIDE R42, R206, 0x4, R16 ;  /* 0x00000004ce2a7825 */ /* 0x002fe400078e0210 */
[----:B------:R-:W4:Y:S04]  /*95d80*/  LDL.LU R204, [R1+0x7d4] ;  /* 0x0007d40001cc7983 */ /* 0x000f280000300800 */
[----:B--2---:R1:W-:Y:S04]  /*95d90*/  @P0 STG.E desc[UR58][R42.64], R41 ;  /* 0x000000292a000986 */ /* 0x0043e8000c10193a */
[----:B-1----:R-:W2:Y:S01]  /*95da0*/  LDL.LU R41, [R1+0x1340] ;  /* 0x0013400001297983 */ /* 0x002ea20000300800 */
[----:B------:R-:W-:-:S03]  /*95db0*/  LOP3.LUT P6, RZ, R7, 0x80000000, RZ, 0xc0, !PT ;  /* 0x8000000007ff7812 */ /* 0x000fc600078cc0ff */
[----:B------:R-:W2:Y:S01]  /*95dc0*/  LDL.LU R94, [R1+0x524] ;  /* 0x00052400015e7983 */ /* 0x000ea20000300800 */
[----:B------:R-:W-:-:S03]  /*95dd0*/  LOP3.LUT R0, R0, 0xfff7ffff, RZ, 0xc0, !PT ;  /* 0xfff7ffff00007812 */ /* 0x000fc600078ec0ff */
[----:B------:R-:W2:Y:S04]  /*95de0*/  LDL.LU R95, [R1+0x374] ;  /* 0x00037400015f7983 */ /* 0x000ea80000300800 */
[----:B------:R-:W2:Y:S02]  /*95df0*/  LDL.LU R96, [R1+0x294] ;  /* 0x0002940001607983 */ /* 0x000ea40000300800 */
[----:B------:R-:W-:Y:S02]  /*95e00*/  @P6 LOP3.LUT R0, R0, 0x80000, RZ, 0xfc, !PT ;  /* 0x0008000000006812 */ /* 0x000fe400078efcff */
[----:B------:R-:W-:Y:S01]  /*95e10*/  LOP3.LUT P6, RZ, R7, 0x20000000, RZ, 0xc0, !PT ;  /* 0x2000000007ff7812 */ /* 0x000fe200078cc0ff */
[----:B------:R-:W2:Y:S01]  /*95e20*/  LDL.LU R97, [R1+0x1f4] ;  /* 0x0001f40001617983 */ /* 0x000ea20000300800 */
[----:B------:R-:W-:-:S02]  /*95e30*/  LOP3.LUT R0, R0, 0xffefffff, RZ, 0xc0, !PT ;  /* 0xffefffff00007812 */ /* 0x000fc400078ec0ff */
[C---:B------:R-:W-:Y:S01]  /*95e40*/  LOP3.LUT P3, RZ, R7.reuse, 0x200, RZ, 0xc0, !PT ;  /* 0x0000020007ff7812 */ /* 0x040fe2000786c0ff */
[----:B------:R-:W-:Y:S01]  /*95e50*/  IMAD.WIDE R42, R206, 0x4, R14 ;  /* 0x00000004ce2a7825 */ /* 0x000fe200078e020e */
[----:B------:R-:W2:Y:S04]  /*95e60*/  LDL.LU R231, [R1+0x8e8] ;  /* 0x0008e80001e77983 */ /* 0x000ea80000300800 */
[----:B------:R-:W2:Y:S03]  /*95e70*/  LDL.LU R229, [R1+0x848] ;  /* 0x0008480001e57983 */ /* 0x000ea60000300800 */
[----:B------:R-:W-:Y:S01]  /*95e80*/  @P6 LOP3.LUT R0, R0, 0x100000, RZ, 0xfc, !PT ;  /* 0x0010000000006812 */ /* 0x000fe200078efcff */
[----:B------:R-:W2:Y:S01]  /*95e90*/  LDL.LU R230, [R1+0x7d8] ;  /* 0x0007d80001e67983 */ /* 0x000ea20000300800 */
[----:B------:R-:W-:-:S02]  /*95ea0*/  LOP3.LUT P6, RZ, R7, 0x10000000, RZ, 0xc0, !PT ;  /* 0x1000000007ff7812 */ /* 0x000fc400078cc0ff */
[----:B------:R-:W-:Y:S01]  /*95eb0*/  LOP3.LUT R0, R0, 0xffdfffff, RZ, 0xc0, !PT ;  /* 0xffdfffff00007812 */ /* 0x000fe200078ec0ff */
[----:B------:R-:W2:Y:S04]  /*95ec0*/  LDL.LU R228, [R1+0x1348] ;  /* 0x0013480001e47983 */ /* 0x000ea80000300800 */
[----:B------:R-:W2:Y:S06]  /*95ed0*/  LDL.LU R209, [R1+0x528] ;  /* 0x0005280001d17983 */ /* 0x000eac0000300800 */
[----:B------:R-:W-:-:S02]  /*95ee0*/  @P6 LOP3.LUT R0, R0, 0x200000, RZ, 0xfc, !PT ;  /* 0x0020000000006812 */ /* 0x000fc400078efcff */
        /* <DEDUP_REMOVED lines=9> */
[C---:B------:R-:W-:Y:S02]  /*95f80*/  LOP3.LUT P6, RZ, R7.reuse, 0x200000, RZ, 0xc0, !PT ;  /* 0x0020000007ff7812 */ /* 0x040fe400078cc0ff */
[----:B------:R-:W-:Y:S01]  /*95f90*/  LOP3.LUT R0, R0, 0xfdffffff, RZ, 0xc0, !PT ;  /* 0xfdffffff00007812 */ /* 0x000fe200078ec0ff */
[----:B---3--:R1:W-:Y:S02]  /*95fa0*/  @P3 STG.E desc[UR58][R42.64], R210 ;  /* 0x000000d22a003986 */ /* 0x0083e4000c10193a */
[----:B-1----:R-:W-:Y:S02]  /*95fb0*/  IMAD.WIDE R42, R206, 0x4, R12 ;  /* 0x00000004ce2a7825 */ /* 0x002fe400078e020c */
[----:B------:R-:W3:Y:S04]  /*95fc0*/  LDL.LU R206, [R1+0x134c] ;  /* 0x00134c0001ce7983 */ /* 0x000ee80000300800 */
[----:B------:R-:W3:Y:S01]  /*95fd0*/  LDL.LU R99, [R1+0xf4] ;  /* 0x0000f40001637983 */ /* 0x000ee20000300800 */
[----:B------:R-:W-:-:S02]  /*95fe0*/  LOP3.LUT P2, RZ, R7, 0x800, RZ, 0xc0, !PT ;  /* 0x0000080007ff7812 */ /* 0x000fc4000784c0ff */
[----:B------:R-:W-:Y:S01]  /*95ff0*/  @P6 LOP3.LUT R0, R0, 0x2000000, RZ, 0xfc, !PT ;  /* 0x0200000000006812 */ /* 0x000fe200078efcff */
[----:B------:R-:W3:Y:S01]  /*96000*/  LDL.LU R210, [R1+0x378] ;  /* 0x0003780001d27983 */ /* 0x000ee20000300800 */
[C---:B------:R-:W-:Y:S02]  /*96010*/  LOP3.LUT P6, RZ, R7.reuse, 0x80000, RZ, 0xc0, !PT ;  /* 0x0008000007ff7812 */ /* 0x040fe400078cc0ff */
[C---:B------:R-:W-:Y:S02]  /*96020*/  LOP3.LUT P1, RZ, R7.reuse, 0x2000, RZ, 0xc0, !PT ;  /* 0x0000200007ff7812 */ /* 0x040fe4000782c0ff */
[----:B------:R-:W-:Y:S02]  /*96030*/  LOP3.LUT P0, RZ, R7, 0x8000, RZ, 0xc0, !PT ;  /* 0x0000800007ff7812 */ /* 0x000fe4000780c0ff */
[----:B------:R-:W-:-:S03]  /*96040*/  LOP3.LUT R0, R0, 0xfbffffff, RZ, 0xc0, !PT ;  /* 0xfbffffff00007812 */ /* 0x000fc600078ec0ff */
[----:B----4-:R2:W-:Y:S04]  /*96050*/  @P2 STG.E desc[UR58][R42.64], R208 ;  /* 0x000000d02a002986 */ /* 0x0105e8000c10193a */
[----:B------:R-:W-:Y:S02]  /*96060*/  @P6 LOP3.LUT R0, R0, 0x4000000, RZ, 0xfc, !PT ;  /* 0x0400000000006812 */ /* 0x000fe400078efcff */
[----:B------:R-:W-:Y:S01]  /*96070*/  LOP3.LUT P6, RZ, R7, 0x20000, RZ, 0xc0, !PT ;  /* 0x0002000007ff7812 */ /* 0x000fe200078cc0ff */
[----:B--2---:R-:W-:-:S05]  /*96080*/  IMAD.WIDE R42, R41, 0x4, R18 ;  /* 0x00000004292a7825 */ /* 0x004fca00078e0212 */
[----:B------:R1:W-:Y:S02]  /*96090*/  @P1 STG.E desc[UR58][R42.64], R207 ;  /* 0x000000cf2a001986 */ /* 0x0003e4000c10193a */
[C---:B-1----:R-:W-:Y:S02]  /*960a0*/  IMAD.WIDE R42, R41.reuse, 0x4, R16 ;  /* 0x00000004292a7825 */ /* 0x042fe400078e0210 */
[----:B------:R-:W2:Y:S04]  /*960b0*/  LDL.LU R207, [R1+0x298] ;  /* 0x0002980001cf7983 */ /* 0x000ea80000300800 */
[----:B------:R1:W-:Y:S02]  /*960c0*/  @P0 STG.E desc[UR58][R42.64], R205 ;  /* 0x000000cd2a000986 */ /* 0x0003e4000c10193a */
[----:B-1----:R-:W-:-:S02]  /*960d0*/  IMAD.WIDE R42, R41, 0x4, R14 ;  /* 0x00000004292a7825 */ /* 0x002fc400078e020e */
[----:B------:R-:W4:Y:S04]  /*960e0*/  LDL.LU R205, [R1+0x1f8] ;  /* 0x0001f80001cd7983 */ /* 0x000f280000300800 */
[----:B------:R1:W-:Y:S02]  /*960f0*/  @P6 STG.E desc[UR58][R42.64], R204 ;  /* 0x000000cc2a006986 */ /* 0x0003e4000c10193a */
[----:B-1----:R-:W-:Y:S02]  /*96100*/  IMAD.WIDE R42, R41, 0x4, R12 ;  /* 0x00000004292a7825 */ /* 0x002fe400078e020c */
[----:B------:R-:W4:Y:S04]  /*96110*/  LDL.LU R204, [R1+0xf8] ;  /* 0x0000f80001cc7983 */ /* 0x000f280000300800 */
[----:B------:R-:W4:Y:S04]  /*96120*/  LDL.LU R41, [R1+0x8ec] ;  /* 0x0008ec0001297983 */ /* 0x000f280000300800 */
        /* <DEDUP_REMOVED lines=14> */
[----:B---3--:R1:W-:Y:S01]  /*96210*/  @P6 STG.E desc[UR58][R42.64], R99 ;  /* 0x000000632a006986 */ /* 0x0083e2000c10193a */
        /* <DEDUP_REMOVED lines=21> */
[----:B-1----:R-:W-:-:S05]  /*96370*/  IMAD.WIDE R42, R206, 0x4, R14 ;  /* 0x00000004ce2a7825 */ /* 0x002fca00078e020e */
[----:B----4-:R1:W-:Y:S02]  /*96380*/  @P2 STG.E desc[UR58][R42.64], R205 ;  /* 0x000000cd2a002986 */ /* 0x0103e4000c10193a */
[----:B-1----:R-:W-:-:S05]  /*96390*/  IMAD.WIDE R42, R206, 0x4, R12 ;  /* 0x00000004ce2a7825 */ /* 0x002fca00078e020c */
[----:B------:R1:W-:Y:S02]  /*963a0*/  @P1 STG.E desc[UR58][R42.64], R204 ;  /* 0x000000cc2a001986 */ /* 0x0003e4000c10193a */
[----:B-1----:R-:W-:-:S05]  /*963b0*/  IMAD.WIDE R42, R208, 0x4, R18 ;  /* 0x00000004d02a7825 */ /* 0x002fca00078e0212 */
[----:B------:R1:W-:Y:S04]  /*963c0*/  @P0 STG.E desc[UR58][R42.64], R41 ;  /* 0x000000292a000986 */ /* 0x0003e8000c10193a */
[----:B-1----:R-:W2:Y:S04]  /*963d0*/  LDL.LU R41, [R1+0x84c] ;  /* 0x00084c0001297983 */ /* 0x002ea80000300800 */
[----:B------:R-:W3:Y:S04]  /*963e0*/  LDL.LU R210, [R1+0x7dc] ;  /* 0x0007dc0001d27983 */ /* 0x000ee80000300800 */
[----:B------:R-:W4:Y:S04]  /*963f0*/  LDL.LU R207, [R1+0x52c] ;  /* 0x00052c0001cf7983 */ /* 0x000f280000300800 */
[----:B------:R-:W4:Y:S04]  /*96400*/  LDL.LU R204, [R1+0x37c] ;  /* 0x00037c0001cc7983 */ /* 0x000f280000300800 */
[----:B------:R-:W4:Y:S04]  /*96410*/  LDL.LU R205, [R1+0x29c] ;  /* 0x00029c0001cd7983 */ /* 0x000f280000300800 */
[----:B------:R-:W4:Y:S04]  /*96420*/  LDL.LU R206, [R1+0x1fc] ;  /* 0x0001fc0001ce7983 */ /* 0x000f280000300800 */
[----:B------:R-:W4:Y:S01]  /*96430*/  LDL.LU R96, [R1+0x1354] ;  /* 0x0013540001607983 */ /* 0x000f220000300800 */
[----:B------:R-:W-:Y:S01]  /*96440*/  LOP3.LUT P3, RZ, R8, 0x2000, RZ, 0xc0, !PT ;  /* 0x0000200008ff7812 */ /* 0x000fe2000786c0ff */
[----:B------:R-:W-:Y:S01]  /*96450*/  IMAD.WIDE R42, R208, 0x4, R16 ;  /* 0x00000004d02a7825 */ /* 0x000fe200078e0210 */
[----:B------:R-:W-:-:S02]  /*96460*/  LOP3.LUT P6, RZ, R9, 0x8, RZ, 0xc0, !PT ;  /* 0x0000000809ff7812 */ /* 0x000fc400078cc0ff */
        /* <DEDUP_REMOVED lines=15> */
[----:B------:R-:W2:Y:S01]  /*96560*/  LDL.LU R97, [R1+0x980] ;  /* 0x0009800001617983 */ /* 0x000ea20000300800 */
[----:B------:R-:W-:-:S03]  /*96570*/  LOP3.LUT R0, R0, 0xffff7fff, RZ, 0xc0, !PT ;  /* 0xffff7fff00007812 */ /* 0x000fc600078ec0ff */
[----:B------:R-:W2:Y:S01]  /*96580*/  LDL.LU R98, [R1+0x960] ;  /* 0x0009600001627983 */ /* 0x000ea20000300800 */
[----:B------:R-:W-:Y:S02]  /*96590*/  @P6 LOP3.LUT R0, R0, 0x8000, RZ, 0xfc, !PT ;  /* 0x0000800000006812 */ /* 0x000fe400078efcff */
[----:B------:R-:W-:Y:S01]  /*965a0*/  LOP3.LUT P6, RZ, R8, 0x2000000, RZ, 0xc0, !PT ;  /* 0x0200000008ff7812 */ /* 0x000fe200078cc0ff */
[----:B------:R-:W2:Y:S01]  /*965b0*/  LDL.LU R99, [R1+0x950] ;  /* 0x0009500001637983 */ /* 0x000ea20000300800 */
[----:B------:R-:W-:Y:S02]  /*965c0*/  LOP3.LUT R0, R0, 0xfffeffff, RZ, 0xc0, !PT ;  /* 0xfffeffff00007812 */ /* 0x000fe400078ec0ff */
[----:B------:R-:W-:Y:S01]  /*965d0*/  LOP3.LUT P2, RZ, R8, 0x4000, RZ, 0xc0, !PT ;  /* 0x0000400008ff7812 */ /* 0x000fe2000784c0ff */
[----:B------:R-:W2:Y:S08]  /*965e0*/  LDL.LU R229, [R1+0x940] ;  /* 0x0009400001e57983 */ /* 0x000eb00000300800 */
[----:B------:R-:W-:-:S02]  /*965f0*/  @P6 LOP3.LUT R0, R0, 0x10000, RZ, 0xfc, !PT ;  /* 0x0001000000006812 */ /* 0x000fc400078efcff */
[----:B------:R-:W-:Y:S01]  /*96600*/  LOP3.LUT P6, RZ, R8, 0x1000000, RZ, 0xc0, !PT ;  /* 0x0100000008ff7812 */ /* 0x000fe200078cc0ff */
[----:B------:R-:W-:Y:S01]  /*96610*/  IMAD.WIDE R42, R208, 0x4, R14 ;  /* 0x00000004d02a7825 */ /* 0x000fe200078e020e */
[----:B------:R-:W-:Y:S02]  /*96620*/  LOP3.LUT R0, R0, 0xfffdffff, RZ, 0xc0, !PT ;  /* 0xfffdffff00007812 */ /* 0x000fe400078ec0ff */
[----:B------:R-:W-:Y:S02]  /*96630*/  LOP3.LUT P1, RZ, R8, 0x20000, RZ, 0xc0, !PT ;  /* 0x0002000008ff7812 */ /* 0x000fe4000782c0ff */
[----:B---3--:R1:W-:Y:S07]  /*96640*/  @P2 STG.E desc[UR58][R42.64], R210 ;  /* 0x000000d22a002986 */ /* 0x0083ee000c10193a */
[----:B------:R-:W-:-:S02]  /*96650*/  @P6 LOP3.LUT R0, R0, 0x20000, RZ, 0xfc, !PT ;  /* 0x0002000000006812 */ /* 0x000fc400078efcff */
[C---:B------:R-:W-:Y:S01]  /*96660*/  LOP3.LUT P6, RZ, R8.reuse, 0x400000, RZ, 0xc0, !PT ;  /* 0x0040000008ff7812 */ /* 0x040fe200078cc0ff */
[----:B-1----:R-:W3:Y:S01]  /*96670*/  LDL.LU R210, [R1+0x135c] ;  /* 0x00135c0001d27983 */ /* 0x002ee20000300800 */
[----:B------:R-:W-:-:S03]  /*96680*/  LOP3.LUT P0, RZ, R8, 0x40000, RZ, 0xc0, !PT ;  /* 0x0004000008ff7812 */ /* 0x000fc6000780c0ff */
[----:B------:R-:W3:Y:S01]  /*96690*/  LDL.LU R230, [R1+0x920] ;  /* 0x0009200001e67983 */ /* 0x000ee20000300800 */
[----:B------:R-:W-:Y:S01]  /*966a0*/  LOP3.LUT R0, R0, 0xfffbffff, RZ, 0xc0, !PT ;  /* 0xfffbffff00007812 */ /* 0x000fe200078ec0ff */
[----:B------:R-:W-:Y:S02]  /*966b0*/  IMAD.WIDE R42, R208, 0x4, R12 ;  /* 0x00000004d02a7825 */ /* 0x000fe400078e020c */
[----:B------:R-:W3:Y:S04]  /*966c0*/  LDL.LU R228, [R1+0x910] ;  /* 0x0009100001e47983 */ /* 0x000ee80000300800 */
[----:B------:R-:W-:Y:S02]  /*966d0*/  @P6 LOP3.LUT R0, R0, 0x40000, RZ, 0xfc, !PT ;  /* 0x0004000000006812 */ /* 0x000fe400078efcff */
[----:B------:R-:W-:Y:S01]  /*966e0*/  LOP3.LUT P6, RZ, R8, 0x100000, RZ, 0xc0, !PT ;  /* 0x0010000008ff7812 */ /* 0x000fe200078cc0ff */
[----:B----4-:R1:W-:Y:S02]  /*966f0*/  @P1 STG.E desc[UR58][R42.64], R207 ;  /* 0x000000cf2a001986 */ /* 0x0103e4000c10193a */
[----:B-1----:R-:W-:-:S05]  /*96700*/  IMAD.WIDE R42, R96, 0x4, R18 ;  /* 0x00000004602a7825 */ /* 0x002fca00078e0212 */
[----:B------:R1:W-:Y:S02]  /*96710*/  @P0 STG.E desc[UR58][R42.64], R204 ;  /* 0x000000cc2a000986 */ /* 0x0003e4000c10193a */
[----:B-1----:R-:W-:Y:S02]  /*96720*/  IMAD.WIDE R42, R96, 0x4, R16 ;  /* 0x00000004602a7825 */ /* 0x002fe400078e0210 */
[----:B------:R-:W4:Y:S04]  /*96730*/  LDL.LU R204, [R1+0x1360] ;  /* 0x0013600001cc7983 */ /* 0x000f280000300800 */
[----:B------:R-:W4:Y:S04]  /*96740*/  LDL.LU R209, [R1+0x730] ;  /* 0x0007300001d17983 */ /* 0x000f280000300800 */
[----:B------:R1:W-:Y:S01]  /*96750*/  @P6 STG.E desc[UR58][R42.64], R205 ;  /* 0x000000cd2a006986 */ /* 0x0003e2000c10193a */
[----:B------:R-:W-:-:S03]  /*96760*/  LOP3.LUT P6, RZ, R0, 0x40000, RZ, 0xc0, !PT ;  /* 0x0004000000ff7812 */ /* 0x000fc600078cc0ff */
[----:B------:R-:W4:Y:S04]  /*96770*/  LDL.LU R208, [R1+0x650] ;  /* 0x0006500001d07983 */ /* 0x000f280000300800 */
[----:B------:R-:W4:Y:S01]  /*96780*/  LDL.LU R207, [R1+0x984] ;  /* 0x0009840001cf7983 */ /* 0x000f220000300800 */
[----:B-1----:R-:W-:-:S03]  /*96790*/  IMAD.WIDE R42, R96, 0x4, R14 ;  /* 0x00000004602a7825 */ /* 0x002fc600078e020e */
[----:B------:R-:W4:Y:S04]  /*967a0*/  LDL.LU R205, [R1+0x964] ;  /* 0x0009640001cd7983 */ /* 0x000f280000300800 */
[----:B------:R1:W-:Y:S01]  /*967b0*/  @P6 STG.E desc[UR58][R42.64], R206 ;  /* 0x000000ce2a006986 */ /* 0x0003e2000c10193a */
[----:B------:R-:W-:-:S03]  /*967c0*/  LOP3.LUT P6, RZ, R0, 0x20000, RZ, 0xc0, !PT ;  /* 0x0002000000ff7812 */ /* 0x000fc600078cc0ff */
[----:B-1----:R-:W4:Y:S01]  /*967d0*/  LDL.LU R206, [R1+0x954] ;  /* 0x0009540001ce7983 */ /* 0x002f220000300800 */
[----:B------:R-:W-:-:S09]  /*967e0*/  IMAD.WIDE R42, R96, 0x4, R12 ;  /* 0x00000004602a7825 */ /* 0x000fd200078e020c */
        /* <DEDUP_REMOVED lines=15> */
[----:B---3--:R-:W-:Y:S01]  /*968e0*/  IMAD.WIDE R42, R210, 0x4, R18 ;  /* 0x00000004d22a7825 */ /* 0x008fe200078e0212 */
[----:B------:R-:W-:Y:S01]  /*968f0*/  LOP3.LUT P5, RZ, R9, 0x10, RZ, 0xc0, !PT ;  /* 0x0000001009ff7812 */ /* 0x000fe200078ac0ff */
[----:B------:R-:W3:Y:S10]  /*96900*/  LDL.LU R229, [R1+0x136c] ;  /* 0x00136c0001e57983 */ /* 0x000ef40000300800 */
[----:B------:R1:W-:Y:S01]  /*96910*/  @P6 STG.E desc[UR58][R42.64], R230 ;  /* 0x000000e62a006986 */ /* 0x0003e2000c10193a */
[----:B------:R-:W-:-:S02]  /*96920*/  LOP3.LUT P6, RZ, R0, 0x800, RZ, 0xc0, !PT ;  /* 0x0000080000ff7812 */ /* 0x000fc400078cc0ff */
[----:B------:R-:W-:Y:S01]  /*96930*/  LOP3.LUT P4, RZ, R9, 0x80, RZ, 0xc0, !PT ;  /* 0x0000008009ff7812 */ /* 0x000fe2000788c0ff */
[----:B-1----:R-:W-:-:S10]  /*96940*/  IMAD.WIDE R42, R210, 0x4, R16 ;  /* 0x00000004d22a7825 */ /* 0x002fd400078e0210 */
[----:B------:R1:W-:Y:S01]  /*96950*/  @P6 STG.E desc[UR58][R42.64], R228 ;  /* 0x000000e42a006986 */ /* 0x0003e2000c10193a */
[----:B------:R-:W-:Y:S01]  /*96960*/  LOP3.LUT P3, RZ, R9, 0x200, RZ, 0xc0, !PT ;  /* 0x0000020009ff7812 */ /* 0x000fe2000786c0ff */
[----:B-1----:R-:W-:-:S05]  /*96970*/  IMAD.WIDE R42, R210, 0x4, R14 ;  /* 0x00000004d22a7825 */ /* 0x002fca00078e020e */
[----:B----4-:R1:W-:Y:S01]  /*96980*/  @P5 STG.E desc[UR58][R42.64], R209 ;  /* 0x000000d12a005986 */ /* 0x0103e2000c10193a */
[----:B------:R-:W-:Y:S01]  /*96990*/  LOP3.LUT P2, RZ, R9, 0x400, RZ, 0xc0, !PT ;  /* 0x0000040009ff7812 */ /* 0x000fe2000784c0ff */
[----:B-1----:R-:W-:-:S05]  /*969a0*/  IMAD.WIDE R42, R210, 0x4, R12 ;  /* 0x00000004d22a7825 */ /* 0x002fca00078e020c */
[----:B------:R1:W-:Y:S01]  /*969b0*/  @P4 STG.E desc[UR58][R42.64], R208 ;  /* 0x000000d02a004986 */ /* 0x0003e2000c10193a */
[----:B------:R-:W-:Y:S01]  /*969c0*/  LOP3.LUT P1, RZ, R9, 0x800, RZ, 0xc0, !PT ;  /* 0x0000080009ff7812 */ /* 0x000fe2000782c0ff */
[----:B-1----:R-:W-:-:S05]  /*969d0*/  IMAD.WIDE R42, R204, 0x4, R18 ;  /* 0x00000004cc2a7825 */ /* 0x002fca00078e0212 */
[----:B------:R1:W-:Y:S01]  /*969e0*/  @P3 STG.E desc[UR58][R42.64], R207 ;  /* 0x000000cf2a003986 */ /* 0x0003e2000c10193a */
[----:B------:R-:W-:Y:S01]  /*969f0*/  LOP3.LUT P0, RZ, R9, 0x4000, RZ, 0xc0, !PT ;  /* 0x0000400009ff7812 */ /* 0x000fe2000780c0ff */
[----:B-1----:R-:W-:-:S05]  /*96a00*/  IMAD.WIDE R42, R204, 0x4, R16 ;  /* 0x00000004cc2a7825 */ /* 0x002fca00078e0210 */
[----:B------:R1:W-:Y:S02]  /*96a10*/  @P2 STG.E desc[UR58][R42.64], R205 ;  /* 0x000000cd2a002986 */ /* 0x0003e4000c10193a */
[C---:B-1----:R-:W-:Y:S02]  /*96a20*/  IMAD.WIDE R42, R204.reuse, 0x4, R14 ;  /* 0x00000004cc2a7825 */ /* 0x042fe400078e020e */
[----:B------:R-:W4:Y:S04]  /*96a30*/  LDL.LU R205, [R1+0x924] ;  /* 0x0009240001cd7983 */ /* 0x000f280000300800 */
[----:B------:R1:W-:Y:S02]  /*96a40*/  @P1 STG.E desc[UR58][R42.64], R206 ;  /* 0x000000ce2a001986 */ /* 0x0003e4000c10193a */
[----:B-1----:R-:W-:-:S02]  /*96a50*/  IMAD.WIDE R42, R204, 0x4, R12 ;  /* 0x00000004cc2a7825 */ /* 0x002fc400078e020c */
[----:B------:R-:W3:Y:S04]  /*96a60*/  LDL.LU R206, [R1+0x914] ;  /* 0x0009140001ce7983 */ /* 0x000ee80000300800 */
[----:B------:R-:W3:Y:S04]  /*96a70*/  LDL.LU R204, [R1+0x734] ;  /* 0x0007340001cc7983 */ /* 0x000ee80000300800 */
[----:B--2---:R1:W-:Y:S04]  /*96a80*/  @P0 STG.E desc[UR58][R42.64], R41 ;  /* 0x000000292a000986 */ /* 0x0043e8000c10193a */
[----:B-1----:R-:W2:Y:S04]  /*96a90*/  LDL.LU R41, [R1+0x1364] ;  /* 0x0013640001297983 */ /* 0x002ea80000300800 */
        /* <DEDUP_REMOVED lines=14> */
[----:B------:R-:W-:-:S02]  /*96b80*/  LOP3.LUT P3, RZ, R9, 0x10000, RZ, 0xc0, !PT ;  /* 0x0001000009ff7812 */ /* 0x000fc4000786c0ff */
[C---:B------:R-:W-:Y:S02]  /*96b90*/  LOP3.LUT P2, RZ, R9.reuse, 0x40000, RZ, 0xc0, !PT ;  /* 0x0004000009ff7812 */ /* 0x040fe4000784c0ff */
        /* <DEDUP_REMOVED lines=20> */
[----:B------:R-:W-:Y:S02]  /*96ce0*/  LOP3.LUT R0, R0, 0xfffffdff, RZ, 0xc0, !PT ;  /* 0xfffffdff00007812 */ /* 0x000fe400078ec0ff */
[----:B------:R-:W-:-:S09]  /*96cf0*/  LOP3.LUT P0, RZ, R9, 0x200000, RZ, 0xc0, !PT ;  /* 0x0020000009ff7812 */ /* 0x000fd2000780c0ff */
[----:B------:R-:W-:Y:S02]  /*96d00*/  @P6 LOP3.LUT R0, R0, 0x200, RZ, 0xfc, !PT ;  /* 0x0000020000006812 */ /* 0x000fe400078efcff */
[----:B------:R-:W-:Y:S02]  /*96d10*/  LOP3.LUT P6, RZ, R9, 0x2000000, RZ, 0xc0, !PT ;  /* 0x0200000009ff7812 */ /* 0x000fe400078cc0ff */
[----:B------:R-:W-:Y:S01]  /*96d20*/  LOP3.LUT R0, R0, 0xfffffbff, RZ, 0xc0, !PT ;  /* 0xfffffbff00007812 */ /* 0x000fe200078ec0ff */
[----:B--2---:R-:W-:-:S05]  /*96d30*/  IMAD.WIDE R42, R41, 0x4, R18 ;  /* 0x00000004292a7825 */ /* 0x004fca00078e0212 */
[----:B----4-:R1:W-:Y:S02]  /*96d40*/  @P3 STG.E desc[UR58][R42.64], R205 ;  /* 0x000000cd2a003986 */ /* 0x0103e4000c10193a */
[C---:B-1----:R-:W-:Y:S02]  /*96d50*/  IMAD.WIDE R42, R41.reuse, 0x4, R16 ;  /* 0x00000004292a7825 */ /* 0x042fe400078e0210 */
[----:B------:R-:W2:Y:S04]  /*96d60*/  LDL.LU R205, [R1+0x94c] ;  /* 0x00094c0001cd7983 */ /* 0x000ea80000300800 */
[----:B---3--:R1:W-:Y:S02]  /*96d70*/  @P2 STG.E desc[UR58][R42.64], R206 ;  /* 0x000000ce2a002986 */ /* 0x0083e4000c10193a */
[----:B-1----:R-:W-:-:S02]  /*96d80*/  IMAD.WIDE R42, R41, 0x4, R14 ;  /* 0x00000004292a7825 */ /* 0x002fc400078e020e */
[----:B------:R-:W3:Y:S04]  /*96d90*/  LDL.LU R206, [R1+0x92c] ;  /* 0x00092c0001ce7983 */ /* 0x000ee80000300800 */
[----:B------:R1:W-:Y:S02]  /*96da0*/  @P1 STG.E desc[UR58][R42.64], R204 ;  /* 0x000000cc2a001986 */ /* 0x0003e4000c10193a */
[----:B-1----:R-:W-:Y:S02]  /*96db0*/  IMAD.WIDE R42, R41, 0x4, R12 ;  /* 0x00000004292a7825 */ /* 0x002fe400078e020c */
[----:B------:R-:W4:Y:S04]  /*96dc0*/  LDL.LU R204, [R1+0x91c] ;  /* 0x00091c0001cc7983 */ /* 0x000f280000300800 */
[----:B------:R-:W4:Y:S04]  /*96dd0*/  LDL.LU R41, [R1+0x73c] ;  /* 0x00073c0001297983 */ /* 0x000f280000300800 */
[----:B------:R-:W3:Y:S01]  /*96de0*/  LDL.LU R208, [R1+0x1374] ;  /* 0x0013740001d07983 */ /* 0x000ee20000300800 */
[----:B------:R-:W-:-:S02]  /*96df0*/  @P6 LOP3.LUT R0, R0, 0x400, RZ, 0xfc, !PT ;  /* 0x0000040000006812 */ /* 0x000fc400078efcff */
[----:B------:R-:W-:Y:S01]  /*96e00*/  LOP3.LUT P6, RZ, R9, 0x800000, RZ, 0xc0, !PT ;  /* 0x0080000009ff7812 */ /* 0x000fe200078cc0ff */
[----:B------:R1:W-:Y:S02]  /*96e10*/  @P0 STG.E desc[UR58][R42.64], R92 ;  /* 0x0000005c2a000986 */ /* 0x0003e4000c10193a */
[----:B-1----:R-:W-:-:S10]  /*96e20*/  IMAD.WIDE R42, R96, 0x4, R18 ;  /* 0x00000004602a7825 */ /* 0x002fd400078e0212 */
        /* <DEDUP_REMOVED lines=26> */
[----:B------:R1:W-:Y:S02]  /*96fd0*/  @P6 STG.E desc[UR58][R42.64], R228 ;  /* 0x000000e42a006986 */ /* 0x0003e4000c10193a */
[----:B-1----:R-:W-:-:S05]  /*96fe0*/  IMAD.WIDE R42, R207, 0x4, R16 ;  /* 0x00000004cf2a7825 */ /* 0x002fca00078e0210 */
[----:B------:R1:W-:Y:S02]  /*96ff0*/  @P5 STG.E desc[UR58][R42.64], R209 ;  /* 0x000000d12a005986 */ /* 0x0003e4000c10193a */
[----:B-1----:R-:W-:-:S05]  /*97000*/  IMAD.WIDE R42, R207, 0x4, R14 ;  /* 0x00000004cf2a7825 */ /* 0x002fca00078e020e */
[----:B------:R1:W-:Y:S02]  /*97010*/  @P4 STG.E desc[UR58][R42.64], R210 ;  /* 0x000000d22a004986 */ /* 0x0003e4000c10193a */
[----:B-1----:R-:W-:Y:S02]  /*97020*/  IMAD.WIDE R42, R207, 0x4, R12 ;  /* 0x00000004cf2a7825 */ /* 0x002fe400078e020c */
[----:B------:R-:W4:Y:S01]  /*97030*/  LDL.LU R207, [R1+0x65c] ;  /* 0x00065c0001cf7983 */ /* 0x000f220000300800 */
[C---:B------:R-:W-:Y:S02]  /*97040*/  LOP3.LUT P3, RZ, R10.reuse, 0x80, RZ, 0xc0, !PT ;  /* 0x000000800aff7812 */ /* 0x040fe4000786c0ff */
[C---:B------:R-:W-:Y:S02]  /*97050*/  LOP3.LUT P2, RZ, R10.reuse, 0x100, RZ, 0xc0, !PT ;  /* 0x000001000aff7812 */ /* 0x040fe4000784c0ff */
[C---:B------:R-:W-:Y:S02]  /*97060*/  LOP3.LUT P1, RZ, R10.reuse, 0x200, RZ, 0xc0, !PT ;  /* 0x000002000aff7812 */ /* 0x040fe4000782c0ff */
[----:B------:R-:W-:-:S07]  /*97070*/  LOP3.LUT P0, RZ, R10, 0x400, RZ, 0xc0, !PT ;  /* 0x000004000aff7812 */ /* 0x000fce000780c0ff */
[----:B--2---:R1:W-:Y:S04]  /*97080*/  @P3 STG.E desc[UR58][R42.64], R205 ;  /* 0x000000cd2a003986 */ /* 0x0043e8000c10193a */
[----:B-1----:R-:W2:Y:S01]  /*97090*/  LDL.LU R205, [R1+0x990] ;  /* 0x0009900001cd7983 */ /* 0x002ea20000300800 */
[----:B---3--:R-:W-:-:S05]  /*970a0*/  IMAD.WIDE R42, R208, 0x4, R18 ;  /* 0x00000004d02a7825 */ /* 0x008fca00078e0212 */
[----:B------:R1:W-:Y:S02]  /*970b0*/  @P2 STG.E desc[UR58][R42.64], R206 ;  /* 0x000000ce2a002986 */ /* 0x0003e4000c10193a */
[C---:B-1----:R-:W-:Y:S02]  /*970c0*/  IMAD.WIDE R42, R208.reuse, 0x4, R16 ;  /* 0x00000004d02a7825 */ /* 0x042fe400078e0210 */
[----:B------:R-:W3:Y:S04]  /*970d0*/  LDL.LU R206, [R1+0x810] ;  /* 0x0008100001ce7983 */ /* 0x000ee80000300800 */
[----:B----4-:R1:W-:Y:S02]  /*970e0*/  @P1 STG.E desc[UR58][R42.64], R204 ;  /* 0x000000cc2a001986 */ /* 0x0103e4000c10193a */
[----:B-1----:R-:W-:-:S02]  /*970f0*/  IMAD.WIDE R42, R208, 0x4, R14 ;  /* 0x00000004d02a7825 */ /* 0x002fc400078e020e */
[----:B------:R-:W4:Y:S04]  /*97100*/  LDL.LU R204, [R1+0x7c0] ;  /* 0x0007c00001cc7983 */ /* 0x000f280000300800 */
[----:B------:R1:W-:Y:S04]  /*97110*/  @P0 STG.E desc[UR58][R42.64], R41 ;  /* 0x000000292a000986 */ /* 0x0003e8000c10193a */
[----:B-1----:R-:W2:Y:S04]  /*97120*/  LDL.LU R41, [R1+0x1378] ;  /* 0x0013780001297983 */ /* 0x002ea80000300800 */
[----:B------:R-:W4:Y:S04]  /*97130*/  LDL.LU R97, [R1+0x137c] ;  /* 0x00137c0001617983 */ /* 0x000f280000300800 */
[----:B------:R-:W4:Y:S04]  /*97140*/  LDL.LU R93, [R1+0x510] ;  /* 0x00051000015d7983 */ /* 0x000f280000300800 */
[----:B------:R-:W4:Y:S01]  /*97150*/  LDL.LU R94, [R1+0x360] ;  /* 0x00036000015e7983 */ /* 0x000f220000300800 */
[----:B------:R-:W-:-:S03]  /*97160*/  LOP3.LUT P3, RZ, R10, 0x800, RZ, 0xc0, !PT ;  /* 0x000008000aff7812 */ /* 0x000fc6000786c0ff */
[----:B------:R-:W4:Y:S01]  /*97170*/  LDL.LU R95, [R1+0x280] ;  /* 0x00028000015f7983 */ /* 0x000f220000300800 */
[----:B------:R-:W-:-:S03]  /*97180*/  IMAD.WIDE R42, R208, 0x4, R12 ;  /* 0x00000004d02a7825 */ /* 0x000fc600078e020c */
[----:B------:R-:W4:Y:S01]  /*97190*/  LDL.LU R230, [R1+0x1380] ;  /* 0x0013800001e67983 */ /* 0x000f220000300800 */
[C---:B------:R-:W-:Y:S02]  /*971a0*/  LOP3.LUT P2, RZ, R10.reuse, 0x1000, RZ, 0xc0, !PT ;  /* 0x000010000aff7812 */ /* 0x040fe4000784c0ff */
[C---:B------:R-:W-:Y:S02]  /*971b0*/  LOP3.LUT P1, RZ, R10.reuse, 0x2000, RZ, 0xc0, !PT ;  /* 0x000020000aff7812 */ /* 0x040fe4000782c0ff */
[C---:B------:R-:W-:Y:S01]  /*971c0*/  LOP3.LUT P0, RZ, R10.reuse, 0x4000, RZ, 0xc0, !PT ;  /* 0x000040000aff7812 */ /* 0x040fe2000780c0ff */
[----:B------:R1:W-:Y:S04]  /*971d0*/  @P3 STG.E desc[UR58][R42.64], R207 ;  /* 0x000000cf2a003986 */ /* 0x0003e8000c10193a */
[----:B-1----:R-:W4:Y:S04]  /*971e0*/  LDL.LU R207, [R1+0x1384] ;  /* 0x0013840001cf7983 */ /* 0x002f280000300800 */
        /* <DEDUP_REMOVED lines=9> */
[----:B------:R-:W-:-:S02]  /*97280*/  LOP3.LUT P6, RZ, R10, 0x800000, RZ, 0xc0, !PT ;  /* 0x008000000aff7812 */ /* 0x000fc400078cc0ff */
[----:B------:R-:W-:-:S11]  /*97290*/  LOP3.LUT R40, R40, 0xf7ffffff, RZ, 0xc0, !PT ;  /* 0xf7ffffff28287812 */ /* 0x000fd600078ec0ff */
[----:B------:R-:W-:Y:S02]  /*972a0*/  @P6 LOP3.LUT R40, R40, 0x8000000, RZ, 0xfc, !PT ;  /* 0x0800000028286812 */ /* 0x000fe400078efcff */
        /* <DEDUP_REMOVED lines=11> */
[----:B------:R-:W3:Y:S01]  /*97360*/  LDL.LU R205, [R1+0x1388] ;  /* 0x0013880001cd7983 */ /* 0x000ee20000300800 */
[----:B------:R-:W-:-:S04]  /*97370*/  LOP3.LUT R40, R40, 0xefffffff, RZ, 0xc0, !PT ;  /* 0xefffffff28287812 */ /* 0x000fc800078ec0ff */
        /* <DEDUP_REMOVED lines=34> */
[----:B-1----:R-:W-:Y:S01]  /*975a0*/  IMAD.WIDE R42, R230, 0x4, R18 ;  /* 0x00000004e62a7825 */ /* 0x002fe200078e0212 */
        /* <DEDUP_REMOVED lines=24> */
[----:B--2---:R3:W-:Y:S02]  /*97730*/  @P2 STG.E desc[UR58][R42.64], R206 ;  /* 0x000000ce2a002986 */ /* 0x0047e4000c10193a */
[----:B---3--:R-:W-:-:S05]  /*97740*/  IMAD.WIDE R42, R205, 0x4, R18 ;  /* 0x00000004cd2a7825 */ /* 0x008fca00078e0212 */
[----:B------:R1:W-:Y:S02]  /*97750*/  @P1 STG.E desc[UR58][R42.64], R204 ;  /* 0x000000cc2a001986 */ /* 0x0003e4000c10193a */
[----:B-1----:R-:W-:-:S05]  /*97760*/  IMAD.WIDE R42, R205, 0x4, R16 ;  /* 0x00000004cd2a7825 */ /* 0x002fca00078e0210 */
[----:B----4-:R1:W-:Y:S04]  /*97770*/  @P0 STG.E desc[UR58][R42.64], R41 ;  /* 0x000000292a000986 */ /* 0x0103e8000c10193a */
[----:B-1----:R-:W2:Y:S04]  /*97780*/  LDL.LU R41, [R1+0x7c8] ;  /* 0x0007c80001297983 */ /* 0x002ea80000300800 */
[----:B------:R-:W3:Y:S04]  /*97790*/  LDL.LU R99, [R1+0x518] ;  /* 0x0005180001637983 */ /* 0x000ee80000300800 */
[----:B------:R-:W4:Y:S04]  /*977a0*/  LDL.LU R210, [R1+0x368] ;  /* 0x0003680001d27983 */ /* 0x000f280000300800 */
[----:B------:R-:W4:Y:S04]  /*977b0*/  LDL.LU R208, [R1+0x288] ;  /* 0x0002880001d07983 */ /* 0x000f280000300800 */
[----:B------:R-:W4:Y:S04]  /*977c0*/  LDL.LU R207, [R1+0x1e8] ;  /* 0x0001e80001cf7983 */ /* 0x000f280000300800 */
[----:B------:R-:W4:Y:S01]  /*977d0*/  LDL.LU R206, [R1+0x138c] ;  /* 0x00138c0001ce7983 */ /* 0x000f220000300800 */
[----:B------:R-:W-:-:S03]  /*977e0*/  LOP3.LUT P3, RZ, R10, 0x40000000, RZ, 0xc0, !PT ;  /* 0x400000000aff7812 */ /* 0x000fc6000786c0ff */
[----:B------:R-:W4:Y:S01]  /*977f0*/  LDL.LU R204, [R1+0xe8] ;  /* 0x0000e80001cc7983 */ /* 0x000f220000300800 */
[----:B------:R-:W-:Y:S01]  /*97800*/  IMAD.WIDE R42, R205, 0x4, R14 ;  /* 0x00000004cd2a7825 */ /* 0x000fe200078e020e */
        /* <DEDUP_REMOVED lines=15> */
[----:B------:R-:W2:Y:S01]  /*97900*/  LDL.LU R96, [R1+0x81c] ;  /* 0x00081c0001607983 */ /* 0x000ea20000300800 */
[----:B------:R-:W-:-:S02]  /*97910*/  LOP3.LUT R40, R40, 0xff7fffff, RZ, 0xc0, !PT ;  /* 0xff7fffff28287812 */ /* 0x000fc400078ec0ff */
[----:B------:R-:W-:Y:S01]  /*97920*/  LOP3.LUT P2, RZ, R10, 0x80000000, RZ, 0xc0, !PT ;  /* 0x800000000aff7812 */ /* 0x000fe2000784c0ff */
[----:B------:R-:W2:Y:S01]  /*97930*/  LDL.LU R97, [R1+0x7cc] ;  /* 0x0007cc0001617983 */ /* 0x000ea20000300800 */
[----:B------:R-:W-:Y:S02]  /*97940*/  @P6 LOP3.LUT R40, R40, 0x800000, RZ, 0xfc, !PT ;  /* 0x0080000028286812 */ /* 0x000fe400078efcff */
[----:B------:R-:W-:Y:S01]  /*97950*/  LOP3.LUT P6, RZ, R11, 0x20, RZ, 0xc0, !PT ;  /* 0x000000200bff7812 */ /* 0x000fe200078cc0ff */
[----:B------:R-:W-:Y:S01]  /*97960*/  IMAD.WIDE R42, R205, 0x4, R12 ;  /* 0x00000004cd2a7825 */ /* 0x000fe200078e020c */
[----:B------:R-:W2:Y:S04]  /*97970*/  LDL.LU R231, [R1+0x36c] ;  /* 0x00036c0001e77983 */ /* 0x000ea80000300800 */
[----:B------:R-:W2:Y:S01]  /*97980*/  LDL.LU R229, [R1+0x28c] ;  /* 0x00028c0001e57983 */ /* 0x000ea20000300800 */
[----:B------:R-:W-:-:S03]  /*97990*/  LOP3.LUT R40, R40, 0xfeffffff, RZ, 0xc0, !PT ;  /* 0xfeffffff28287812 */ /* 0x000fc600078ec0ff */
[----:B------:R-:W2:Y:S04]  /*979a0*/  LDL.LU R230, [R1+0x1ec] ;  /* 0x0001ec0001e67983 */ /* 0x000ea80000300800 */
[----:B------:R-:W2:Y:S04]  /*979b0*/  LDL.LU R228, [R1+0x1394] ;  /* 0x0013940001e47983 */ /* 0x000ea80000300800 */
[----:B------:R-:W2:Y:S04]  /*979c0*/  LDL.LU R209, [R1+0xec] ;  /* 0x0000ec0001d17983 */ /* 0x000ea80000300800 */
[----:B------:R-:W2:Y:S04]  /*979d0*/  LDL.LU R205, [R1+0x1398] ;  /* 0x0013980001cd7983 */ /* 0x000ea80000300800 */
[----:B---3--:R1:W-:Y:S01]  /*979e0*/  @P2 STG.E desc[UR58][R42.64], R99 ;  /* 0x000000632a002986 */ /* 0x0083e2000c10193a */
[----:B------:R-:W-:-:S02]  /*979f0*/  @P6 LOP3.LUT R40, R40, 0x1000000, RZ, 0xfc, !PT ;  /* 0x0100000028286812 */ /* 0x000fc400078efcff */
[----:B------:R-:W-:Y:S01]  /*97a00*/  LOP3.LUT P6, RZ, R11, 0x10, RZ, 0xc0, !PT ;  /* 0x000000100bff7812 */ /* 0x000fe200078cc0ff */
[----:B-1----:R-:W3:Y:S01]  /*97a10*/  LDL.LU R99, [R1+0x51c] ;  /* 0x00051c0001637983 */ /* 0x002ee20000300800 */
[----:B------:R-:W-:-:S11]  /*97a20*/  LOP3.LUT R40, R40, 0xfdffffff, RZ, 0xc0, !PT ;  /* 0xfdffffff28287812 */ /* 0x000fd600078ec0ff */
[----:B------:R-:W-:Y:S02]  /*97a30*/  @P6 LOP3.LUT R40, R40, 0x2000000, RZ, 0xfc, !PT ;  /* 0x0200000028286812 */ /* 0x000fe400078efcff */
[C---:B------:R-:W-:Y:S02]  /*97a40*/  LOP3.LUT P6, RZ, R11.reuse, 0x8, RZ, 0xc0, !PT ;  /* 0x000000080bff7812 */ /* 0x040fe400078cc0ff */
[C---:B------:R-:W-:Y:S02]  /*97a50*/  LOP3.LUT P1, RZ, R11.reuse, 0x1, RZ, 0xc0, !PT ;  /* 0x000000010bff7812 */ /* 0x040fe4000782c0ff */
[----:B------:R-:W-:Y:S01]  /*97a60*/  LOP3.LUT P0, RZ, R11, 0x2, RZ, 0xc0, !PT ;  /* 0x000000020bff7812 */ /* 0x000fe2000780c0ff */
[----:B----4-:R-:W-:Y:S01]  /*97a70*/  IMAD.WIDE R42, R206, 0x4, R18 ;  /* 0x00000004ce2a7825 */ /* 0x010fe200078e0212 */
[----:B------:R-:W-:-:S07]  /*97a80*/  LOP3.LUT R40, R40, 0xfbffffff, RZ, 0xc0, !PT ;  /* 0xfbffffff28287812 */ /* 0x000fce00078ec0ff */
[----:B------:R-:W-:Y:S02]  /*97a90*/  @P6 LOP3.LUT R40, R40, 0x4000000, RZ, 0xfc, !PT ;  /* 0x0400000028286812 */ /* 0x000fe400078efcff */
[----:B------:R-:W-:Y:S01]  /*97aa0*/  LOP3.LUT P6, RZ, R11, 0x4, RZ, 0xc0, !PT ;  /* 0x000000040bff7812 */ /* 0x000fe200078cc0ff */
[----:B------:R1:W-:Y:S02]  /*97ab0*/  @P1 STG.E desc[UR58][R42.64], R210 ;  /* 0x000000d22a001986 */ /* 0x0003e4000c10193a */
[C---:B-1----:R-:W-:Y:S02]  /*97ac0*/  IMAD.WIDE R42, R206.reuse, 0x4, R16 ;  /* 0x00000004ce2a7825 */ /* 0x042fe400078e0210 */
[----:B------:R-:W4:Y:S04]  /*97ad0*/  LDL.LU R210, [R1+0xa20] ;  /* 0x000a200001d27983 */ /* 0x000f280000300800 */
[----:B------:R1:W-:Y:S02]  /*97ae0*/  @P0 STG.E desc[UR58][R42.64], R208 ;  /* 0x000000d02a000986 */ /* 0x0003e4000c10193a */
[----:B-1----:R-:W-:-:S02]  /*97af0*/  IMAD.WIDE R42, R206, 0x4, R14 ;  /* 0x00000004ce2a7825 */ /* 0x002fc400078e020e */
[----:B------:R-:W4:Y:S04]  /*97b00*/  LDL.LU R208, [R1+0xa10] ;  /* 0x000a100001d07983 */ /* 0x000f280000300800 */
[----:B------:R1:W-:Y:S01]  /*97b10*/  @P6 STG.E desc[UR58][R42.64], R207 ;  /* 0x000000cf2a006986 */ /* 0x0003e2000c10193a */
[----:B------:R-:W-:Y:S01]  /*97b20*/  LOP3.LUT P6, RZ, R40, 0x4000000, RZ, 0xc0, !PT ;  /* 0x0400000028ff7812 */ /* 0x000fe200078cc0ff */
[----:B-1----:R-:W-:Y:S02]  /*97b30*/  IMAD.WIDE R42, R206, 0x4, R12 ;  /* 0x00000004ce2a7825 */ /* 0x002fe400078e020c */
[----:B------:R-:W4:Y:S10]  /*97b40*/  LDL.LU R207, [R1+0x9f0] ;  /* 0x0009f00001cf7983 */ /* 0x000f340000300800 */
[----:B------:R1:W-:Y:S01]  /*97b50*/  @P6 STG.E desc[UR58][R42.64], R204 ;  /* 0x000000cc2a006986 */ /* 0x0003e2000c10193a */
[----:B------:R-:W-:-:S03]  /*97b60*/  LOP3.LUT P6, RZ, R40, 0x2000000, RZ, 0xc0, !PT ;  /* 0x0200000028ff7812 */ /* 0x000fc600078cc0ff */
[----:B------:R-:W4:Y:S01]  /*97b70*/  LDL.LU R206, [R1+0x9e0] ;  /* 0x0009e00001ce7983 */ /* 0x000f220000300800 */
[----:B-1----:R-:W-:-:S09]  /*97b80*/  IMAD.WIDE R42, R98, 0x4, R18 ;  /* 0x00000004622a7825 */ /* 0x002fd200078e0212 */
[----:B--2---:R1:W-:Y:S04]  /*97b90*/  @P6 STG.E desc[UR58][R42.64], R41 ;  /* 0x000000292a006986 */ /* 0x0043e8000c10193a */
[----:B-1----:R-:W2:Y:S04]  /*97ba0*/  LDL.LU R41, [R1+0x9c0] ;  /* 0x0009c00001297983 */ /* 0x002ea80000300800 */
[----:B------:R-:W2:Y:S01]  /*97bb0*/  LDL.LU R204, [R1+0x139c] ;  /* 0x00139c0001cc7983 */ /* 0x000ea20000300800 */
        /* <DEDUP_REMOVED lines=13> */
[----:B-1----:R-:W-:Y:S01]  /*97c90*/  IMAD.WIDE R42, R228, 0x4, R16 ;  /* 0x00000004e42a7825 */ /* 0x002fe200078e0210 */
        /* <DEDUP_REMOVED lines=18> */
[----:B------:R1:W-:Y:S02]  /*97dc0*/  @P2 STG.E desc[UR58][R42.64], R207 ;  /* 0x000000cf2a002986 */ /* 0x0003e4000c10193a */
[----:B-1----:R-:W-:Y:S02]  /*97dd0*/  IMAD.WIDE R42, R205, 0x4, R12 ;  /* 0x00000004cd2a7825 */ /* 0x002fe400078e020c */
[----:B------:R-:W4:Y:S04]  /*97de0*/  LDL.LU R205, [R1+0x9a0] ;  /* 0x0009a00001cd7983 */ /* 0x000f280000300800 */
[----:B------:R1:W-:Y:S04]  /*97df0*/  @P1 STG.E desc[UR58][R42.64], R206 ;  /* 0x000000ce2a001986 */ /* 0x0003e8000c10193a */
[----:B-1----:R-:W3:Y:S04]  /*97e00*/  LDL.LU R206, [R1+0x720] ;  /* 0x0007200001ce7983 */ /* 0x002ee80000300800 */
[----:B------:R-:W3:Y:S04]  /*97e10*/  LDL.LU R92, [R1+0x660] ;  /* 0x00066000015c7983 */ /* 0x000ee80000300800 */
[----:B------:R-:W3:Y:S04]  /*97e20*/  LDL.LU R93, [R1+0xa24] ;  /* 0x000a2400015d7983 */ /* 0x000ee80000300800 */
[----:B------:R-:W3:Y:S01]  /*97e30*/  LDL.LU R94, [R1+0xa14] ;  /* 0x000a1400015e7983 */ /* 0x000ee20000300800 */
[----:B--2---:R-:W-:-:S05]  /*97e40*/  IMAD.WIDE R42, R204, 0x4, R18 ;  /* 0x00000004cc2a7825 */ /* 0x004fca00078e0212 */
[----:B------:R1:W-:Y:S04]  /*97e50*/  @P0 STG.E desc[UR58][R42.64], R41 ;  /* 0x000000292a000986 */ /* 0x0003e8000c10193a */
[----:B-1----:R-:W2:Y:S04]  /*97e60*/  LDL.LU R41, [R1+0x13a0] ;  /* 0x0013a00001297983 */ /* 0x002ea80000300800 */
[----:B------:R-:W2:Y:S01]  /*97e70*/  LDL.LU R95, [R1+0x9f4] ;  /* 0x0009f400015f7983 */ /* 0x000ea20000300800 */
[----:B------:R-:W-:Y:S02]  /*97e80*/  LOP3.LUT P6, RZ, R11, 0x20000000, RZ, 0xc0, !PT ;  /* 0x200000000bff7812 */ /* 0x000fe400078cc0ff */
        /* <DEDUP_REMOVED lines=17> */
[C---:B------:R-:W-:Y:S01]  /*97fa0*/  LOP3.LUT P2, RZ, R11.reuse, 0x40000, RZ, 0xc0, !PT ;  /* 0x000400000bff7812 */ /* 0x040fe2000784c0ff */
[----:B------:R-:W-:Y:S01]  /*97fb0*/  IMAD.WIDE R42, R204, 0x4, R16 ;  /* 0x00000004cc2a7825 */ /* 0x000fe200078e0210 */
[C---:B------:R-:W-:Y:S01]  /*97fc0*/  LOP3.LUT P1, RZ, R11.reuse, 0x80000, RZ, 0xc0, !PT ;  /* 0x000800000bff7812 */ /* 0x040fe2000782c0ff */
        /* <DEDUP_REMOVED lines=17> */
[----:B------:R-:W-:-:S11]  /*980e0*/  LOP3.LUT R40, R40, 0xfffbffff, RZ, 0xc0, !PT ;  /* 0xfffbffff28287812 */ /* 0x000fd600078ec0ff */
[----:B------:R-:W-:Y:S02]  /*980f0*/  @P6 LOP3.LUT R40, R40, 0x40000, RZ, 0xfc, !PT ;  /* 0x0004000028286812 */ /* 0x000fe400078efcff */
[----:B------:R-:W-:Y:S01]  /*98100*/  LOP3.LUT P6, RZ, R11, 0x200000, RZ, 0xc0, !PT ;  /* 0x002000000bff7812 */ /* 0x000fe200078cc0ff */
[----:B----4-:R1:W-:Y:S02]  /*98110*/  @P3 STG.E desc[UR58][R42.64], R205 ;  /* 0x000000cd2a003986 */ /* 0x0103e4000c10193a */
[C---:B-1----:R-:W-:Y:S02]  /*98120*/  IMAD.WIDE R42, R204.reuse, 0x4, R14 ;  /* 0x00000004cc2a7825 */ /* 0x042fe400078e020e */
[----:B------:R-:W4:Y:S04]  /*98130*/  LDL.LU R205, [R1+0x9a8] ;  /* 0x0009a80001cd7983 */ /* 0x000f280000300800 */
[----:B---3--:R1:W-:Y:S02]  /*98140*/  @P2 STG.E desc[UR58][R42.64], R206 ;  /* 0x000000ce2a002986 */ /* 0x0083e4000c10193a */
[----:B-1----:R-:W-:-:S02]  /*98150*/  IMAD.WIDE R42, R204, 0x4, R12 ;  /* 0x00000004cc2a7825 */ /* 0x002fc400078e020c */
[----:B------:R-:W3:Y:S04]  /*98160*/  LDL.LU R206, [R1+0x728] ;  /* 0x0007280001ce7983 */ /* 0x000ee80000300800 */
[----:B------:R2:W-:Y:S04]  /*98170*/  @P1 STG.E desc[UR58][R42.64], R92 ;  /* 0x0000005c2a001986 */ /* 0x0005e8000c10193a */
[----:B------:R-:W4:Y:S01]  /*98180*/  LDL.LU R204, [R1+0x13ac] ;  /* 0x0013ac0001cc7983 */ /* 0x000f220000300800 */
[----:B--2---:R-:W-:-:S05]  /*98190*/  IMAD.WIDE R42, R41, 0x4, R18 ;  /* 0x00000004292a7825 */ /* 0x004fca00078e0212 */
[----:B------:R1:W-:Y:S02]  /*981a0*/  @P0 STG.E desc[UR58][R42.64], R93 ;  /* 0x0000005d2a000986 */ /* 0x0003e4000c10193a */
[----:B-1----:R-:W-:-:S05]  /*981b0*/  IMAD.WIDE R42, R41, 0x4, R16 ;  /* 0x00000004292a7825 */ /* 0x002fca00078e0210 */
[----:B------:R1:W-:Y:S01]  /*981c0*/  @P6 STG.E desc[UR58][R42.64], R94 ;  /* 0x0000005e2a006986 */ /* 0x0003e2000c10193a */
[----:B------:R-:W-:Y:S01]  /*981d0*/  LOP3.LUT P6, RZ, R40, 0x40000, RZ, 0xc0, !PT ;  /* 0x0004000028ff7812 */ /* 0x000fe200078cc0ff */
[----:B-1----:R-:W-:-:S12]  /*981e0*/  IMAD.WIDE R42, R41, 0x4, R14 ;  /* 0x00000004292a7825 */ /* 0x002fd800078e020e */
[----:B------:R1:W-:Y:S02]  /*981f0*/  @P6 STG.E desc[UR58][R42.64], R95 ;  /* 0x0000005f2a006986 */ /* 0x0003e4000c10193a */
[----:B-1----:R-:W-:Y:S02]  /*98200*/  IMAD.WIDE R42, R41, 0x4, R12 ;  /* 0x00000004292a7825 */ /* 0x002fe400078e020c */
[----:B------:R-:W2:Y:S01]  /*98210*/  LDL.LU R41, [R1+0x668] ;  /* 0x0006680001297983 */ /* 0x000ea20000300800 */
        /* <DEDUP_REMOVED lines=29> */
[----:B----4-:R-:W-:-:S05]  /*983f0*/  IMAD.WIDE R42, R204, 0x4, R18 ;  /* 0x00000004cc2a7825 */ /* 0x010fca00078e0212 */
[----:B------:R1:W-:Y:S01]  /*98400*/  @P3 STG.E desc[UR58][R42.64], R207 ;  /* 0x000000cf2a003986 */ /* 0x0003e2000c10193a */
[----:B------:R-:W-:Y:S01]  /*98410*/  LOP3.LUT P0, RZ, R20, 0x8, RZ, 0xc0, !PT ;  /* 0x0000000814ff7812 */ /* 0x000fe2000780c0ff */
[----:B-1----:R-:W-:-:S05]  /*98420*/  IMAD.WIDE R42, R204, 0x4, R16 ;  /* 0x00000004cc2a7825 */ /* 0x002fca00078e0210 */
[----:B------:R1:W-:Y:S02]  /*98430*/  @P2 STG.E desc[UR58][R42.64], R205 ;  /* 0x000000cd2a002986 */ /* 0x0003e4000c10193a */
[----:B-1----:R-:W-:-:S05]  /*98440*/  IMAD.WIDE R42, R204, 0x4, R14 ;  /* 0x00000004cc2a7825 */ /* 0x002fca00078e020e */
[----:B---3--:R1:W-:Y:S02]  /*98450*/  @P1 STG.E desc[UR58][R42.64], R206 ;  /* 0x000000ce2a001986 */ /* 0x0083e4000c10193a */
[----:B-1----:R-:W-:-:S05]  /*98460*/  IMAD.WIDE R42, R204, 0x4, R12 ;  /* 0x00000004cc2a7825 */ /* 0x002fca00078e020c */
[----:B--2---:R1:W-:Y:S04]  /*98470*/  @P0 STG.E desc[UR58][R42.64], R41 ;  /* 0x000000292a000986 */ /* 0x0043e8000c10193a */
[----:B-1----:R-:W2:Y:S04]  /*98480*/  LDL.LU R41, [R1+0xa2c] ;  /* 0x000a2c0001297983 */ /* 0x002ea80000300800 */
[----:B------:R-:W3:Y:S04]  /*98490*/  LDL.LU R210, [R1+0xa1c] ;  /* 0x000a1c0001d27983 */ /* 0x000ee80000300800 */
[----:B------:R-:W4:Y:S04]  /*984a0*/  LDL.LU R208, [R1+0x9fc] ;  /* 0x0009fc0001d07983 */ /* 0x000f280000300800 */
[----:B------:R-:W2:Y:S04]  /*984b0*/  LDL.LU R207, [R1+0x13b0] ;  /* 0x0013b00001cf7983 */ /* 0x000ea80000300800 */
[----:B------:R-:W4:Y:S04]  /*984c0*/  LDL.LU R205, [R1+0x9ec] ;  /* 0x0009ec0001cd7983 */ /* 0x000f280000300800 */
[----:B------:R-:W4:Y:S04]  /*984d0*/  LDL.LU R206, [R1+0x9cc] ;  /* 0x0009cc0001ce7983 */ /* 0x000f280000300800 */
[----:B------:R-:W4:Y:S04]  /*984e0*/  LDL.LU R204, [R1+0x9ac] ;  /* 0x0009ac0001cc7983 */ /* 0x000f280000300800 */
[----:B------:R-:W4:Y:S01]  /*984f0*/  LDL.LU R96, [R1+0x13b4] ;  /* 0x0013b40001607983 */ /* 0x000f220000300800 */
[----:B------:R-:W-:-:S02]  /*98500*/  LOP3.LUT P3, RZ, R20, 0x10, RZ, 0xc0, !PT ;  /* 0x0000001014ff7812 */ /* 0x000fc4000786c0ff */
        /* <DEDUP_REMOVED lines=13> */
[----:B------:R-:W-:Y:S01]  /*985e0*/  LOP3.LUT R40, R40, 0xffffff7f, RZ, 0xc0, !PT ;  /* 0xffffff7f28287812 */ /* 0x000fe200078ec0ff */
[----:B--2---:R-:W-:-:S05]  /*985f0*/  IMAD.WIDE R42, R207, 0x4, R18 ;  /* 0x00000004cf2a7825 */ /* 0x004fca00078e0212 */
[----:B------:R1:W-:Y:S04]  /*98600*/  @P3 STG.E desc[UR58][R42.64], R41 ;  /* 0x000000292a003986 */ /* 0x0003e8000c10193a */
[----:B-1----:R-:W2:Y:S04]  /*98610*/  LDL.LU R41, [R1+0x72c] ;  /* 0x00072c0001297983 */ /* 0x002ea80000300800 */
[----:B------:R-:W2:Y:S04]  /*98620*/  LDL.LU R97, [R1+0x66c] ;  /* 0x00066c0001617983 */ /* 0x000ea80000300800 */
[----:B------:R-:W2:Y:S04]  /*98630*/  LDL.LU R98, [R1+0xa30] ;  /* 0x000a300001627983 */ /* 0x000ea80000300800 */
[----:B------:R-:W2:Y:S01]  /*98640*/  LDL.LU R229, [R1+0x13b8] ;  /* 0x0013b80001e57983 */ /* 0x000ea20000300800 */
[----:B------:R-:W-:-:S02]  /*98650*/  @P6 LOP3.LUT R40, R40, 0x80, RZ, 0xfc, !PT ;  /* 0x0000008028286812 */ /* 0x000fc400078efcff */
[----:B------:R-:W-:Y:S01]  /*98660*/  LOP3.LUT P6, RZ, R20, 0x800, RZ, 0xc0, !PT ;  /* 0x0000080014ff7812 */ /* 0x000fe200078cc0ff */
[----:B------:R-:W2:Y:S01]  /*98670*/  LDL.LU R99, [R1+0x9d0] ;  /* 0x0009d00001637983 */ /* 0x000ea20000300800 */
[----:B------:R-:W-:-:S03]  /*98680*/  LOP3.LUT R40, R40, 0xfffffeff, RZ, 0xc0, !PT ;  /* 0xfffffeff28287812 */ /* 0x000fc600078ec0ff */
[----:B------:R-:W2:Y:S01]  /*98690*/  LDL.LU R231, [R1+0x7f0] ;  /* 0x0007f00001e77983 */ /* 0x000ea20000300800 */
[C---:B------:R-:W-:Y:S02]  /*986a0*/  LOP3.LUT P2, RZ, R20.reuse, 0x20, RZ, 0xc0, !PT ;  /* 0x0000002014ff7812 */ /* 0x040fe4000784c0ff */
[----:B------:R-:W-:Y:S01]  /*986b0*/  LOP3.LUT P1, RZ, R20, 0x40, RZ, 0xc0, !PT ;  /* 0x0000004014ff7812 */ /* 0x000fe2000782c0ff */
[----:B------:R-:W-:Y:S01]  /*986c0*/  IMAD.WIDE R42, R207, 0x4, R16 ;  /* 0x00000004cf2a7825 */ /* 0x000fe200078e0210 */
[----:B------:R-:W2:Y:S03]  /*986d0*/  LDL.LU R230, [R1+0x500] ;  /* 0x0005000001e67983 */ /* 0x000ea60000300800 */
[----:B------:R-:W-:Y:S02]  /*986e0*/  @P6 LOP3.LUT R40, R40, 0x100, RZ, 0xfc, !PT ;  /* 0x0000010028286812 */ /* 0x000fe400078efcff */
[----:B------:R-:W-:-:S02]  /*986f0*/  LOP3.LUT P6, RZ, R20, 0x400, RZ, 0xc0, !PT ;  /* 0x0000040014ff7812 */ /* 0x000fc400078cc0ff */
[----:B------:R-:W-:Y:S02]  /*98700*/  LOP3.LUT R40, R40, 0xfffffdff, RZ, 0xc0, !PT ;  /* 0xfffffdff28287812 */ /* 0x000fe400078ec0ff */
[----:B------:R-:W-:-:S09]  /*98710*/  LOP3.LUT P0, RZ, R20, 0x80, RZ, 0xc0, !PT ;  /* 0x0000008014ff7812 */ /* 0x000fd2000780c0ff */
[----:B------:R-:W-:Y:S02]  /*98720*/  @P6 LOP3.LUT R40, R40, 0x200, RZ, 0xfc, !PT ;  /* 0x0000020028286812 */ /* 0x000fe400078efcff */
[----:B------:R-:W-:Y:S01]  /*98730*/  LOP3.LUT P6, RZ, R20, 0x200, RZ, 0xc0, !PT ;  /* 0x0000020014ff7812 */ /* 0x000fe200078cc0ff */
[----:B---3--:R1:W-:Y:S01]  /*98740*/  @P2 STG.E desc[UR58][R42.64], R210 ;  /* 0x000000d22a002986 */ /* 0x0083e2000c10193a */
[----:B------:R-:W-:Y:S01]  /*98750*/  LOP3.LUT R40, R40, 0xfffffbff, RZ, 0xc0, !PT ;  /* 0xfffffbff28287812 */ /* 0x000fe200078ec0ff */
[----:B-1----:R-:W-:-:S10]  /*98760*/  IMAD.WIDE R42, R207, 0x4, R14 ;  /* 0x00000004cf2a7825 */ /* 0x002fd400078e020e */
[----:B------:R-:W-:Y:S02]  /*98770*/  @P6 LOP3.LUT R40, R40, 0x400, RZ, 0xfc, !PT ;  /* 0x0000040028286812 */ /* 0x000fe400078efcff */
[----:B------:R-:W-:Y:S01]  /*98780*/  LOP3.LUT P6, RZ, R20, 0x100, RZ, 0xc0, !PT ;  /* 0x0000010014ff7812 */ /* 0x000fe200078cc0ff */
[----:B----4-:R1:W-:Y:S04]  /*98790*/  @P1 STG.E desc[UR58][R42.64], R208 ;  /* 0x000000d02a001986 */ /* 0x0103e8000c10193a */
[----:B-1----:R-:W3:Y:S01]  /*987a0*/  LDL.LU R208, [R1+0x13bc] ;  /* 0x0013bc0001d07983 */ /* 0x002ee20000300800 */
[----:B------:R-:W-:-:S03]  /*987b0*/  IMAD.WIDE R42, R207, 0x4, R12 ;  /* 0x00000004cf2a7825 */ /* 0x000fc600078e020c */
[----:B------:R-:W4:Y:S04]  /*987c0*/  LDL.LU R228, [R1+0x350] ;  /* 0x0003500001e47983 */ /* 0x000f280000300800 */
[----:B------:R1:W-:Y:S04]  /*987d0*/  @P0 STG.E desc[UR58][R42.64], R205 ;  /* 0x000000cd2a000986 */ /* 0x0003e8000c10193a */
[----:B------:R-:W4:Y:S04]  /*987e0*/  LDL.LU R209, [R1+0x270] ;  /* 0x0002700001d17983 */ /* 0x000f280000300800 */
[----:B------:R-:W4:Y:S01]  /*987f0*/  LDL.LU R210, [R1+0x1d0] ;  /* 0x0001d00001d27983 */ /* 0x000f220000300800 */
[----:B-1----:R-:W-:-:S03]  /*98800*/  IMAD.WIDE R42, R96, 0x4, R18 ;  /* 0x00000004602a7825 */ /* 0x002fc600078e0212 */
[----:B------:R-:W4:Y:S04]  /*98810*/  LDL.LU R205, [R1+0xd0] ;  /* 0x0000d00001cd7983 */ /* 0x000f280000300800 */
[----:B------:R1:W-:Y:S01]  /*98820*/  @P6 STG.E desc[UR58][R42.64], R206 ;  /* 0x000000ce2a006986 */ /* 0x0003e2000c10193a */
[----:B------:R-:W-:-:S03]  /*98830*/  LOP3.LUT P6, RZ, R40, 0x400, RZ, 0xc0, !PT ;  /* 0x0000040028ff7812 */ /* 0x000fc600078cc0ff */
[----:B------:R-:W4:Y:S01]  /*98840*/  LDL.LU R207, [R1+0x13c0] ;  /* 0x0013c00001cf7983 */ /* 0x000f220000300800 */
[----:B-1----:R-:W-:-:S03]  /*98850*/  IMAD.WIDE R42, R96, 0x4, R16 ;  /* 0x00000004602a7825 */ /* 0x002fc600078e0210 */
[----:B------:R-:W4:Y:S06]  /*98860*/  LDL.LU R206, [R1+0xa34] ;  /* 0x000a340001ce7983 */ /* 0x000f2c0000300800 */
        /* <DEDUP_REMOVED lines=24> */
[----:B---3--:R-:W-:-:S08]  /*989f0*/  IMAD.WIDE R42, R208, 0x4, R18 ;  /* 0x00000004d02a7825 */ /* 0x008fd000078e0212 */
        /* <DEDUP_REMOVED lines=13> */
[----:B-1----:R-:W-:-:S05]  /*98ad0*/  IMAD.WIDE R42, R207, 0x4, R16 ;  /* 0x00000004cf2a7825 */ /* 0x002fca00078e0210 */
[----:B------:R1:W-:Y:S02]  /*98ae0*/  @P1 STG.E desc[UR58][R42.64], R204 ;  /* 0x000000cc2a001986 */ /* 0x0003e4000c10193a */
[----:B-1----:R-:W-:-:S05]  /*98af0*/  IMAD.WIDE R42, R207, 0x4, R14 ;  /* 0x00000004cf2a7825 */ /* 0x002fca00078e020e */
[----:B--2---:R1:W-:Y:S04]  /*98b00*/  @P0 STG.E desc[UR58][R42.64], R41 ;  /* 0x000000292a000986 */ /* 0x0043e8000c10193a */
[----:B-1----:R-:W2:Y:S04]  /*98b10*/  LDL.LU R41, [R1+0x504] ;  /* 0x0005040001297983 */ /* 0x002ea80000300800 */
[----:B------:R-:W3:Y:S04]  /*98b20*/  LDL.LU R208, [R1+0x354] ;  /* 0x0003540001d07983 */ /* 0x000ee80000300800 */
[----:B------:R-:W4:Y:S04]  /*98b30*/  LDL.LU R205, [R1+0x274] ;  /* 0x0002740001cd7983 */ /* 0x000f280000300800 */
[----:B------:R-:W4:Y:S04]  /*98b40*/  LDL.LU R206, [R1+0x1d4] ;  /* 0x0001d40001ce7983 */ /* 0x000f280000300800 */
[----:B------:R-:W3:Y:S04]  /*98b50*/  LDL.LU R204, [R1+0x13c4] ;  /* 0x0013c40001cc7983 */ /* 0x000ee80000300800 */
[----:B------:R-:W4:Y:S01]  /*98b60*/  LDL.LU R93, [R1+0xd4] ;  /* 0x0000d400015d7983 */ /* 0x000f220000300800 */
[----:B------:R-:W-:-:S03]  /*98b70*/  IMAD.WIDE R42, R207, 0x4, R12 ;  /* 0x00000004cf2a7825 */ /* 0x000fc600078e020c */
[----:B------:R-:W4:Y:S01]  /*98b80*/  LDL.LU R96, [R1+0x13c8] ;  /* 0x0013c80001607983 */ /* 0x000f220000300800 */
[----:B------:R-:W-:-:S03]  /*98b90*/  LOP3.LUT P3, RZ, R20, 0x800000, RZ, 0xc0, !PT ;  /* 0x0080000014ff7812 */ /* 0x000fc6000786c0ff */
[----:B------:R-:W4:Y:S04]  /*98ba0*/  LDL.LU R229, [R1+0x13cc] ;  /* 0x0013cc0001e57983 */ /* 0x000f280000300800 */
[----:B------:R-:W4:Y:S04]  /*98bb0*/  LDL.LU R207, [R1+0x13d0] ;  /* 0x0013d00001cf7983 */ /* 0x000f280000300800 */
[----:B------:R-:W4:Y:S01]  /*98bc0*/  LDL.LU R94, [R1+0xa38] ;  /* 0x000a3800015e7983 */ /* 0x000f220000300800 */
[C---:B------:R-:W-:Y:S02]  /*98bd0*/  LOP3.LUT P2, RZ, R20.reuse, 0x1000000, RZ, 0xc0, !PT ;  /* 0x0100000014ff7812 */ /* 0x040fe4000784c0ff */
[----:B------:R-:W-:-:S02]  /*98be0*/  LOP3.LUT P1, RZ, R20, 0x2000000, RZ, 0xc0, !PT ;  /* 0x0200000014ff7812 */ /* 0x000fc4000782c0ff */
        /* <DEDUP_REMOVED lines=12> */
[----:B--2---:R1:W-:Y:S04]  /*98cb0*/  @P3 STG.E desc[UR58][R42.64], R41 ;  /* 0x000000292a003986 */ /* 0x0043e8000c10193a */
[----:B-1----:R-:W2:Y:S04]  /*98cc0*/  LDL.LU R41, [R1+0x9d8] ;  /* 0x0009d80001297983 */ /* 0x002ea80000300800 */
[----:B------:R-:W2:Y:S04]  /*98cd0*/  LDL.LU R95, [R1+0x7f8] ;  /* 0x0007f800015f7983 */ /* 0x000ea80000300800 */
[----:B------:R-:W2:Y:S04]  /*98ce0*/  LDL.LU R97, [R1+0x508] ;  /* 0x0005080001617983 */ /* 0x000ea80000300800 */
[----:B------:R-:W2:Y:S04]  /*98cf0*/  LDL.LU R98, [R1+0x358] ;  /* 0x0003580001627983 */ /* 0x000ea80000300800 */
[----:B------:R-:W2:Y:S04]  /*98d00*/  LDL.LU R99, [R1+0x278] ;  /* 0x0002780001637983 */ /* 0x000ea80000300800 */
[----:B------:R-:W2:Y:S04]  /*98d10*/  LDL.LU R231, [R1+0x1d8] ;  /* 0x0001d80001e77983 */ /* 0x000ea80000300800 */
[----:B------:R-:W2:Y:S01]  /*98d20*/  LDL.LU R230, [R1+0xd8] ;  /* 0x0000d80001e67983 */ /* 0x000ea20000300800 */
[----:B---3--:R-:W-:-:S03]  /*98d30*/  IMAD.WIDE R42, R204, 0x4, R18 ;  /* 0x00000004cc2a7825 */ /* 0x008fc600078e0212 */
[----:B------:R-:W3:Y:S04]  /*98d40*/  LDL.LU R228, [R1+0xa3c] ;  /* 0x000a3c0001e47983 */ /* 0x000ee80000300800 */
[----:B------:R1:W-:Y:S04]  /*98d50*/  @P2 STG.E desc[UR58][R42.64], R208 ;  /* 0x000000d02a002986 */ /* 0x0003e8000c10193a */
[----:B------:R-:W3:Y:S01]  /*98d60*/  LDL.LU R209, [R1+0x9dc] ;  /* 0x0009dc0001d17983 */ /* 0x000ee20000300800 */
[----:B-1----:R-:W-:-:S03]  /*98d70*/  IMAD.WIDE R42, R204, 0x4, R16 ;  /* 0x00000004cc2a7825 */ /* 0x002fc600078e0210 */
[----:B------:R-:W3:Y:S04]  /*98d80*/  LDL.LU R208, [R1+0x7fc] ;  /* 0x0007fc0001d07983 */ /* 0x000ee80000300800 */
[----:B----4-:R1:W-:Y:S02]  /*98d90*/  @P1 STG.E desc[UR58][R42.64], R205 ;  /* 0x000000cd2a001986 */ /* 0x0103e4000c10193a */
[C---:B-1----:R-:W-:Y:S02]  /*98da0*/  IMAD.WIDE R42, R204.reuse, 0x4, R14 ;  /* 0x00000004cc2a7825 */ /* 0x042fe400078e020e */
[----:B------:R-:W4:Y:S04]  /*98db0*/  LDL.LU R205, [R1+0x50c] ;  /* 0x00050c0001cd7983 */ /* 0x000f280000300800 */
[----:B------:R1:W-:Y:S02]  /*98dc0*/  @P0 STG.E desc[UR58][R42.64], R206 ;  /* 0x000000ce2a000986 */ /* 0x0003e4000c10193a */
[----:B-1----:R-:W-:-:S02]  /*98dd0*/  IMAD.WIDE R42, R204, 0x4, R12 ;  /* 0x00000004cc2a7825 */ /* 0x002fc400078e020c */
[----:B------:R-:W4:Y:S04]  /*98de0*/  LDL.LU R206, [R1+0x35c] ;  /* 0x00035c0001ce7983 */ /* 0x000f280000300800 */
[----:B------:R-:W4:Y:S04]  /*98df0*/  LDL.LU R204, [R1+0x27c] ;  /* 0x00027c0001cc7983 */ /* 0x000f280000300800 */
[----:B------:R-:W4:Y:S01]  /*98e00*/  LDL.LU R210, [R1+0x13d4] ;  /* 0x0013d40001d27983 */ /* 0x000f220000300800 */
[----:B------:R-:W-:Y:S02]  /*98e10*/  @P6 LOP3.LUT R11, R11, 0x40000000, RZ, 0xfc, !PT ;  /* 0x400000000b0b6812 */ /* 0x000fe400078efcff */
        /* <DEDUP_REMOVED lines=18> */
[----:B-1----:R-:W-:Y:S01]  /*98f40*/  IMAD.WIDE R42, R96, 0x4, R16 ;  /* 0x00000004602a7825 */ /* 0x002fe200078e0210 */
[C---:B------:R-:W-:Y:S02]  /*98f50*/  LOP3.LUT P5, RZ, R21.reuse, 0x10, RZ, 0xc0, !PT ;  /* 0x0000001015ff7812 */ /* 0x040fe400078ac0ff */
[C---:B------:R-:W-:Y:S02]  /*98f60*/  LOP3.LUT P4, RZ, R21.reuse, 0x20, RZ, 0xc0, !PT ;  /* 0x0000002015ff7812 */ /* 0x040fe4000788c0ff */
[C---:B------:R-:W-:Y:S02]  /*98f70*/  LOP3.LUT P3, RZ, R21.reuse, 0x40, RZ, 0xc0, !PT ;  /* 0x0000004015ff7812 */ /* 0x040fe4000786c0ff */
[----:B------:R-:W-:-:S05]  /*98f80*/  LOP3.LUT P2, RZ, R21, 0x80, RZ, 0xc0, !PT ;  /* 0x0000008015ff7812 */ /* 0x000fca000784c0ff */
[----:B--2---:R1:W-:Y:S01]  /*98f90*/  @P6 STG.E desc[UR58][R42.64], R41 ;  /* 0x000000292a006986 */ /* 0x0043e2000c10193a */
        /* <DEDUP_REMOVED lines=17> */
[----:B------:R1:W-:Y:S02]  /*990b0*/  @P6 STG.E desc[UR58][R40.64], R230 ;  /* 0x000000e628006986 */ /* 0x0003e4000c10193a */
[----:B-1----:R-:W-:-:S05]  /*990c0*/  IMAD.WIDE R40, R207, 0x4, R18 ;  /* 0x00000004cf287825 */ /* 0x002fca00078e0212 */
[----:B---3--:R1:W-:Y:S01]  /*990d0*/  @P5 STG.E desc[UR58][R40.64], R228 ;  /* 0x000000e428005986 */ /* 0x0083e2000c10193a */
[----:B------:R-:W-:Y:S01]  /*990e0*/  LOP3.LUT P1, RZ, R21, 0x100, RZ, 0xc0, !PT ;  /* 0x0000010015ff7812 */ /* 0x000fe2000782c0ff */
[----:B-1----:R-:W-:-:S05]  /*990f0*/  IMAD.WIDE R40, R207, 0x4, R16 ;  /* 0x00000004cf287825 */ /* 0x002fca00078e0210 */
[----:B------:R1:W-:Y:S01]  /*99100*/  @P4 STG.E desc[UR58][R40.64], R209 ;  /* 0x000000d128004986 */ /* 0x0003e2000c10193a */
[----:B------:R-:W-:Y:S01]  /*99110*/  LOP3.LUT P0, RZ, R21, 0x200, RZ, 0xc0, !PT ;  /* 0x0000020015ff7812 */ /* 0x000fe2000780c0ff */
[C---:B-1----:R-:W-:Y:S02]  /*99120*/  IMAD.WIDE R40, R207.reuse, 0x4, R14 ;  /* 0x00000004cf287825 */ /* 0x042fe400078e020e */
[----:B------:R-:W2:Y:S04]  /*99130*/  LDL.LU R209, [R1+0x1dc] ;  /* 0x0001dc0001d17983 */ /* 0x000ea80000300800 */
[----:B------:R1:W-:Y:S02]  /*99140*/  @P3 STG.E desc[UR58][R40.64], R208 ;  /* 0x000000d028003986 */ /* 0x0003e4000c10193a */
[----:B-1----:R-:W-:-:S02]  /*99150*/  IMAD.WIDE R40, R207, 0x4, R12 ;  /* 0x00000004cf287825 */ /* 0x002fc400078e020c */
[----:B------:R-:W3:Y:S04]  /*99160*/  LDL.LU R207, [R1+0xdc] ;  /* 0x0000dc0001cf7983 */ /* 0x000ee80000300800 */
[----:B----4-:R1:W-:Y:S04]  /*99170*/  @P2 STG.E desc[UR58][R40.64], R205 ;  /* 0x000000cd28002986 */ /* 0x0103e8000c10193a */
[----:B------:R-:W4:Y:S01]  /*99180*/  LDL.LU R208, [R1+0xa90] ;  /* 0x000a900001d07983 */ /* 0x000f220000300800 */
[----:B-1----:R-:W-:-:S03]  /*99190*/  IMAD.WIDE R40, R210, 0x4, R18 ;  /* 0x00000004d2287825 */ /* 0x002fc600078e0212 */
[----:B------:R-:W4:Y:S04]  /*991a0*/  LDL.LU R205, [R1+0xa80] ;  /* 0x000a800001cd7983 */ /* 0x000f280000300800 */
[----:B------:R1:W-:Y:S02]  /*991b0*/  @P1 STG.E desc[UR58][R40.64], R206 ;  /* 0x000000ce28001986 */ /* 0x0003e4000c10193a */
[----:B-1----:R-:W-:Y:S02]  /*991c0*/  IMAD.WIDE R40, R210, 0x4, R16 ;  /* 0x00000004d2287825 */ /* 0x002fe400078e0210 */
[----:B------:R-:W4:Y:S04]  /*991d0*/  LDL.LU R206, [R1+0xa70] ;  /* 0x000a700001ce7983 */ /* 0x000f280000300800 */
[----:B------:R1:W-:Y:S04]  /*991e0*/  @P0 STG.E desc[UR58][R40.64], R204 ;  /* 0x000000cc28000986 */ /* 0x0003e8000c10193a */
[----:B-1----:R-:W4:Y:S01]  /*991f0*/  LDL.LU R204, [R1+0x13d8] ;  /* 0x0013d80001cc7983 */ /* 0x002f220000300800 */
[----:B------:R-:W-:-:S03]  /*99200*/  LOP3.LUT P6, RZ, R21, 0x400000, RZ, 0xc0, !PT ;  /* 0x0040000015ff7812 */ /* 0x000fc600078cc0ff */
[----:B------:R-:W4:Y:S01]  /*99210*/  LDL.LU R93, [R1+0xa60] ;  /* 0x000a6000015d7983 */ /* 0x000f220000300800 */
[----:B------:R-:W-:-:S03]  /*99220*/  LOP3.LUT R11, R11, 0xfff7ffff, RZ, 0xc0, !PT ;  /* 0xfff7ffff0b0b7812 */ /* 0x000fc600078ec0ff */
[----:B------:R-:W4:Y:S04]  /*99230*/  LDL.LU R97, [R1+0x13e0] ;  /* 0x0013e00001617983 */ /* 0x000f280000300800 */
[----:B------:R-:W4:Y:S02]  /*99240*/  LDL.LU R94, [R1+0xa40] ;  /* 0x000a4000015e7983 */ /* 0x000f240000300800 */
[----:B------:R-:W-:Y:S02]  /*99250*/  @P6 LOP3.LUT R11, R11, 0x80000, RZ, 0xfc, !PT ;  /* 0x000800000b0b6812 */ /* 0x000fe400078efcff */
[----:B------:R-:W-:Y:S01]  /*99260*/  LOP3.LUT P6, RZ, R21, 0x200000, RZ, 0xc0, !PT ;  /* 0x0020000015ff7812 */ /* 0x000fe200078cc0ff */
[----:B------:R-:W4:Y:S01]  /*99270*/  LDL.LU R95, [R1+0x710] ;  /* 0x00071000015f7983 */ /* 0x000f220000300800 */
[----:B------:R-:W-:-:S03]  /*99280*/  LOP3.LUT R11, R11, 0xffefffff, RZ, 0xc0, !PT ;  /* 0xffefffff0b0b7812 */ /* 0x000fc600078ec0ff */
[----:B------:R-:W4:Y:S04]  /*99290*/  LDL.LU R96, [R1+0x670] ;  /* 0x0006700001607983 */ /* 0x000f280000300800 */
[----:B------:R-:W4:Y:S04]  /*992a0*/  LDL.LU R98, [R1+0x570] ;  /* 0x0005700001627983 */ /* 0x000f280000300800 */
[----:B------:R-:W-:Y:S01]  /*992b0*/  @P6 LOP3.LUT R11, R11, 0x100000, RZ, 0xfc, !PT ;  /* 0x001000000b0b6812 */ /* 0x000fe200078efcff */
[----:B------:R-:W4:Y:S01]  /*992c0*/  LDL.LU R99, [R1+0xa94] ;  /* 0x000a940001637983 */ /* 0x000f220000300800 */
[----:B------:R-:W-:-:S02]  /*992d0*/  LOP3.LUT P6, RZ, R21, 0x100000, RZ, 0xc0, !PT ;  /* 0x0010000015ff7812 */ /* 0x000fc400078cc0ff */
[----:B------:R-:W-:Y:S01]  /*992e0*/  LOP3.LUT R11, R11, 0xffdfffff, RZ, 0xc0, !PT ;  /* 0xffdfffff0b0b7812 */ /* 0x000fe200078ec0ff */
[----:B------:R-:W4:Y:S04]  /*992f0*/  LDL.LU R231, [R1+0xa84] ;  /* 0x000a840001e77983 */ /* 0x000f280000300800 */
[----:B------:R-:W4:Y:S04]  /*99300*/  LDL.LU R229, [R1+0xa74] ;  /* 0x000a740001e57983 */ /* 0x000f280000300800 */
[----:B------:R-:W4:Y:S02]  /*99310*/  LDL.LU R230, [R1+0x13e4] ;  /* 0x0013e40001e67983 */ /* 0x000f240000300800 */
[----:B------:R-:W-:-:S02]  /*99320*/  @P6 LOP3.LUT R11, R11, 0x200000, RZ, 0xfc, !PT ;  /* 0x002000000b0b6812 */ /* 0x000fc400078efcff */
[C---:B------:R-:W-:Y:S02]  /*99330*/  LOP3.LUT P6, RZ, R21.reuse, 0x80000, RZ, 0xc0, !PT ;  /* 0x0008000015ff7812 */ /* 0x040fe400078cc0ff */
[C---:B------:R-:W-:Y:S02]  /*99340*/  LOP3.LUT P3, RZ, R21.reuse, 0x400, RZ, 0xc0, !PT ;  /* 0x0000040015ff7812 */ /* 0x040fe4000786c0ff */
[----:B------:R-:W-:Y:S01]  /*99350*/  LOP3.LUT P2, RZ, R21, 0x800, RZ, 0xc0, !PT ;  /* 0x0000080015ff7812 */ /* 0x000fe2000784c0ff */
[----:B------:R-:W-:Y:S01]  /*99360*/  IMAD.WIDE R40, R210, 0x4, R14 ;  /* 0x00000004d2287825 */ /* 0x000fe200078e020e */
[----:B------:R-:W-:Y:S01]  /*99370*/  LOP3.LUT R11, R11, 0xffbfffff, RZ, 0xc0, !PT ;  /* 0xffbfffff0b0b7812 */ /* 0x000fe200078ec0ff */
[----:B------:R-:W4:Y:S06]  /*99380*/  LDL.LU R228, [R1+0xa64] ;  /* 0x000a640001e47983 */ /* 0x000f2c0000300800 */
        /* <DEDUP_REMOVED lines=11> */
[C---:B------:R-:W-:Y:S02]  /*99440*/  LOP3.LUT P6, RZ, R21.reuse, 0x8000, RZ, 0xc0, !PT ;  /* 0x0000800015ff7812 */ /* 0x040fe400078cc0ff */
[----:B------:R-:W-:Y:S02]  /*99450*/  LOP3.LUT P0, RZ, R21, 0x2000, RZ, 0xc0, !PT ;  /* 0x0000200015ff7812 */ /* 0x000fe4000780c0ff */
[----:B------:R-:W-:-:S09]  /*99460*/  LOP3.LUT R11, R11, 0xfbffffff, RZ, 0xc0, !PT ;  /* 0xfbffffff0b0b7812 */ /* 0x000fd200078ec0ff */
[----:B------:R-:W-:Y:S02]  /*99470*/  @P6 LOP3.LUT R11, R11, 0x4000000, RZ, 0xfc, !PT ;  /* 0x040000000b0b6812 */ /* 0x000fe400078efcff */
[----:B------:R-:W-:Y:S01]  /*99480*/  LOP3.LUT P6, RZ, R21, 0x4000, RZ, 0xc0, !PT ;  /* 0x0000400015ff7812 */ /* 0x000fe200078cc0ff */
[----:B--2---:R1:W-:Y:S02]  /*99490*/  @P3 STG.E desc[UR58][R40.64], R209 ;  /* 0x000000d128003986 */ /* 0x0043e4000c10193a */
[----:B-1----:R-:W-:-:S05]  /*994a0*/  IMAD.WIDE R40, R210, 0x4, R12 ;  /* 0x00000004d2287825 */ /* 0x002fca00078e020c */
[----:B---3--:R1:W-:Y:S04]  /*994b0*/  @P2 STG.E desc[UR58][R40.64], R207 ;  /* 0x000000cf28002986 */ /* 0x0083e8000c10193a */
[----:B-1----:R-:W2:Y:S04]  /*994c0*/  LDL.LU R207, [R1+0x13e8] ;  /* 0x0013e80001cf7983 */ /* 0x002ea80000300800 */
[----:B------:R-:W3:Y:S04]  /*994d0*/  LDL.LU R209, [R1+0xa44] ;  /* 0x000a440001d17983 */ /* 0x000ee80000300800 */
[----:B------:R-:W3:Y:S01]  /*994e0*/  LDL.LU R210, [R1+0x714] ;  /* 0x0007140001d27983 */ /* 0x000ee20000300800 */
[----:B----4-:R-:W-:-:S05]  /*994f0*/  IMAD.WIDE R40, R204, 0x4, R18 ;  /* 0x00000004cc287825 */ /* 0x010fca00078e0212 */
[----:B------:R1:W-:Y:S02]  /*99500*/  @P1 STG.E desc[UR58][R40.64], R208 ;  /* 0x000000d028001986 */ /* 0x0003e4000c10193a */
[C---:B-1----:R-:W-:Y:S02]  /*99510*/  IMAD.WIDE R40, R204.reuse, 0x4, R16 ;  /* 0x00000004cc287825 */ /* 0x042fe400078e0210 */
[----:B------:R-:W4:Y:S04]  /*99520*/  LDL.LU R208, [R1+0x674] ;  /* 0x0006740001d07983 */ /* 0x000f280000300800 */
[----:B------:R1:W-:Y:S02]  /*99530*/  @P0 STG.E desc[UR58][R40.64], R205 ;  /* 0x000000cd28000986 */ /* 0x0003e4000c10193a */
[----:B-1----:R-:W-:-:S02]  /*99540*/  IMAD.WIDE R40, R204, 0x4, R14 ;  /* 0x00000004cc287825 */ /* 0x002fc400078e020e */
[----:B------:R-:W4:Y:S04]  /*99550*/  LDL.LU R205, [R1+0x574] ;  /* 0x0005740001cd7983 */ /* 0x000f280000300800 */
[----:B------:R1:W-:Y:S02]  /*99560*/  @P6 STG.E desc[UR58][R40.64], R206 ;  /* 0x000000ce28006986 */ /* 0x0003e4000c10193a */
[----:B-1----:R-:W-:Y:S02]  /*99570*/  IMAD.WIDE R40, R204, 0x4, R12 ;  /* 0x00000004cc287825 */ /* 0x002fe400078e020c */
        /* <DEDUP_REMOVED lines=31> */
[C---:B------:R-:W-:Y:S02]  /*99770*/  LOP3.LUT P2, RZ, R21.reuse, 0x4000000, RZ, 0xc0, !PT ;  /* 0x0400000015ff7812 */ /* 0x040fe4000784c0ff */
[C---:B------:R-:W-:Y:S02]  /*99780*/  LOP3.LUT P1, RZ, R21.reuse, 0x8000000, RZ, 0xc0, !PT ;  /* 0x0800000015ff7812 */ /* 0x040fe4000782c0ff */
[----:B------:R-:W-:Y:S01]  /*99790*/  LOP3.LUT P0, RZ, R21, 0x10000000, RZ, 0xc0, !PT ;  /* 0x1000000015ff7812 */ /* 0x000fe2000780c0ff */
[----:B--2---:R-:W-:-:S05]  /*997a0*/  IMAD.WIDE R40, R207, 0x4, R18 ;  /* 0x00000004cf287825 */ /* 0x004fca00078e0212 */
[----:B---3--:R1:W-:Y:S02]  /*997b0*/  @P4 STG.E desc[UR58][R40.64], R209 ;  /* 0x000000d128004986 */ /* 0x0083e4000c10193a */
[----:B-1----:R-:W-:-:S05]  /*997c0*/  IMAD.WIDE R40, R207, 0x4, R16 ;  /* 0x00000004cf287825 */ /* 0x002fca00078e0210 */
[----:B------:R1:W-:Y:S02]  /*997d0*/  @P3 STG.E desc[UR58][R40.64], R210 ;  /* 0x000000d228003986 */ /* 0x0003e4000c10193a */
[----:B-1----:R-:W-:-:S05]  /*997e0*/  IMAD.WIDE R40, R207, 0x4, R14 ;  /* 0x00000004cf287825 */ /* 0x002fca00078e020e */
[----:B----4-:R1:W-:Y:S02]  /*997f0*/  @P2 STG.E desc[UR58][R40.64], R208 ;  /* 0x000000d028002986 */ /* 0x0103e4000c10193a */
[----:B-1----:R-:W-:Y:S02]  /*99800*/  IMAD.WIDE R40, R207, 0x4, R12 ;  /* 0x00000004cf287825 */ /* 0x002fe400078e020c */
[----:B------:R-:W2:Y:S04]  /*99810*/  LDL.LU R207, [R1+0xa88] ;  /* 0x000a880001cf7983 */ /* 0x000ea80000300800 */
[----:B------:R1:W-:Y:S04]  /*99820*/  @P1 STG.E desc[UR58][R40.64], R205 ;  /* 0x000000cd28001986 */ /* 0x0003e8000c10193a */
[----:B-1----:R-:W3:Y:S04]  /*99830*/  LDL.LU R205, [R1+0xa78] ;  /* 0x000a780001cd7983 */ /* 0x002ee80000300800 */
[----:B------:R-:W4:Y:S04]  /*99840*/  LDL.LU R252, [R1+0xa68] ;  /* 0x000a680001fc7983 */ /* 0x000f280000300800 */
[----:B------:R-:W4:Y:S01]  /*99850*/  LDL.LU R92, [R1+0xa48] ;  /* 0x000a4800015c7983 */ /* 0x000f220000300800 */
[----:B------:R-:W-:-:S03]  /*99860*/  IMAD.WIDE R40, R206, 0x4, R18 ;  /* 0x00000004ce287825 */ /* 0x000fc600078e0212 */
[----:B------:R-:W4:Y:S04]  /*99870*/  LDL.LU R93, [R1+0x718] ;  /* 0x00071800015d7983 */ /* 0x000f280000300800 */
[----:B------:R1:W-:Y:S04]  /*99880*/  @P0 STG.E desc[UR58][R40.64], R204 ;  /* 0x000000cc28000986 */ /* 0x0003e8000c10193a */
[----:B-1----:R-:W4:Y:S04]  /*99890*/  LDL.LU R204, [R1+0x13f0] ;  /* 0x0013f00001cc7983 */ /* 0x002f280000300800 */
[----:B------:R-:W4:Y:S01]  /*998a0*/  LDL.LU R94, [R1+0x678] ;  /* 0x00067800015e7983 */ /* 0x000f220000300800 */
[----:B------:R-:W-:-:S02]  /*998b0*/  LOP3.LUT P6, RZ, R22, 0x200, RZ, 0xc0, !PT ;  /* 0x0000020016ff7812 */ /* 0x000fc400078cc0ff */
[----:B------:R-:W-:Y:S01]  /*998c0*/  LOP3.LUT R11, R11, 0xfffff7ff, RZ, 0xc0, !PT ;  /* 0xfffff7ff0b0b7812 */ /* 0x000fe200078ec0ff */
[----:B------:R-:W4:Y:S04]  /*998d0*/  LDL.LU R95, [R1+0x578] ;  /* 0x00057800015f7983 */ /* 0x000f280000300800 */
[----:B------:R-:W4:Y:S04]  /*998e0*/  LDL.LU R96, [R1+0xa9c] ;  /* 0x000a9c0001607983 */ /* 0x000f280000300800 */
[----:B------:R-:W4:Y:S02]  /*998f0*/  LDL.LU R97, [R1+0xa8c] ;  /* 0x000a8c0001617983 */ /* 0x000f240000300800 */
[----:B------:R-:W-:-:S02]  /*99900*/  @P6 LOP3.LUT R11, R11, 0x800, RZ, 0xfc, !PT ;  /* 0x000008000b0b6812 */ /* 0x000fc400078efcff */
        /* <DEDUP_REMOVED lines=9> */
[----:B------:R-:W4:Y:S01]  /*999a0*/  LDL.LU R228, [R1+0x67c] ;  /* 0x00067c0001e47983 */ /* 0x000f220000300800 */
[----:B------:R-:W-:-:S03]  /*999b0*/  LOP3.LUT P3, RZ, R21, 0x20000000, RZ, 0xc0, !PT ;  /* 0x2000000015ff7812 */ /* 0x000fc6000786c0ff */
[----:B------:R-:W4:Y:S01]  /*999c0*/  LDL.LU R209, [R1+0x13f8] ;  /* 0x0013f80001d17983 */ /* 0x000f220000300800 */
[C---:B------:R-:W-:Y:S01]  /*999d0*/  LOP3.LUT P2, RZ, R21.reuse, 0x40000000, RZ, 0xc0, !PT ;  /* 0x4000000015ff7812 */ /* 0x040fe2000784c0ff */
[----:B------:R-:W-:Y:S01]  /*999e0*/  IMAD.WIDE R40, R206, 0x4, R16 ;  /* 0x00000004ce287825 */ /* 0x000fe200078e0210 */
[----:B------:R-:W-:Y:S01]  /*999f0*/  LOP3.LUT P1, RZ, R21, 0x80000000, RZ, 0xc0, !PT ;  /* 0x8000000015ff7812 */ /* 0x000fe2000782c0ff */
[----:B------:R-:W4:Y:S02]  /*99a00*/  LDL.LU R210, [R1+0x57c] ;  /* 0x00057c0001d27983 */ /* 0x000f240000300800 */
[----:B------:R-:W-:Y:S02]  /*99a10*/  @P6 LOP3.LUT R11, R11, 0x2000, RZ, 0xfc, !PT ;  /* 0x000020000b0b6812 */ /* 0x000fe400078efcff */
[----:B------:R-:W-:Y:S01]  /*99a20*/  LOP3.LUT P6, RZ, R22, 0x40, RZ, 0xc0, !PT ;  /* 0x0000004016ff7812 */ /* 0x000fe200078cc0ff */
[----:B------:R-:W4:Y:S01]  /*99a30*/  LDL.LU R208, [R1+0xaa0] ;  /* 0x000aa00001d07983 */ /* 0x000f220000300800 */
        /* <DEDUP_REMOVED lines=16> */
[----:B--2---:R1:W-:Y:S02]  /*99b40*/  @P3 STG.E desc[UR58][R40.64], R207 ;  /* 0x000000cf28003986 */ /* 0x0043e4000c10193a */
[C---:B-1----:R-:W-:Y:S02]  /*99b50*/  IMAD.WIDE R40, R206.reuse, 0x4, R14 ;  /* 0x00000004ce287825 */ /* 0x042fe400078e020e */
[----:B------:R-:W2:Y:S04]  /*99b60*/  LDL.LU R207, [R1+0x8a0] ;  /* 0x0008a00001cf7983 */ /* 0x000ea80000300800 */
[----:B---3--:R1:W-:Y:S02]  /*99b70*/  @P2 STG.E desc[UR58][R40.64], R205 ;  /* 0x000000cd28002986 */ /* 0x0083e4000c10193a */
[----:B-1----:R-:W-:-:S02]  /*99b80*/  IMAD.WIDE R40, R206, 0x4, R12 ;  /* 0x00000004ce287825 */ /* 0x002fc400078e020c */
[----:B------:R-:W3:Y:S04]  /*99b90*/  LDL.LU R205, [R1+0x7e0] ;  /* 0x0007e00001cd7983 */ /* 0x000ee80000300800 */
[----:B----4-:R1:W-:Y:S04]  /*99ba0*/  @P1 STG.E desc[UR58][R40.64], R252 ;  /* 0x000000fc28001986 */ /* 0x0103e8000c10193a */
[----:B------:R-:W4:Y:S01]  /*99bb0*/  LDL.LU R206, [R1+0x13fc] ;  /* 0x0013fc0001ce7983 */ /* 0x000f220000300800 */
        /* <DEDUP_REMOVED lines=8> */
[----:B------:R-:W3:Y:S01]  /*99c40*/  LDL.LU R204, [R1+0x4f0] ;  /* 0x0004f00001cc7983 */ /* 0x000ee20000300800 */
        /* <DEDUP_REMOVED lines=31> */
[----:B----4-:R-:W-:-:S05]  /*99e40*/  IMAD.WIDE R40, R206, 0x4, R18 ;  /* 0x00000004ce287825 */ /* 0x010fca00078e0212 */
[----:B------:R1:W-:Y:S02]  /*99e50*/  @P3 STG.E desc[UR58][R40.64], R208 ;  /* 0x000000d028003986 */ /* 0x0003e4000c10193a */
[----:B-1----:R-:W-:-:S05]  /*99e60*/  IMAD.WIDE R40, R206, 0x4, R16 ;  /* 0x00000004ce287825 */ /* 0x002fca00078e0210 */
[----:B--2---:R1:W-:Y:S02]  /*99e70*/  @P2 STG.E desc[UR58][R40.64], R207 ;  /* 0x000000cf28002986 */ /* 0x0043e4000c10193a */
[C---:B-1----:R-:W-:Y:S02]  /*99e80*/  IMAD.WIDE R40, R206.reuse, 0x4, R14 ;  /* 0x00000004ce287825 */ /* 0x042fe400078e020e */
[----:B------:R-:W2:Y:S04]  /*99e90*/  LDL.LU R207, [R1+0x400] ;  /* 0x0004000001cf7983 */ /* 0x000ea80000300800 */
[----:B---3--:R1:W-:Y:S02]  /*99ea0*/  @P1 STG.E desc[UR58][R40.64], R205 ;  /* 0x000000cd28001986 */ /* 0x0083e4000c10193a */
        /* <DEDUP_REMOVED lines=21> */
[C---:B------:R-:W-:Y:S02]  /*9a000*/  LOP3.LUT P1, RZ, R22.reuse, 0x40000, RZ, 0xc0, !PT ;  /* 0x0004000016ff7812 */ /* 0x040fe4000782c0ff */
        /* <DEDUP_REMOVED lines=31> */
[----:B------:R-:W-:-:S04]  /*9a200*/  LOP3.LUT R11, R11, 0xfffffdff, RZ, 0xc0, !PT ;  /* 0xfffffdff0b0b7812 */ /* 0x000fc800078ec0ff */
[----:B------:R-:W-:Y:S02]  /*9a210*/  @P6 LOP3.LUT R11, R11, 0x200, RZ, 0xfc, !PT ;  /* 0x000002000b0b6812 */ /* 0x000fe400078efcff */
[C---:B------:R-:W-:Y:S02]  /*9a220*/  LOP3.LUT P6, RZ, R22.reuse, 0x200000, RZ, 0xc0, !PT ;  /* 0x0020000016ff7812 */ /* 0x040fe400078cc0ff */
[----:B------:R-:W-:Y:S02]  /*9a230*/  LOP3.LUT P0, RZ, R22, 0x80000, RZ, 0xc0, !PT ;  /* 0x0008000016ff7812 */ /* 0x000fe4000780c0ff */
[----:B------:R-:W-:-:S09]  /*9a240*/  LOP3.LUT R11, R11, 0xfffffbff, RZ, 0xc0, !PT ;  /* 0xfffffbff0b0b7812 */ /* 0x000fd200078ec0ff */
[----:B------:R-:W-:Y:S02]  /*9a250*/  @P6 LOP3.LUT R11, R11, 0x400, RZ, 0xfc, !PT ;  /* 0x000004000b0b6812 */ /* 0x000fe400078efcff */
        /* <DEDUP_REMOVED lines=37> */
[C---:B------:R-:W-:Y:S01]  /*9a4b0*/  LOP3.LUT P1, RZ, R23.reuse, 0x2, RZ, 0xc0, !PT ;  /* 0x0000000217ff7812 */ /* 0x040fe2000782c0ff */
        /* <DEDUP_REMOVED lines=31> */
[C---:B------:R-:W-:Y:S02]  /*9a6b0*/  LOP3.LUT P6, RZ, R23.reuse, 0x800, RZ, 0xc0, !PT ;  /* 0x0000080017ff7812 */ /* 0x040fe400078cc0ff */
[----:B------:R-:W-:Y:S01]  /*9a6c0*/  LOP3.LUT P1, RZ, R23, 0x20, RZ, 0xc0, !PT ;  /* 0x0000002017ff7812 */ /* 0x000fe2000782c0ff */
[----:B--2---:R1:W-:Y:S04]  /*9a6d0*/  @P3 STG.E desc[UR58][R40.64], R204 ;  /* 0x000000cc28003986 */ /* 0x0043e8000c10193a */
[----:B-1----:R-:W2:Y:S04]  /*9a6e0*/  LDL.LU R204, [R1+0x34c] ;  /* 0x00034c0001cc7983 */ /* 0x002ea80000300800 */
[----:B------:R-:W2:Y:S04]  /*9a6f0*/  LDL.LU R95, [R1+0x1cc] ;  /* 0x0001cc00015f7983 */ /* 0x000ea80000300800 */
[----:B------:R-:W2:Y:S04]  /*9a700*/  LDL.LU R97, [R1+0xcc] ;  /* 0x0000cc0001617983 */ /* 0x000ea80000300800 */
[----:B------:R-:W2:Y:S04]  /*9a710*/  LDL.LU R229, [R1+0x141c] ;  /* 0x00141c0001e57983 */ /* 0x000ea80000300800 */
[----:B------:R-:W2:Y:S04]  /*9a720*/  LDL.LU R98, [R1+0xb10] ;  /* 0x000b100001627983 */ /* 0x000ea80000300800 */
[----:B------:R-:W2:Y:S01]  /*9a730*/  LDL.LU R99, [R1+0xaf0] ;  /* 0x000af00001637983 */ /* 0x000ea20000300800 */
[----:B------:R-:W-:Y:S01]  /*9a740*/  LOP3.LUT R20, R20, 0x7fffffff, RZ, 0xc0, !PT ;  /* 0x7fffffff14147812 */ /* 0x000fe200078ec0ff */
[----:B---3--:R-:W-:Y:S01]  /*9a750*/  IMAD.WIDE R40, R207, 0x4, R18 ;  /* 0x00000004cf287825 */ /* 0x008fe200078e0212 */
[----:B------:R-:W-:Y:S01]  /*9a760*/  LOP3.LUT P0, RZ, R23, 0x40, RZ, 0xc0, !PT ;  /* 0x0000004017ff7812 */ /* 0x000fe2000780c0ff */
[----:B------:R-:W3:Y:S01]  /*9a770*/  LDL.LU R231, [R1+0xad0] ;  /* 0x000ad00001e77983 */ /* 0x000ee20000300800 */
[----:B------:R-:W-:-:S02]  /*9a780*/  @P6 LOP3.LUT R20, R20, 0x80000000, RZ, 0xfc, !PT ;  /* 0x8000000014146812 */ /* 0x000fc400078efcff */
[----:B------:R-:W-:Y:S01]  /*9a790*/  LOP3.LUT P6, RZ, R23, 0x400, RZ, 0xc0, !PT ;  /* 0x0000040017ff7812 */ /* 0x000fe200078cc0ff */
[----:B------:R1:W-:Y:S01]  /*9a7a0*/  @P2 STG.E desc[UR58][R40.64], R209 ;  /* 0x000000d128002986 */ /* 0x0003e2000c10193a */
[----:B------:R-:W-:Y:S01]  /*9a7b0*/  LOP3.LUT R11, R11, 0xfffffffe, RZ, 0xc0, !PT ;  /* 0xfffffffe0b0b7812 */ /* 0x000fe200078ec0ff */
[----:B-1----:R-:W-:-:S05]  /*9a7c0*/  IMAD.WIDE R40, R207, 0x4, R16 ;  /* 0x00000004cf287825 */ /* 0x002fca00078e0210 */
[----:B----4-:R1:W-:Y:S05]  /*9a7d0*/  @P1 STG.E desc[UR58][R40.64], R210 ;  /* 0x000000d228001986 */ /* 0x0103ea000c10193a */
[----:B------:R-:W-:Y:S02]  /*9a7e0*/  @P6 LOP3.LUT R11, R11, 0x1, RZ, 0xfc, !PT ;  /* 0x000000010b0b6812 */ /* 0x000fe400078efcff */
[----:B------:R-:W-:Y:S01]  /*9a7f0*/  LOP3.LUT P6, RZ, R23, 0x200, RZ, 0xc0, !PT ;  /* 0x0000020017ff7812 */ /* 0x000fe200078cc0ff */
[----:B-1----:R-:W-:-:S05]  /*9a800*/  IMAD.WIDE R40, R207, 0x4, R14 ;  /* 0x00000004cf287825 */ /* 0x002fca00078e020e */
[----:B------:R1:W-:Y:S01]  /*9a810*/  @P0 STG.E desc[UR58][R40.64], R208 ;  /* 0x000000d028000986 */ /* 0x0003e2000c10193a */
[----:B------:R-:W-:-:S03]  /*9a820*/  LOP3.LUT R11, R11, 0xfffffffd, RZ, 0xc0, !PT ;  /* 0xfffffffd0b0b7812 */ /* 0x000fc600078ec0ff */
[----:B-1----:R-:W4:Y:S04]  /*9a830*/  LDL.LU R208, [R1+0x1420] ;  /* 0x0014200001d07983 */ /* 0x002f280000300800 */
[----:B------:R-:W4:Y:S04]  /*9a840*/  LDL.LU R230, [R1+0xac0] ;  /* 0x000ac00001e67983 */ /* 0x000f280000300800 */
[----:B------:R-:W4:Y:S01]  /*9a850*/  LDL.LU R228, [R1+0xab0] ;  /* 0x000ab00001e47983 */ /* 0x000f220000300800 */
[----:B------:R-:W-:Y:S02]  /*9a860*/  @P6 LOP3.LUT R11, R11, 0x2, RZ, 0xfc, !PT ;  /* 0x000000020b0b6812 */ /* 0x000fe400078efcff */
[----:B------:R-:W-:Y:S01]  /*9a870*/  LOP3.LUT P6, RZ, R23, 0x100, RZ, 0xc0, !PT ;  /* 0x0000010017ff7812 */ /* 0x000fe200078cc0ff */
[----:B------:R-:W4:Y:S01]  /*9a880*/  LDL.LU R209, [R1+0x700] ;  /* 0x0007000001d17983 */ /* 0x000f220000300800 */
[----:B------:R-:W-:Y:S01]  /*9a890*/  LOP3.LUT R11, R11, 0xfffffffb, RZ, 0xc0, !PT ;  /* 0xfffffffb0b0b7812 */ /* 0x000fe200078ec0ff */
[----:B------:R-:W-:-:S02]  /*9a8a0*/  IMAD.WIDE R40, R207, 0x4, R12 ;  /* 0x00000004cf287825 */ /* 0x000fc400078e020c */
[----:B------:R-:W4:Y:S08]  /*9a8b0*/  LDL.LU R210, [R1+0x680] ;  /* 0x0006800001d27983 */ /* 0x000f300000300800 */
[----:B------:R-:W-:Y:S02]  /*9a8c0*/  @P6 LOP3.LUT R11, R11, 0x4, RZ, 0xfc, !PT ;  /* 0x000000040b0b6812 */ /* 0x000fe400078efcff */
[----:B------:R-:W-:-:S13]  /*9a8d0*/  LOP3.LUT P6, RZ, R23, 0x80, RZ, 0xc0, !PT ;  /* 0x0000008017ff7812 */ /* 0x000fda00078cc0ff */
[----:B------:R1:W-:Y:S01]  /*9a8e0*/  @P6 STG.E desc[UR58][R40.64], R205 ;  /* 0x000000cd28006986 */ /* 0x0003e2000c10193a */
[C---:B------:R-:W-:Y:S01]  /*9a8f0*/  LOP3.LUT P6, RZ, R11.reuse, 0x4, RZ, 0xc0, !PT ;  /* 0x000000040bff7812 */ /* 0x040fe200078cc0ff */
[----:B-1----:R-:W-:Y:S02]  /*9a900*/  IMAD.WIDE R40, R96, 0x4, R18 ;  /* 0x0000000460287825 */ /* 0x002fe400078e0212 */
[----:B------:R-:W4:Y:S10]  /*9a910*/  LDL.LU R205, [R1+0x580] ;  /* 0x0005800001cd7983 */ /* 0x000f340000300800 */
        /* <DEDUP_REMOVED lines=13> */
[C---:B------:R-:W-:Y:S01]  /*9a9f0*/  LOP3.LUT P6, RZ, R20.reuse, 0x40000000, RZ, 0xc0, !PT ;  /* 0x4000000014ff7812 */ /* 0x040fe200078cc0ff */
        /* <DEDUP_REMOVED lines=9> */
[----:B---3--:R1:W-:Y:S01]  /*9aa90*/  @P6 STG.E desc[UR58][R40.64], R231 ;  /* 0x000000e728006986 */ /* 0x0083e2000c10193a */
[----:B------:R-:W-:Y:S02]  /*9aaa0*/  LOP3.LUT P6, RZ, R20, 0x8000000, RZ, 0xc0, !PT ;  /* 0x0800000014ff7812 */ /* 0x000fe400078cc0ff */
[----:B------:R-:W-:Y:S01]  /*9aab0*/  LOP3.LUT P4, RZ, R23, 0x20000, RZ, 0xc0, !PT ;  /* 0x0002000017ff7812 */ /* 0x000fe2000788c0ff */
[----:B-1----:R-:W-:-:S10]  /*9aac0*/  IMAD.WIDE R40, R229, 0x4, R12 ;  /* 0x00000004e5287825 */ /* 0x002fd400078e020c */
[----:B----4-:R1:W-:Y:S02]  /*9aad0*/  @P6 STG.E desc[UR58][R40.64], R230 ;  /* 0x000000e628006986 */ /* 0x0103e4000c10193a */
[----:B-1----:R-:W-:-:S05]  /*9aae0*/  IMAD.WIDE R40, R208, 0x4, R18 ;  /* 0x00000004d0287825 */ /* 0x002fca00078e0212 */
[----:B------:R1:W-:Y:S02]  /*9aaf0*/  @P5 STG.E desc[UR58][R40.64], R228 ;  /* 0x000000e428005986 */ /* 0x0003e4000c10193a */
[----:B-1----:R-:W-:-:S05]  /*9ab00*/  IMAD.WIDE R40, R208, 0x4, R16 ;  /* 0x00000004d0287825 */ /* 0x002fca00078e0210 */
[----:B------:R1:W-:Y:S04]  /*9ab10*/  @P4 STG.E desc[UR58][R40.64], R209 ;  /* 0x000000d128004986 */ /* 0x0003e8000c10193a */
[----:B-1----:R-:W3:Y:S01]  /*9ab20*/  LDL.LU R209, [R1+0xad4] ;  /* 0x000ad40001d17983 */ /* 0x002ee20000300800 */
[C---:B------:R-:W-:Y:S02]  /*9ab30*/  LOP3.LUT P3, RZ, R23.reuse, 0x40000, RZ, 0xc0, !PT ;  /* 0x0004000017ff7812 */ /* 0x040fe4000786c0ff */
[C---:B------:R-:W-:Y:S01]  /*9ab40*/  LOP3.LUT P2, RZ, R23.reuse, 0x80000, RZ, 0xc0, !PT ;  /* 0x0008000017ff7812 */ /* 0x040fe2000784c0ff */
        /* <DEDUP_REMOVED lines=24> */
[----:B------:R-:W-:Y:S01]  /*9acd0*/  LOP3.LUT P3, RZ, R23, 0x400000, RZ, 0xc0, !PT ;  /* 0x0040000017ff7812 */ /* 0x000fe2000786c0ff */
        /* <DEDUP_REMOVED lines=20> */
[----:B---3--:R1:W-:Y:S02]  /*9ae20*/  @P3 STG.E desc[UR58][R40.64], R209 ;  /* 0x000000d128003986 */ /* 0x0083e4000c10193a */
[----:B-1----:R-:W-:Y:S02]  /*9ae30*/  IMAD.WIDE R40, R207, 0x4, R12 ;  /* 0x00000004cf287825 */ /* 0x002fe400078e020c */
[----:B------:R-:W3:Y:S04]  /*9ae40*/  LDL.LU R207, [R1+0x1434] ;  /* 0x0014340001cf7983 */ /* 0x000ee80000300800 */
[----:B------:R-:W3:Y:S01]  /*9ae50*/  LDL.LU R98, [R1+0xac8] ;  /* 0x000ac80001627983 */ /* 0x000ee20000300800 */
[----:B------:R-:W-:-:S02]  /*9ae60*/  LOP3.LUT R20, R20, 0xfdffffff, RZ, 0xc0, !PT ;  /* 0xfdffffff14147812 */ /* 0x000fc400078ec0ff */
[C---:B------:R-:W-:Y:S01]  /*9ae70*/  LOP3.LUT P2, RZ, R23.reuse, 0x800000, RZ, 0xc0, !PT ;  /* 0x0080000017ff7812 */ /* 0x040fe2000784c0ff */
[----:B------:R-:W3:Y:S01]  /*9ae80*/  LDL.LU R209, [R1+0xb1c] ;  /* 0x000b1c0001d17983 */ /* 0x000ee20000300800 */
[----:B------:R-:W-:Y:S02]  /*9ae90*/  @P6 LOP3.LUT R20, R20, 0x2000000, RZ, 0xfc, !PT ;  /* 0x0200000014146812 */ /* 0x000fe400078efcff */
[C---:B------:R-:W-:Y:S02]  /*9aea0*/  LOP3.LUT P6, RZ, R23.reuse, 0x8000000, RZ, 0xc0, !PT ;  /* 0x0800000017ff7812 */ /* 0x040fe400078cc0ff */
[C---:B------:R-:W-:Y:S02]  /*9aeb0*/  LOP3.LUT P1, RZ, R23.reuse, 0x1000000, RZ, 0xc0, !PT ;  /* 0x0100000017ff7812 */ /* 0x040fe4000782c0ff */
[----:B------:R-:W-:Y:S02]  /*9aec0*/  LOP3.LUT P0, RZ, R23, 0x2000000, RZ, 0xc0, !PT ;  /* 0x0200000017ff7812 */ /* 0x000fe4000780c0ff */
[----:B------:R-:W-:-:S03]  /*9aed0*/  LOP3.LUT R20, R20, 0xfbffffff, RZ, 0xc0, !PT ;  /* 0xfbffffff14147812 */ /* 0x000fc600078ec0ff */
[----:B----4-:R1:W-:Y:S04]  /*9aee0*/  @P2 STG.E desc[UR58][R40.64], R210 ;  /* 0x000000d228002986 */ /* 0x0103e8000c10193a */
[----:B------:R-:W-:Y:S02]  /*9aef0*/  @P6 LOP3.LUT R20, R20, 0x4000000, RZ, 0xfc, !PT ;  /* 0x0400000014146812 */ /* 0x000fe400078efcff */
[----:B------:R-:W-:Y:S01]  /*9af00*/  LOP3.LUT P6, RZ, R23, 0x4000000, RZ, 0xc0, !PT ;  /* 0x0400000017ff7812 */ /* 0x000fe200078cc0ff */
[----:B-1----:R-:W4:Y:S01]  /*9af10*/  LDL.LU R210, [R1+0xafc] ;  /* 0x000afc0001d27983 */ /* 0x002f220000300800 */
[----:B--2---:R-:W-:-:S05]  /*9af20*/  IMAD.WIDE R40, R204, 0x4, R18 ;  /* 0x00000004cc287825 */ /* 0x004fca00078e0212 */
[----:B------:R1:W-:Y:S02]  /*9af30*/  @P1 STG.E desc[UR58][R40.64], R208 ;  /* 0x000000d028001986 */ /* 0x0003e4000c10193a */
[C---:B-1----:R-:W-:Y:S02]  /*9af40*/  IMAD.WIDE R40, R204.reuse, 0x4, R16 ;  /* 0x00000004cc287825 */ /* 0x042fe400078e0210 */
[----:B------:R-:W2:Y:S04]  /*9af50*/  LDL.LU R208, [R1+0xadc] ;  /* 0x000adc0001d07983 */ /* 0x000ea80000300800 */
[----:B------:R1:W-:Y:S02]  /*9af60*/  @P0 STG.E desc[UR58][R40.64], R205 ;  /* 0x000000cd28000986 */ /* 0x0003e4000c10193a */
[----:B-1----:R-:W-:-:S05]  /*9af70*/  IMAD.WIDE R40, R204, 0x4, R14 ;  /* 0x00000004cc287825 */ /* 0x002fca00078e020e */
[----:B------:R1:W-:Y:S02]  /*9af80*/  @P6 STG.E desc[UR58][R40.64], R206 ;  /* 0x000000ce28006986 */ /* 0x0003e4000c10193a */
[----:B-1----:R-:W-:Y:S02]  /*9af90*/  IMAD.WIDE R40, R204, 0x4, R12 ;  /* 0x00000004cc287825 */ /* 0x002fe400078e020c */
[----:B------:R-:W2:Y:S04]  /*9afa0*/  LDL.LU R206, [R1+0xacc] ;  /* 0x000acc0001ce7983 */ /* 0x000ea80000300800 */
[----:B------:R-:W2:Y:S04]  /*9afb0*/  LDL.LU R204, [R1+0xabc] ;  /* 0x000abc0001cc7983 */ /* 0x000ea80000300800 */
        /* <DEDUP_REMOVED lines=37> */
[----:B--2---:R1:W-:Y:S04]  /*9b210*/  @P2 STG.E desc[UR58][R40.64], R208 ;  /* 0x000000d028002986 */ /* 0x0043e8000c10193a */
[----:B-1----:R-:W2:Y:S01]  /*9b220*/  LDL.LU R208, [R1+0x70c] ;  /* 0x00070c0001d07983 */ /* 0x002ea20000300800 */
[----:B------:R-:W-:-:S03]  /*9b230*/  IMAD.WIDE R40, R207, 0x4, R12 ;  /* 0x00000004cf287825 */ /* 0x000fc600078e020c */
[----:B------:R-:W3:Y:S04]  /*9b240*/  LDL.LU R207, [R1+0x68c] ;  /* 0x00068c0001cf7983 */ /* 0x000ee80000300800 */
[----:B------:R1:W-:Y:S02]  /*9b250*/  @P1 STG.E desc[UR58][R40.64], R206 ;  /* 0x000000ce28001986 */ /* 0x0003e4000c10193a */
[----:B-1----:R-:W-:Y:S02]  /*9b260*/  IMAD.WIDE R40, R205, 0x4, R18 ;  /* 0x00000004cd287825 */ /* 0x002fe400078e0212 */
[----:B------:R-:W4:Y:S04]  /*9b270*/  LDL.LU R206, [R1+0x58c] ;  /* 0x00058c0001ce7983 */ /* 0x000f280000300800 */
[----:B------:R-:W4:Y:S04]  /*9b280*/  LDL.LU R92, [R1+0xb00] ;  /* 0x000b0000015c7983 */ /* 0x000f280000300800 */
[----:B------:R1:W-:Y:S04]  /*9b290*/  @P0 STG.E desc[UR58][R40.64], R204 ;  /* 0x000000cc28000986 */ /* 0x0003e8000c10193a */
[----:B------:R-:W4:Y:S04]  /*9b2a0*/  LDL.LU R93, [R1+0xae0] ;  /* 0x000ae000015d7983 */ /* 0x000f280000300800 */
        /* <DEDUP_REMOVED lines=19> */
[----:B------:R-:W4:Y:S04]  /*9b3e0*/  LDL.LU R228, [R1+0x884] ;  /* 0x0008840001e47983 */ /* 0x000f280000300800 */
[----:B------:R-:W4:Y:S02]  /*9b3f0*/  LDL.LU R209, [R1+0x1444] ;  /* 0x0014440001d17983 */ /* 0x000f240000300800 */
[----:B------:R-:W-:Y:S02]  /*9b400*/  @P6 LOP3.LUT R20, R20, 0x2000, RZ, 0xfc, !PT ;  /* 0x0000200014146812 */ /* 0x000fe400078efcff */
[C---:B------:R-:W-:Y:S02]  /*9b410*/  LOP3.LUT P6, RZ, R24.reuse, 0x40000, RZ, 0xc0, !PT ;  /* 0x0004000018ff7812 */ /* 0x040fe400078cc0ff */
[----:B------:R-:W-:Y:S01]  /*9b420*/  LOP3.LUT P2, RZ, R24, 0x400, RZ, 0xc0, !PT ;  /* 0x0000040018ff7812 */ /* 0x000fe2000784c0ff */
[----:B------:R-:W-:Y:S01]  /*9b430*/  IMAD.WIDE R40, R205, 0x4, R16 ;  /* 0x00000004cd287825 */ /* 0x000fe200078e0210 */
[----:B------:R-:W-:Y:S01]  /*9b440*/  LOP3.LUT R20, R20, 0xffffbfff, RZ, 0xc0, !PT ;  /* 0xffffbfff14147812 */ /* 0x000fe200078ec0ff */
[----:B------:R-:W4:Y:S08]  /*9b450*/  LDL.LU R210, [R1+0x4e4] ;  /* 0x0004e40001d27983 */ /* 0x000f300000300800 */
        /* <DEDUP_REMOVED lines=22> */
[----:B------:R-:W3:Y:S04]  /*9b5c0*/  LDL.LU R205, [R1+0x1b4] ;  /* 0x0001b40001cd7983 */ /* 0x000ee80000300800 */
[----:B----4-:R1:W-:Y:S04]  /*9b5d0*/  @P1 STG.E desc[UR58][R40.64], R206 ;  /* 0x000000ce28001986 */ /* 0x0103e8000c10193a */
[----:B-1----:R-:W4:Y:S01]  /*9b5e0*/  LDL.LU R206, [R1+0x1448] ;  /* 0x0014480001ce7983 */ /* 0x002f220000300800 */
[----:B------:R-:W-:-:S05]  /*9b5f0*/  IMAD.WIDE R40, R204, 0x4, R18 ;  /* 0x00000004cc287825 */ /* 0x000fca00078e0212 */
        /* <DEDUP_REMOVED lines=40> */
[----:B--2---:R1:W-:Y:S02]  /*9b880*/  @P3 STG.E desc[UR58][R40.64], R208 ;  /* 0x000000d028003986 */ /* 0x0043e4000c10193a */
[----:B-1----:R-:W-:-:S05]  /*9b890*/  IMAD.WIDE R40, R206, 0x4, R16 ;  /* 0x00000004ce287825 */ /* 0x002fca00078e0210 */
[----:B---3--:R1:W-:Y:S02]  /*9b8a0*/  @P2 STG.E desc[UR58][R40.64], R207 ;  /* 0x000000cf28002986 */ /* 0x0083e4000c10193a */
[C---:B-1----:R-:W-:Y:S02]  /*9b8b0*/  IMAD.WIDE R40, R206.reuse, 0x4, R14 ;  /* 0x00000004ce287825 */ /* 0x042fe400078e020e */
[----:B------:R-:W2:Y:S04]  /*9b8c0*/  LDL.LU R207, [R1+0xb08] ;  /* 0x000b080001cf7983 */ /* 0x000ea80000300800 */
[----:B------:R1:W-:Y:S02]  /*9b8d0*/  @P1 STG.E desc[UR58][R40.64], R205 ;  /* 0x000000cd28001986 */ /* 0x0003e4000c10193a */
        /* <DEDUP_REMOVED lines=21> */
[----:B------:R-:W-:-:S03]  /*9ba30*/  LOP3.LUT P1, RZ, R24, 0x40000000, RZ, 0xc0, !PT ;  /* 0x4000000018ff7812 */ /* 0x000fc6000782c0ff */
        /* <DEDUP_REMOVED lines=30> */
[----:B------:R-:W2:Y:S01]  /*9bc20*/  LDL.LU R207, [R1+0x145c] ;  /* 0x00145c0001cf7983 */ /* 0x000ea20000300800 */
[----:B------:R-:W-:-:S04]  /*9bc30*/  LOP3.LUT R20, R20, 0xfffffdff, RZ, 0xc0, !PT ;  /* 0xfffffdff14147812 */ /* 0x000fc800078ec0ff */
[----:B------:R-:W-:Y:S02]  /*9bc40*/  @P6 LOP3.LUT R20, R20, 0x200, RZ, 0xfc, !PT ;  /* 0x0000020014146812 */ /* 0x000fe400078efcff */
[----:B------:R-:W-:Y:S02]  /*9bc50*/  LOP3.LUT P6, RZ, R25, 0x2, RZ, 0xc0, !PT ;  /* 0x0000000219ff7812 */ /* 0x000fe400078cc0ff */
        /* <DEDUP_REMOVED lines=41> */
[----:B------:R-:W-:Y:S01]  /*9bef0*/  LOP3.LUT P0, RZ, R25, 0x4000, RZ, 0xc0, !PT ;  /* 0x0000400019ff7812 */ /* 0x000fe2000780c0ff */
[----:B------:R-:W4:Y:S04]  /*9bf00*/  LDL.LU R210, [R1+0xb30] ;  /* 0x000b300001d27983 */ /* 0x000f280000300800 */
[----:B------:R1:W-:Y:S04]  /*9bf10*/  @P3 STG.E desc[UR58][R40.64], R208 ;  /* 0x000000d028003986 */ /* 0x0003e8000c10193a */
[----:B-1----:R-:W4:Y:S01]  /*9bf20*/  LDL.LU R208, [R1+0xb20] ;  /* 0x000b200001d07983 */ /* 0x002f220000300800 */
[----:B--2---:R-:W-:-:S05]  /*9bf30*/  IMAD.WIDE R40, R207, 0x4, R18 ;  /* 0x00000004cf287825 */ /* 0x004fca00078e0212 */
[----:B------:R1:W-:Y:S02]  /*9bf40*/  @P2 STG.E desc[UR58][R40.64], R205 ;  /* 0x000000cd28002986 */ /* 0x0003e4000c10193a */
[C---:B-1----:R-:W-:Y:S02]  /*9bf50*/  IMAD.WIDE R40, R207.reuse, 0x4, R16 ;  /* 0x00000004cf287825 */ /* 0x042fe400078e0210 */
[----:B------:R-:W2:Y:S04]  /*9bf60*/  LDL.LU R205, [R1+0x6f0] ;  /* 0x0006f00001cd7983 */ /* 0x000ea80000300800 */
[----:B---3--:R1:W-:Y:S02]  /*9bf70*/  @P1 STG.E desc[UR58][R40.64], R206 ;  /* 0x000000ce28001986 */ /* 0x0083e4000c10193a */
[----:B-1----:R-:W-:-:S02]  /*9bf80*/  IMAD.WIDE R40, R207, 0x4, R14 ;  /* 0x00000004cf287825 */ /* 0x002fc400078e020e */
[----:B------:R-:W3:Y:S04]  /*9bf90*/  LDL.LU R206, [R1+0x690] ;  /* 0x0006900001ce7983 */ /* 0x000ee80000300800 */
[----:B----4-:R1:W-:Y:S04]  /*9bfa0*/  @P0 STG.E desc[UR58][R40.64], R204 ;  /* 0x000000cc28000986 */ /* 0x0103e8000c10193a */
[----:B-1----:R-:W4:Y:S04]  /*9bfb0*/  LDL.LU R204, [R1+0x1460] ;  /* 0x0014600001cc7983 */ /* 0x002f280000300800 */
[----:B------:R-:W3:Y:S01]  /*9bfc0*/  LDL.LU R92, [R1+0x590] ;  /* 0x00059000015c7983 */ /* 0x000ee20000300800 */
[----:B------:R-:W-:-:S03]  /*9bfd0*/  LOP3.LUT P6, RZ, R25, 0x8000000, RZ, 0xc0, !PT ;  /* 0x0800000019ff7812 */ /* 0x000fc600078cc0ff */
[----:B------:R-:W3:Y:S01]  /*9bfe0*/  LDL.LU R96, [R1+0x1464] ;  /* 0x0014640001607983 */ /* 0x000ee20000300800 */
[----:B------:R-:W-:-:S03]  /*9bff0*/  IMAD.WIDE R40, R207, 0x4, R12 ;  /* 0x00000004cf287825 */ /* 0x000fc600078e020c */
[----:B------:R-:W3:Y:S04]  /*9c000*/  LDL.LU R229, [R1+0x1468] ;  /* 0x0014680001e57983 */ /* 0x000ee80000300800 */
[----:B------:R-:W3:Y:S04]  /*9c010*/  LDL.LU R207, [R1+0x146c] ;  /* 0x00146c0001cf7983 */ /* 0x000ee80000300800 */
[----:B------:R-:W3:Y:S01]  /*9c020*/  LDL.LU R93, [R1+0xb74] ;  /* 0x000b7400015d7983 */ /* 0x000ee20000300800 */
[----:B------:R-:W-:-:S03]  /*9c030*/  LOP3.LUT R21, R21, 0xf7ffffff, RZ, 0xc0, !PT ;  /* 0xf7ffffff15157812 */ /* 0x000fc600078ec0ff */
[----:B------:R-:W3:Y:S01]  /*9c040*/  LDL.LU R94, [R1+0xb54] ;  /* 0x000b5400015e7983 */ /* 0x000ee20000300800 */
[----:B------:R-:W-:Y:S02]  /*9c050*/  @P6 LOP3.LUT R21, R21, 0x8000000, RZ, 0xfc, !PT ;  /* 0x0800000015156812 */ /* 0x000fe400078efcff */
[----:B------:R-:W-:Y:S01]  /*9c060*/  LOP3.LUT P6, RZ, R25, 0x4000000, RZ, 0xc0, !PT ;  /* 0x0400000019ff7812 */ /* 0x000fe200078cc0ff */
[----:B------:R-:W3:Y:S01]  /*9c070*/  LDL.LU R95, [R1+0xb44] ;  /* 0x000b4400015f7983 */ /* 0x000ee20000300800 */
[----:B------:R-:W-:-:S03]  /*9c080*/  LOP3.LUT R21, R21, 0xefffffff, RZ, 0xc0, !PT ;  /* 0xefffffff15157812 */ /* 0x000fc600078ec0ff */
[----:B------:R-:W3:Y:S04]  /*9c090*/  LDL.LU R97, [R1+0xb34] ;  /* 0x000b340001617983 */ /* 0x000ee80000300800 */
[----:B------:R-:W3:Y:S04]  /*9c0a0*/  LDL.LU R98, [R1+0xb24] ;  /* 0x000b240001627983 */ /* 0x000ee80000300800 */
[----:B------:R-:W-:Y:S01]  /*9c0b0*/  @P6 LOP3.LUT R21, R21, 0x10000000, RZ, 0xfc, !PT ;  /* 0x1000000015156812 */ /* 0x000fe200078efcff */
[----:B------:R-:W3:Y:S01]  /*9c0c0*/  LDL.LU R99, [R1+0x6f4] ;  /* 0x0006f40001637983 */ /* 0x000ee20000300800 */
[----:B------:R-:W-:-:S02]  /*9c0d0*/  LOP3.LUT P6, RZ, R25, 0x2000000, RZ, 0xc0, !PT ;  /* 0x0200000019ff7812 */ /* 0x000fc400078cc0ff */
[----:B------:R-:W-:Y:S01]  /*9c0e0*/  LOP3.LUT R21, R21, 0xdfffffff, RZ, 0xc0, !PT ;  /* 0xdfffffff15157812 */ /* 0x000fe200078ec0ff */
[----:B------:R-:W3:Y:S01]  /*9c0f0*/  LDL.LU R231, [R1+0x694] ;  /* 0x0006940001e77983 */ /* 0x000ee20000300800 */
[----:B------:R-:W-:Y:S02]  /*9c100*/  LOP3.LUT R20, R20, 0xfffffffe, RZ, 0xc0, !PT ;  /* 0xfffffffe14147812 */ /* 0x000fe400078ec0ff */
[C---:B------:R-:W-:Y:S01]  /*9c110*/  LOP3.LUT P3, RZ, R25.reuse, 0x8000, RZ, 0xc0, !PT ;  /* 0x0000800019ff7812 */ /* 0x040fe2000786c0ff */
[----:B------:R-:W3:Y:S01]  /*9c120*/  LDL.LU R230, [R1+0x594] ;  /* 0x0005940001e67983 */ /* 0x000ee20000300800 */
[C---:B------:R-:W-:Y:S02]  /*9c130*/  LOP3.LUT P2, RZ, R25.reuse, 0x10000, RZ, 0xc0, !PT ;  /* 0x0001000019ff7812 */ /* 0x040fe4000784c0ff */
[----:B------:R-:W-:Y:S01]  /*9c140*/  LOP3.LUT P1, RZ, R25, 0x20000, RZ, 0xc0, !PT ;  /* 0x0002000019ff7812 */ /* 0x000fe2000782c0ff */
[----:B------:R-:W3:Y:S02]  /*9c150*/  LDL.LU R209, [R1+0xb78] ;  /* 0x000b780001d17983 */ /* 0x000ee40000300800 */
[----:B------:R-:W-:-:S02]  /*9c160*/  @P6 LOP3.LUT R21, R21, 0x20000000, RZ, 0xfc, !PT ;  /* 0x2000000015156812 */ /* 0x000fc400078efcff */
[----:B------:R-:W-:Y:S02]  /*9c170*/  LOP3.LUT P6, RZ, R25, 0x1000000, RZ, 0xc0, !PT ;  /* 0x0100000019ff7812 */ /* 0x000fe400078cc0ff */
[----:B------:R-:W-:-:S11]  /*9c180*/  LOP3.LUT R21, R21, 0xbfffffff, RZ, 0xc0, !PT ;  /* 0xbfffffff15157812 */ /* 0x000fd600078ec0ff */
[----:B------:R-:W-:Y:S02]  /*9c190*/  @P6 LOP3.LUT R21, R21, 0x40000000, RZ, 0xfc, !PT ;  /* 0x4000000015156812 */ /* 0x000fe400078efcff */
[----:B------:R-:W-:Y:S02]  /*9c1a0*/  LOP3.LUT P6, RZ, R25, 0x800000, RZ, 0xc0, !PT ;  /* 0x0080000019ff7812 */ /* 0x000fe400078cc0ff */
[----:B------:R-:W-:-:S11]  /*9c1b0*/  LOP3.LUT R21, R21, 0x7fffffff, RZ, 0xc0, !PT ;  /* 0x7fffffff15157812 */ /* 0x000fd600078ec0ff */
[----:B------:R-:W-:Y:S02]  /*9c1c0*/  @P6 LOP3.LUT R21, R21, 0x80000000, RZ, 0xfc, !PT ;  /* 0x8000000015156812 */ /* 0x000fe400078efcff */
[----:B------:R-:W-:-:S13]  /*9c1d0*/  LOP3.LUT P6, RZ, R25, 0x400000, RZ, 0xc0, !PT ;  /* 0x0040000019ff7812 */ /* 0x000fda00078cc0ff */
[----:B------:R-:W-:Y:S02]  /*9c1e0*/  @P6 LOP3.LUT R20, R20, 0x1, RZ, 0xfc, !PT ;  /* 0x0000000114146812 */ /* 0x000fe400078efcff */
[----:B------:R-:W-:Y:S02]  /*9c1f0*/  LOP3.LUT P6, RZ, R25, 0x200000, RZ, 0xc0, !PT ;  /* 0x0020000019ff7812 */ /* 0x000fe400078cc0ff */
[----:B------:R-:W-:-:S11]  /*9c200*/  LOP3.LUT R20, R20, 0xfffffffd, RZ, 0xc0, !PT ;  /* 0xfffffffd14147812 */ /* 0x000fd600078ec0ff */
[----:B------:R-:W-:Y:S02]  /*9c210*/  @P6 LOP3.LUT R20, R20, 0x2, RZ, 0xfc, !PT ;  /* 0x0000000214146812 */ /* 0x000fe400078efcff */
[C---:B------:R-:W-:Y:S02]  /*9c220*/  LOP3.LUT P6, RZ, R25.reuse, 0x100000, RZ, 0xc0, !PT ;  /* 0x0010000019ff7812 */ /* 0x040fe400078cc0ff */
[----:B------:R-:W-:Y:S02]  /*9c230*/  LOP3.LUT R20, R20, 0xfffffffb, RZ, 0xc0, !PT ;  /* 0xfffffffb14147812 */ /* 0x000fe400078ec0ff */
[C---:B------:R-:W-:Y:S02]  /*9c240*/  LOP3.LUT P0, RZ, R25.reuse, 0x40000, RZ, 0xc0, !PT ;  /* 0x0004000019ff7812 */ /* 0x040fe4000780c0ff */
[C---:B------:R-:W-:Y:S02]  /*9c250*/  LOP3.LUT P5, RZ, R25.reuse, 0x10000000, RZ, 0xc0, !PT ;  /* 0x1000000019ff7812 */ /* 0x040fe400078ac0ff */
[----:B------:R-:W-:-:S05]  /*9c260*/  LOP3.LUT P4, RZ, R25, 0x20000000, RZ, 0xc0, !PT ;  /* 0x2000000019ff7812 */ /* 0x000fca000788c0ff */
[----:B------:R-:W-:Y:S02]  /*9c270*/  @P6 LOP3.LUT R20, R20, 0x4, RZ, 0xfc, !PT ;  /* 0x0000000414146812 */ /* 0x000fe400078efcff */
[C---:B------:R-:W-:Y:S01]  /*9c280*/  LOP3.LUT P6, RZ, R25.reuse, 0x80000, RZ, 0xc0, !PT ;  /* 0x0008000019ff7812 */ /* 0x040fe200078cc0ff */
[----:B------:R1:W-:Y:S01]  /*9c290*/  @P3 STG.E desc[UR58][R40.64], R210 ;  /* 0x000000d228003986 */ /* 0x0003e2000c10193a */
[----:B------:R-:W-:-:S03]  /*9c2a0*/  LOP3.LUT P3, RZ, R25, 0x40000000, RZ, 0xc0, !PT ;  /* 0x4000000019ff7812 */ /* 0x000fc6000786c0ff */
[----:B-1----:R-:W3:Y:S01]  /*9c2b0*/  LDL.LU R210, [R1+0xb58] ;  /* 0x000b580001d27983 */ /* 0x002ee20000300800 */
[----:B----4-:R-:W-:-:S05]  /*9c2c0*/  IMAD.WIDE R40, R204, 0x4, R18 ;  /* 0x00000004cc287825 */ /* 0x010fca00078e0212 */
[----:B------:R1:W-:Y:S01]  /*9c2d0*/  @P2 STG.E desc[UR58][R40.64], R208 ;  /* 0x000000d028002986 */ /* 0x0003e2000c10193a */
[----:B------:R-:W-:Y:S01]  /*9c2e0*/  LOP3.LUT P2, RZ, R25, 0x80000000, RZ, 0xc0, !PT ;  /* 0x8000000019ff7812 */ /* 0x000fe2000784c0ff */
[----:B------:R-:W-:-:S05]  /*9c2f0*/  IMAD.WIDE R24, R204, 0x4, R16 ;  /* 0x00000004cc187825 */ /* 0x000fca00078e0210 */
[----:B--2---:R2:W-:Y:S04]  /*9c300*/  @P1 STG.E desc[UR58][R24.64], R205 ;  /* 0x000000cd18001986 */ /* 0x0045e8000c10193a */
[----:B-1----:R-:W4:Y:S01]  /*9c310*/  LDL.LU R208, [R1+0xb48] ;  /* 0x000b480001d07983 */ /* 0x002f220000300800 */
[----:B--2---:R-:W-:-:S03]  /*9c320*/  IMAD.WIDE R24, R204, 0x4, R14 ;  /* 0x00000004cc187825 */ /* 0x004fc600078e020e */
[----:B------:R-:W2:Y:S04]  /*9c330*/  LDL.LU R205, [R1+0xb38] ;  /* 0x000b380001cd7983 */ /* 0x000ea80000300800 */
[----:B---3--:R1:W-:Y:S02]  /*9c340*/  @P0 STG.E desc[UR58][R24.64], R206 ;  /* 0x000000ce18000986 */ /* 0x0083e4000c10193a */
[----:B-1----:R-:W-:Y:S02]  /*9c350*/  IMAD.WIDE R24, R204, 0x4, R12 ;  /* 0x00000004cc187825 */ /* 0x002fe400078e020c */
[----:B------:R-:W3:Y:S04]  /*9c360*/  LDL.LU R206, [R1+0xb28] ;  /* 0x000b280001ce7983 */ /* 0x000ee80000300800 */
[----:B------:R-:W3:Y:S04]  /*9c370*/  LDL.LU R204, [R1+0x6f8] ;  /* 0x0006f80001cc7983 */ /* 0x000ee80000300800 */
[----:B------:R-:W3:Y:S04]  /*9c380*/  LDL.LU R228, [R1+0x1470] ;  /* 0x0014700001e47983 */ /* 0x000ee80000300800 */
        /* <DEDUP_REMOVED lines=28> */
[----:B------:R1:W-:Y:S02]  /*9c550*/  @P5 STG.E desc[UR58][R24.64], R209 ;  /* 0x000000d118005986 */ /* 0x0003e4000c10193a */
[----:B-1----:R-:W-:-:S05]  /*9c560*/  IMAD.WIDE R24, R207, 0x4, R16 ;  /* 0x00000004cf187825 */ /* 0x002fca00078e0210 */
[----:B------:R1:W-:Y:S01]  /*9c570*/  @P4 STG.E desc[UR58][R24.64], R210 ;  /* 0x000000d218004986 */ /* 0x0003e2000c10193a */
[----:B------:R-:W-:Y:S01]  /*9c580*/  LOP3.LUT P0, RZ, R26, 0x2, RZ, 0xc0, !PT ;  /* 0x000000021aff7812 */ /* 0x000fe2000780c0ff */
[----:B-1----:R-:W-:-:S05]  /*9c590*/  IMAD.WIDE R24, R207, 0x4, R14 ;  /* 0x00000004cf187825 */ /* 0x002fca00078e020e */
[----:B----4-:R1:W-:Y:S02]  /*9c5a0*/  @P3 STG.E desc[UR58][R24.64], R208 ;  /* 0x000000d018003986 */ /* 0x0103e4000c10193a */
[----:B-1----:R-:W-:-:S05]  /*9c5b0*/  IMAD.WIDE R24, R207, 0x4, R12 ;  /* 0x00000004cf187825 */ /* 0x002fca00078e020c */
[----:B--2---:R3:W-:Y:S02]  /*9c5c0*/  @P2 STG.E desc[UR58][R24.64], R205 ;  /* 0x000000cd18002986 */ /* 0x0047e4000c10193a */
[----:B---3--:R-:W-:-:S05]  /*9c5d0*/  IMAD.WIDE R24, R228, 0x4, R18 ;  /* 0x00000004e4187825 */ /* 0x008fca00078e0212 */
        /* <DEDUP_REMOVED lines=32> */
[C---:B------:R-:W-:Y:S01]  /*9c7e0*/  LOP3.LUT P6, RZ, R26.reuse, 0x200, RZ, 0xc0, !PT ;  /* 0x000002001aff7812 */ /* 0x040fe200078cc0ff */
[----:B------:R-:W2:Y:S01]  /*9c7f0*/  LDL.LU R230, [R1+0x147c] ;  /* 0x00147c0001e67983 */ /* 0x000ea20000300800 */
[----:B------:R-:W-:Y:S02]  /*9c800*/  LOP3.LUT R21, R21, 0xfeffffff, RZ, 0xc0, !PT ;  /* 0xfeffffff15157812 */ /* 0x000fe400078ec0ff */
[C---:B------:R-:W-:Y:S01]  /*9c810*/  LOP3.LUT P2, RZ, R26.reuse, 0x8, RZ, 0xc0, !PT ;  /* 0x000000081aff7812 */ /* 0x040fe2000784c0ff */
[----:B------:R-:W2:Y:S01]  /*9c820*/  LDL.LU R99, [R1+0xb60] ;  /* 0x000b600001637983 */ /* 0x000ea20000300800 */
[----:B------:R-:W-:Y:S01]  /*9c830*/  LOP3.LUT P1, RZ, R26, 0x10, RZ, 0xc0, !PT ;  /* 0x000000101aff7812 */ /* 0x000fe2000782c0ff */
[----:B------:R-:W-:Y:S01]  /*9c840*/  IMAD.WIDE R24, R228, 0x4, R12 ;  /* 0x00000004e4187825 */ /* 0x000fe200078e020c */
[----:B------:R-:W-:Y:S01]  /*9c850*/  LOP3.LUT P0, RZ, R26, 0x20, RZ, 0xc0, !PT ;  /* 0x000000201aff7812 */ /* 0x000fe2000780c0ff */
[----:B------:R-:W2:Y:S04]  /*9c860*/  LDL.LU R231, [R1+0xa50] ;  /* 0x000a500001e77983 */ /* 0x000ea80000300800 */
[----:B------:R-:W-:-:S02]  /*9c870*/  @P6 LOP3.LUT R21, R21, 0x1000000, RZ, 0xfc, !PT ;  /* 0x0100000015156812 */ /* 0x000fc400078efcff */
[----:B------:R-:W-:Y:S02]  /*9c880*/  LOP3.LUT P6, RZ, R26, 0x100, RZ, 0xc0, !PT ;  /* 0x000001001aff7812 */ /* 0x000fe400078cc0ff */
[----:B------:R-:W-:Y:S01]  /*9c890*/  LOP3.LUT R21, R21, 0xfdffffff, RZ, 0xc0, !PT ;  /* 0xfdffffff15157812 */ /* 0x000fe200078ec0ff */
[----:B---3--:R4:W-:Y:S10]  /*9c8a0*/  @P2 STG.E desc[UR58][R24.64], R209 ;  /* 0x000000d118002986 */ /* 0x0089f4000c10193a */
[----:B------:R-:W-:-:S02]  /*9c8b0*/  @P6 LOP3.LUT R21, R21, 0x2000000, RZ, 0xfc, !PT ;  /* 0x0200000015156812 */ /* 0x000fc400078efcff */
[----:B------:R-:W-:Y:S01]  /*9c8c0*/  LOP3.LUT P6, RZ, R26, 0x80, RZ, 0xc0, !PT ;  /* 0x000000801aff7812 */ /* 0x000fe200078cc0ff */
[----:B----4-:R-:W-:Y:S01]  /*9c8d0*/  IMAD.WIDE R24, R205, 0x4, R18 ;  /* 0x00000004cd187825 */ /* 0x010fe200078e0212 */
[----:B------:R-:W-:-:S04]  /*9c8e0*/  LOP3.LUT R21, R21, 0xfbffffff, RZ, 0xc0, !PT ;  /* 0xfbffffff15157812 */ /* 0x000fc800078ec0ff */
[----:B------:R1:W-:Y:S07]  /*9c8f0*/  @P1 STG.E desc[UR58][R24.64], R210 ;  /* 0x000000d218001986 */ /* 0x0003ee000c10193a */
[----:B------:R-:W-:Y:S01]  /*9c900*/  @P6 LOP3.LUT R21, R21, 0x4000000, RZ, 0xfc, !PT ;  /* 0x0400000015156812 */ /* 0x000fe200078efcff */
[----:B-1----:R-:W-:Y:S01]  /*9c910*/  IMAD.WIDE R24, R205, 0x4, R16 ;  /* 0x00000004cd187825 */ /* 0x002fe200078e0210 */
[----:B------:R-:W-:-:S04]  /*9c920*/  LOP3.LUT P6, RZ, R26, 0x40, RZ, 0xc0, !PT ;  /* 0x000000401aff7812 */ /* 0x000fc800078cc0ff */
[----:B------:R1:W-:Y:S04]  /*9c930*/  @P0 STG.E desc[UR58][R24.64], R207 ;  /* 0x000000cf18000986 */ /* 0x0003e8000c10193a */
[----:B-1----:R-:W3:Y:S04]  /*9c940*/  LDL.LU R207, [R1+0x1480] ;  /* 0x0014800001cf7983 */ /* 0x002ee80000300800 */
[----:B------:R-:W4:Y:S01]  /*9c950*/  LDL.LU R229, [R1+0x860] ;  /* 0x0008600001e57983 */ /* 0x000f220000300800 */
[----:B------:R-:W-:-:S03]  /*9c960*/  IMAD.WIDE R24, R205, 0x4, R14 ;  /* 0x00000004cd187825 */ /* 0x000fc600078e020e */
[----:B------:R-:W3:Y:S04]  /*9c970*/  LDL.LU R228, [R1+0x4d0] ;  /* 0x0004d00001e47983 */ /* 0x000ee80000300800 */
[----:B------:R1:W-:Y:S01]  /*9c980*/  @P6 STG.E desc[UR58][R24.64], R208 ;  /* 0x000000d018006986 */ /* 0x0003e2000c10193a */
[----:B------:R-:W-:-:S03]  /*9c990*/  LOP3.LUT P6, RZ, R21, 0x4000000, RZ, 0xc0, !PT ;  /* 0x0400000015ff7812 */ /* 0x000fc600078cc0ff */
[----:B------:R-:W3:Y:S04]  /*9c9a0*/  LDL.LU R209, [R1+0x3e0] ;  /* 0x0003e00001d17983 */ /* 0x000ee80000300800 */
[----:B------:R-:W3:Y:S01]  /*9c9b0*/  LDL.LU R210, [R1+0x320] ;  /* 0x0003200001d27983 */ /* 0x000ee20000300800 */
[----:B-1----:R-:W-:-:S03]  /*9c9c0*/  IMAD.WIDE R24, R205, 0x4, R12 ;  /* 0x00000004cd187825 */ /* 0x002fc600078e020c */
[----:B------:R-:W3:Y:S04]  /*9c9d0*/  LDL.LU R208, [R1+0x1a0] ;  /* 0x0001a00001d07983 */ /* 0x000ee80000300800 */
[----:B------:R1:W-:Y:S01]  /*9c9e0*/  @P6 STG.E desc[UR58][R24.64], R206 ;  /* 0x000000ce18006986 */ /* 0x0003e2000c10193a */
[----:B------:R-:W-:-:S03]  /*9c9f0*/  LOP3.LUT P6, RZ, R21, 0x2000000, RZ, 0xc0, !PT ;  /* 0x0200000015ff7812 */ /* 0x000fc600078cc0ff */
[----:B------:R-:W3:Y:S01]  /*9ca00*/  LDL.LU R205, [R1+0xa0] ;  /* 0x0000a00001cd7983 */ /* 0x000ee20000300800 */
        /* <DEDUP_REMOVED lines=21> */
[----:B------:R-:W-:-:S02]  /*9cb60*/  LOP3.LUT P6, RZ, R21, 0x80000, RZ, 0xc0, !PT ;  /* 0x0008000015ff7812 */ /* 0x000fc400078cc0ff */
[----:B------:R-:W-:Y:S01]  /*9cb70*/  LOP3.LUT P4, RZ, R26, 0x10000, RZ, 0xc0, !PT ;  /* 0x000100001aff7812 */ /* 0x000fe2000788c0ff */
[----:B-1----:R-:W-:-:S10]  /*9cb80*/  IMAD.WIDE R24, R230, 0x4, R14 ;  /* 0x00000004e6187825 */ /* 0x002fd400078e020e */
[----:B----4-:R1:W-:Y:S01]  /*9cb90*/  @P6 STG.E desc[UR58][R24.64], R229 ;  /* 0x000000e518006986 */ /* 0x0103e2000c10193a */
[----:B------:R-:W-:Y:S01]  /*9cba0*/  LOP3.LUT P3, RZ, R26, 0x20000, RZ, 0xc0, !PT ;  /* 0x000200001aff7812 */ /* 0x000fe2000786c0ff */
[----:B-1----:R-:W-:-:S05]  /*9cbb0*/  IMAD.WIDE R24, R230, 0x4, R12 ;  /* 0x00000004e6187825 */ /* 0x002fca00078e020c */
[----:B---3--:R1:W-:Y:S01]  /*9cbc0*/  @P5 STG.E desc[UR58][R24.64], R228 ;  /* 0x000000e418005986 */ /* 0x0083e2000c10193a */
[----:B------:R-:W-:Y:S01]  /*9cbd0*/  LOP3.LUT P2, RZ, R26, 0x40000, RZ, 0xc0, !PT ;  /* 0x000400001aff7812 */ /* 0x000fe2000784c0ff */
[----:B-1----:R-:W-:-:S05]  /*9cbe0*/  IMAD.WIDE R24, R207, 0x4, R18 ;  /* 0x00000004cf187825 */ /* 0x002fca00078e0212 */
[----:B------:R1:W-:Y:S01]  /*9cbf0*/  @P4 STG.E desc[UR58][R24.64], R209 ;  /* 0x000000d118004986 */ /* 0x0003e2000c10193a */
[----:B------:R-:W-:Y:S01]  /*9cc00*/  LOP3.LUT P1, RZ, R26, 0x80000, RZ, 0xc0, !PT ;  /* 0x000800001aff7812 */ /* 0x000fe2000782c0ff */
[----:B-1----:R-:W-:-:S05]  /*9cc10*/  IMAD.WIDE R24, R207, 0x4, R16 ;  /* 0x00000004cf187825 */ /* 0x002fca00078e0210 */
[----:B------:R1:W-:Y:S02]  /*9cc20*/  @P3 STG.E desc[UR58][R24.64], R210 ;  /* 0x000000d218003986 */ /* 0x0003e4000c10193a */
[----:B-1----:R-:W-:-:S05]  /*9cc30*/  IMAD.WIDE R24, R207, 0x4, R14 ;  /* 0x00000004cf187825 */ /* 0x002fca00078e020e */
[----:B------:R1:W-:Y:S01]  /*9cc40*/  @P2 STG.E desc[UR58][R24.64], R208 ;  /* 0x000000d018002986 */ /* 0x0003e2000c10193a */
[----:B------:R-:W-:Y:S01]  /*9cc50*/  LOP3.LUT P0, RZ, R26, 0x100000, RZ, 0xc0, !PT ;  /* 0x001000001aff7812 */ /* 0x000fe2000780c0ff */
[----:B-1----:R-:W-:Y:S02]  /*9cc60*/  IMAD.WIDE R24, R207, 0x4, R12 ;  /* 0x00000004cf187825 */ /* 0x002fe400078e020c */
[----:B------:R-:W3:Y:S04]  /*9cc70*/  LDL.LU R207, [R1+0xa54] ;  /* 0x000a540001cf7983 */ /* 0x000ee80000300800 */
[----:B------:R1:W-:Y:S04]  /*9cc80*/  @P1 STG.E desc[UR58][R24.64], R205 ;  /* 0x000000cd18001986 */ /* 0x0003e8000c10193a */
[----:B-1----:R-:W4:Y:S04]  /*9cc90*/  LDL.LU R205, [R1+0x864] ;  /* 0x0008640001cd7983 */ /* 0x002f280000300800 */
[----:B------:R-:W4:Y:S04]  /*9cca0*/  LDL.LU R252, [R1+0x4d4] ;  /* 0x0004d40001fc7983 */ /* 0x000f280000300800 */
[----:B------:R-:W4:Y:S04]  /*9ccb0*/  LDL.LU R92, [R1+0x3e4] ;  /* 0x0003e400015c7983 */ /* 0x000f280000300800 */
[----:B------:R-:W4:Y:S01]  /*9ccc0*/  LDL.LU R93, [R1+0x324] ;  /* 0x00032400015d7983 */ /* 0x000f220000300800 */
[----:B--2---:R-:W-:-:S05]  /*9ccd0*/  IMAD.WIDE R24, R206, 0x4, R18 ;  /* 0x00000004ce187825 */ /* 0x004fca00078e0212 */
[----:B------:R1:W-:Y:S04]  /*9cce0*/  @P0 STG.E desc[UR58][R24.64], R204 ;  /* 0x000000cc18000986 */ /* 0x0003e8000c10193a */
[----:B-1----:R-:W2:Y:S04]  /*9ccf0*/  LDL.LU R204, [R1+0x1488] ;  /* 0x0014880001cc7983 */ /* 0x002ea80000300800 */
[----:B------:R-:W2:Y:S01]  /*9cd00*/  LDL.LU R94, [R1+0x1a4] ;  /* 0x0001a400015e7983 */ /* 0x000ea20000300800 */
        /* <DEDUP_REMOVED lines=15> */
[----:B------:R-:W2:Y:S04]  /*9ce00*/  LDL.LU R228, [R1+0x1a8] ;  /* 0x0001a80001e47983 */ /* 0x000ea80000300800 */
[----:B------:R-:W2:Y:S01]  /*9ce10*/  LDL.LU R209, [R1+0x1490] ;  /* 0x0014900001d17983 */ /* 0x000ea20000300800 */
[C---:B------:R-:W-:Y:S02]  /*9ce20*/  LOP3.LUT P3, RZ, R26.reuse, 0x200000, RZ, 0xc0, !PT ;  /* 0x002000001aff7812 */ /* 0x040fe4000786c0ff */
[----:B------:R-:W-:Y:S01]  /*9ce30*/  LOP3.LUT P2, RZ, R26, 0x400000, RZ, 0xc0, !PT ;  /* 0x004000001aff7812 */ /* 0x000fe2000784c0ff */
[----:B------:R-:W-:Y:S01]  /*9ce40*/  IMAD.WIDE R24, R206, 0x4, R16 ;  /* 0x00000004ce187825 */ /* 0x000fe200078e0210 */
[----:B------:R-:W2:Y:S01]  /*9ce50*/  LDL.LU R210, [R1+0xa8] ;  /* 0x0000a80001d27983 */ /* 0x000ea20000300800 */
[----:B------:R-:W-:-:S02]  /*9ce60*/  @P6 LOP3.LUT R21, R21, 0x2000, RZ, 0xfc, !PT ;  /* 0x0000200015156812 */ /* 0x000fc400078efcff */
        /* <DEDUP_REMOVED lines=25> */
[----:B------:R-:W3:Y:S04]  /*9d000*/  LDL.LU R206, [R1+0x1494] ;  /* 0x0014940001ce7983 */ /* 0x000ee80000300800 */
[----:B------:R2:W-:Y:S02]  /*9d010*/  @P1 STG.E desc[UR58][R24.64], R252 ;  /* 0x000000fc18001986 */ /* 0x0005e4000c10193a */
        /* <DEDUP_REMOVED lines=38> */
[----:B---3--:R-:W-:-:S05]  /*9d280*/  IMAD.WIDE R24, R206, 0x4, R18 ;  /* 0x00000004ce187825 */ /* 0x008fca00078e0212 */
[----:B------:R1:W-:Y:S02]  /*9d290*/  @P3 STG.E desc[UR58][R24.64], R208 ;  /* 0x000000d018003986 */ /* 0x0003e4000c10193a */
[C---:B-1----:R-:W-:Y:S02]  /*9d2a0*/  IMAD.WIDE R24, R206.reuse, 0x4, R16 ;  /* 0x00000004ce187825 */ /* 0x042fe400078e0210 */
[----:B------:R-:W3:Y:S04]  /*9d2b0*/  LDL.LU R208, [R1+0x3ec] ;  /* 0x0003ec0001d07983 */ /* 0x000ee80000300800 */
[----:B------:R1:W-:Y:S02]  /*9d2c0*/  @P2 STG.E desc[UR58][R24.64], R207 ;  /* 0x000000cf18002986 */ /* 0x0003e4000c10193a */
[----:B-1----:R-:W-:-:S02]  /*9d2d0*/  IMAD.WIDE R24, R206, 0x4, R14 ;  /* 0x00000004ce187825 */ /* 0x002fc400078e020e */
[----:B------:R-:W3:Y:S04]  /*9d2e0*/  LDL.LU R207, [R1+0x32c] ;  /* 0x00032c0001cf7983 */ /* 0x000ee80000300800 */
[----:B----4-:R1:W-:Y:S01]  /*9d2f0*/  @P1 STG.E desc[UR58][R24.64], R205 ;  /* 0x000000cd18001986 */ /* 0x0103e2000c10193a */
[C---:B------:R-:W-:Y:S01]  /*9d300*/  LOP3.LUT P0, RZ, R27.reuse, 0x80, RZ, 0xc0, !PT ;  /* 0x000000801bff7812 */ /* 0x040fe2000780c0ff */
[----:B-1----:R-:W-:Y:S02]  /*9d310*/  IMAD.WIDE R24, R206, 0x4, R12 ;  /* 0x00000004ce187825 */ /* 0x002fe400078e020c */
[----:B------:R-:W4:Y:S04]  /*9d320*/  LDL.LU R205, [R1+0x1ac] ;  /* 0x0001ac0001cd7983 */ /* 0x000f280000300800 */
[----:B------:R-:W3:Y:S06]  /*9d330*/  LDL.LU R206, [R1+0x1498] ;  /* 0x0014980001ce7983 */ /* 0x000eec0000300800 */
[----:B--2---:R1:W-:Y:S04]  /*9d340*/  @P0 STG.E desc[UR58][R24.64], R204 ;  /* 0x000000cc18000986 */ /* 0x0043e8000c10193a */
        /* <DEDUP_REMOVED lines=10> */
[----:B------:R-:W-:-:S03]  /*9d3f0*/  LOP3.LUT P3, RZ, R27, 0x100, RZ, 0xc0, !PT ;  /* 0x000001001bff7812 */ /* 0x000fc6000786c0ff */
[----:B------:R-:W2:Y:S01]  /*9d400*/  LDL.LU R229, [R1+0x5a0] ;  /* 0x0005a00001e57983 */ /* 0x000ea20000300800 */
[----:B------:R-:W-:-:S03]  /*9d410*/  LOP3.LUT P2, RZ, R27, 0x200, RZ, 0xc0, !PT ;  /* 0x000002001bff7812 */ /* 0x000fc6000784c0ff */
[----:B------:R-:W2:Y:S04]  /*9d420*/  LDL.LU R230, [R1+0xbd4] ;  /* 0x000bd40001e67983 */ /* 0x000ea80000300800 */
[----:B------:R-:W2:Y:S04]  /*9d430*/  LDL.LU R228, [R1+0xbb4] ;  /* 0x000bb40001e47983 */ /* 0x000ea80000300800 */
[----:B------:R-:W2:Y:S01]  /*9d440*/  LDL.LU R209, [R1+0xba4] ;  /* 0x000ba40001d17983 */ /* 0x000ea20000300800 */
[----:B------:R-:W-:-:S03]  /*9d450*/  LOP3.LUT P1, RZ, R27, 0x400, RZ, 0xc0, !PT ;  /* 0x000004001bff7812 */ /* 0x000fc6000782c0ff */
[----:B------:R-:W2:Y:S01]  /*9d460*/  LDL.LU R210, [R1+0x14a4] ;  /* 0x0014a40001d27983 */ /* 0x000ea20000300800 */
        /* <DEDUP_REMOVED lines=9> */
[----:B---3--:R-:W-:-:S05]  /*9d500*/  IMAD.WIDE R24, R206, 0x4, R18 ;  /* 0x00000004ce187825 */ /* 0x008fca00078e0212 */
[----:B------:R1:W-:Y:S02]  /*9d510*/  @P3 STG.E desc[UR58][R24.64], R208 ;  /* 0x000000d018003986 */ /* 0x0003e4000c10193a */
[----:B-1----:R-:W-:-:S05]  /*9d520*/  IMAD.WIDE R24, R206, 0x4, R16 ;  /* 0x00000004ce187825 */ /* 0x002fca00078e0210 */
[----:B------:R1:W-:Y:S02]  /*9d530*/  @P2 STG.E desc[UR58][R24.64], R207 ;  /* 0x000000cf18002986 */ /* 0x0003e4000c10193a */
[C---:B-1----:R-:W-:Y:S02]  /*9d540*/  IMAD.WIDE R24, R206.reuse, 0x4, R14 ;  /* 0x00000004ce187825 */ /* 0x042fe400078e020e */
[----:B------:R-:W3:Y:S04]  /*9d550*/  LDL.LU R207, [R1+0xb94] ;  /* 0x000b940001cf7983 */ /* 0x000ee80000300800 */
[----:B----4-:R1:W-:Y:S02]  /*9d560*/  @P1 STG.E desc[UR58][R24.64], R205 ;  /* 0x000000cd18001986 */ /* 0x0103e4000c10193a */
[----:B-1----:R-:W-:-:S02]  /*9d570*/  IMAD.WIDE R24, R206, 0x4, R12 ;  /* 0x00000004ce187825 */ /* 0x002fc400078e020c */
[----:B------:R-:W4:Y:S04]  /*9d580*/  LDL.LU R205, [R1+0xb84] ;  /* 0x000b840001cd7983 */ /* 0x000f280000300800 */
[----:B------:R-:W4:Y:S04]  /*9d590*/  LDL.LU R206, [R1+0x6e4] ;  /* 0x0006e40001ce7983 */ /* 0x000f280000300800 */
[----:B--2---:R1:W-:Y:S04]  /*9d5a0*/  @P0 STG.E desc[UR58][R24.64], R204 ;  /* 0x000000cc18000986 */ /* 0x0043e8000c10193a */
[----:B-1----:R-:W2:Y:S04]  /*9d5b0*/  LDL.LU R204, [R1+0x6a4] ;  /* 0x0006a40001cc7983 */ /* 0x002ea80000300800 */
[----:B------:R-:W4:Y:S01]  /*9d5c0*/  LDL.LU R208, [R1+0x14a8] ;  /* 0x0014a80001d07983 */ /* 0x000f220000300800 */
        /* <DEDUP_REMOVED lines=15> */
[----:B------:R-:W-:-:S10]  /*9d6c0*/  IMAD.WIDE R24, R95, 0x4, R18 ;  /* 0x000000045f187825 */ /* 0x000fd400078e0212 */
        /* <DEDUP_REMOVED lines=38> */
[----:B------:R-:W2:Y:S04]  /*9d930*/  LDL.LU R210, [R1+0x5a4] ;  /* 0x0005a40001d27983 */ /* 0x000ea80000300800 */
[----:B---3--:R1:W-:Y:S04]  /*9d940*/  @P3 STG.E desc[UR58][R24.64], R207 ;  /* 0x000000cf18003986 */ /* 0x0083e8000c10193a */
[----:B-1----:R-:W3:Y:S01]  /*9d950*/  LDL.LU R207, [R1+0xbd8] ;  /* 0x000bd80001cf7983 */ /* 0x002ee20000300800 */
[----:B----4-:R-:W-:-:S05]  /*9d960*/  IMAD.WIDE R24, R208, 0x4, R18 ;  /* 0x00000004d0187825 */ /* 0x010fca00078e0212 */
[----:B------:R1:W-:Y:S02]  /*9d970*/  @P2 STG.E desc[UR58][R24.64], R205 ;  /* 0x000000cd18002986 */ /* 0x0003e4000c10193a */
[C---:B-1----:R-:W-:Y:S02]  /*9d980*/  IMAD.WIDE R24, R208.reuse, 0x4, R16 ;  /* 0x00000004d0187825 */ /* 0x042fe400078e0210 */
[----:B------:R-:W4:Y:S04]  /*9d990*/  LDL.LU R205, [R1+0xbb8] ;  /* 0x000bb80001cd7983 */ /* 0x000f280000300800 */
[----:B------:R1:W-:Y:S02]  /*9d9a0*/  @P1 STG.E desc[UR58][R24.64], R206 ;  /* 0x000000ce18001986 */ /* 0x0003e4000c10193a */
[----:B-1----:R-:W-:-:S02]  /*9d9b0*/  IMAD.WIDE R24, R208, 0x4, R14 ;  /* 0x00000004d0187825 */ /* 0x002fc400078e020e */
[----:B------:R-:W4:Y:S04]  /*9d9c0*/  LDL.LU R206, [R1+0xba8] ;  /* 0x000ba80001ce7983 */ /* 0x000f280000300800 */
[----:B--2---:R1:W-:Y:S04]  /*9d9d0*/  @P0 STG.E desc[UR58][R24.64], R204 ;  /* 0x000000cc18000986 */ /* 0x0043e8000c10193a */
[----:B-1----:R-:W2:Y:S04]  /*9d9e0*/  LDL.LU R204, [R1+0x14ac] ;  /* 0x0014ac0001cc7983 */ /* 0x002ea80000300800 */
[----:B------:R-:W4:Y:S01]  /*9d9f0*/  LDL.LU R92, [R1+0xb98] ;  /* 0x000b9800015c7983 */ /* 0x000f220000300800 */
[----:B------:R-:W-:-:S03]  /*9da00*/  IMAD.WIDE R24, R208, 0x4, R12 ;  /* 0x00000004d0187825 */ /* 0x000fc600078e020c */
        /* <DEDUP_REMOVED lines=14> */
[C---:B------:R-:W-:Y:S02]  /*9daf0*/  LOP3.LUT P2, RZ, R27.reuse, 0x10000000, RZ, 0xc0, !PT ;  /* 0x100000001bff7812 */ /* 0x040fe4000784c0ff */
        /* <DEDUP_REMOVED lines=16> */
[----:B------:R1:W-:Y:S04]  /*9dc00*/  @P3 STG.E desc[UR58][R24.64], R210 ;  /* 0x000000d218003986 */ /* 0x0003e8000c10193a */
[----:B-1----:R-:W4:Y:S01]  /*9dc10*/  LDL.LU R210, [R1+0x6ac] ;  /* 0x0006ac0001d27983 */ /* 0x002f220000300800 */
[----:B--2---:R-:W-:-:S05]  /*9dc20*/  IMAD.WIDE R24, R204, 0x4, R18 ;  /* 0x00000004cc187825 */ /* 0x004fca00078e0212 */
[----:B---3--:R1:W-:Y:S02]  /*9dc30*/  @P2 STG.E desc[UR58][R24.64], R207 ;  /* 0x000000cf18002986 */ /* 0x0083e4000c10193a */
[C---:B-1----:R-:W-:Y:S02]  /*9dc40*/  IMAD.WIDE R24, R204.reuse, 0x4, R16 ;  /* 0x00000004cc187825 */ /* 0x042fe400078e0210 */
[----:B------:R-:W2:Y:S04]  /*9dc50*/  LDL.LU R207, [R1+0x5ac] ;  /* 0x0005ac0001cf7983 */ /* 0x000ea80000300800 */
[----:B----4-:R1:W-:Y:S02]  /*9dc60*/  @P1 STG.E desc[UR58][R24.64], R205 ;  /* 0x000000cd18001986 */ /* 0x0103e4000c10193a */
[----:B-1----:R-:W-:-:S05]  /*9dc70*/  IMAD.WIDE R24, R204, 0x4, R14 ;  /* 0x00000004cc187825 */ /* 0x002fca00078e020e */
[----:B------:R1:W-:Y:S02]  /*9dc80*/  @P0 STG.E desc[UR58][R24.64], R206 ;  /* 0x000000ce18000986 */ /* 0x0003e4000c10193a */
[----:B-1----:R-:W-:Y:S02]  /*9dc90*/  IMAD.WIDE R24, R204, 0x4, R12 ;  /* 0x00000004cc187825 */ /* 0x002fe400078e020c */
[----:B------:R-:W3:Y:S04]  /*9dca0*/  LDL.LU R206, [R1+0xbc0] ;  /* 0x000bc00001ce7983 */ /* 0x000ee80000300800 */
[----:B------:R-:W4:Y:S04]  /*9dcb0*/  LDL.LU R204, [R1+0xa00] ;  /* 0x000a000001cc7983 */ /* 0x000f280000300800 */
[----:B------:R-:W3:Y:S01]  /*9dcc0*/  LDL.LU R205, [R1+0x14bc] ;  /* 0x0014bc0001cd7983 */ /* 0x000ee20000300800 */
        /* <DEDUP_REMOVED lines=17> */
[----:B------:R-:W-:Y:S01]  /*9dde0*/  @P6 STG.E desc[UR58][R24.64], R94 ;  /* 0x0000005e18006986 */ /* 0x000fe2000c10193a */
[----:B------:R-:W-:Y:S01]  /*9ddf0*/  LOP3.LUT P6, RZ, R21, 0x1, RZ, 0xc0, !PT ;  /* 0x0000000115ff7812 */ /* 0x000fe200078cc0ff */
[----:B------:R-:W-:-:S12]  /*9de00*/  IMAD.WIDE R20, R96, 0x4, R14 ;  /* 0x0000000460147825 */ /* 0x000fd800078e020e */
        /* <DEDUP_REMOVED lines=18> */
[----:B------:R1:W-:Y:S02]  /*9df30*/  @P6 STG.E desc[UR58][R20.64], R230 ;  /* 0x000000e614006986 */ /* 0x0003e4000c10193a */
[----:B-1----:R-:W-:-:S05]  /*9df40*/  IMAD.WIDE R20, R208, 0x4, R18 ;  /* 0x00000004d0147825 */ /* 0x002fca00078e0212 */
[----:B------:R1:W-:Y:S02]  /*9df50*/  @P5 STG.E desc[UR58][R20.64], R228 ;  /* 0x000000e414005986 */ /* 0x0003e4000c10193a */
[----:B-1----:R-:W-:-:S05]  /*9df60*/  IMAD.WIDE R20, R208, 0x4, R16 ;  /* 0x00000004d0147825 */ /* 0x002fca00078e0210 */
[----:B------:R1:W-:Y:S04]  /*9df70*/  @P4 STG.E desc[UR58][R20.64], R209 ;  /* 0x000000d114004986 */ /* 0x0003e8000c10193a */
[----:B-1----:R-:W4:Y:S01]  /*9df80*/  LDL.LU R209, [R1+0x850] ;  /* 0x0008500001d17983 */ /* 0x002f220000300800 */
        /* <DEDUP_REMOVED lines=8> */
[----:B--2---:R1:W-:Y:S04]  /*9e010*/  @P2 STG.E desc[UR58][R20.64], R207 ;  /* 0x000000cf14002986 */ /* 0x0043e8000c10193a */
[----:B------:R-:W2:Y:S04]  /*9e020*/  LDL.LU R208, [R1+0x3d0] ;  /* 0x0003d00001d07983 */ /* 0x000ea80000300800 */
[----:B-1----:R-:W2:Y:S01]  /*9e030*/  LDL.LU R207, [R1+0x310] ;  /* 0x0003100001cf7983 */ /* 0x002ea20000300800 */
[----:B---3--:R-:W-:-:S05]  /*9e040*/  IMAD.WIDE R20, R205, 0x4, R18 ;  /* 0x00000004cd147825 */ /* 0x008fca00078e0212 */
[----:B------:R1:W-:Y:S02]  /*9e050*/  @P1 STG.E desc[UR58][R20.64], R206 ;  /* 0x000000ce14001986 */ /* 0x0003e4000c10193a */
[----:B-1----:R-:W-:Y:S02]  /*9e060*/  IMAD.WIDE R20, R205, 0x4, R16 ;  /* 0x00000004cd147825 */ /* 0x002fe400078e0210 */
[----:B------:R-:W3:Y:S04]  /*9e070*/  LDL.LU R206, [R1+0x190] ;  /* 0x0001900001ce7983 */ /* 0x000ee80000300800 */
[----:B----4-:R1:W-:Y:S04]  /*9e080*/  @P0 STG.E desc[UR58][R20.64], R204 ;  /* 0x000000cc14000986 */ /* 0x0103e8000c10193a */
[----:B-1----:R-:W4:Y:S01]  /*9e090*/  LDL.LU R204, [R1+0x14c0] ;  /* 0x0014c00001cc7983 */ /* 0x002f220000300800 */
[----:B------:R-:W-:-:S03]  /*9e0a0*/  LOP3.LUT P6, RZ, R28, 0x4000000, RZ, 0xc0, !PT ;  /* 0x040000001cff7812 */ /* 0x000fc600078cc0ff */
[----:B------:R-:W3:Y:S01]  /*9e0b0*/  LDL.LU R93, [R1+0x90] ;  /* 0x00009000015d7983 */ /* 0x000ee20000300800 */
[----:B------:R-:W-:-:S03]  /*9e0c0*/  LOP3.LUT R22, R22, 0xfff7ffff, RZ, 0xc0, !PT ;  /* 0xfff7ffff16167812 */ /* 0x000fc600078ec0ff */
[----:B------:R-:W3:Y:S04]  /*9e0d0*/  LDL.LU R94, [R1+0xbc4] ;  /* 0x000bc400015e7983 */ /* 0x000ee80000300800 */
[----:B------:R-:W3:Y:S02]  /*9e0e0*/  LDL.LU R95, [R1+0xa04] ;  /* 0x000a0400015f7983 */ /* 0x000ee40000300800 */
[----:B------:R-:W-:Y:S02]  /*9e0f0*/  @P6 LOP3.LUT R22, R22, 0x80000, RZ, 0xfc, !PT ;  /* 0x0008000016166812 */ /* 0x000fe400078efcff */
[----:B------:R-:W-:Y:S01]  /*9e100*/  LOP3.LUT P6, RZ, R28, 0x2000000, RZ, 0xc0, !PT ;  /* 0x020000001cff7812 */ /* 0x000fe200078cc0ff */
[----:B------:R-:W3:Y:S01]  /*9e110*/  LDL.LU R96, [R1+0x854] ;  /* 0x0008540001607983 */ /* 0x000ee20000300800 */
[----:B------:R-:W-:-:S02]  /*9e120*/  LOP3.LUT R22, R22, 0xffefffff, RZ, 0xc0, !PT ;  /* 0xffefffff16167812 */ /* 0x000fc400078ec0ff */
[----:B------:R-:W-:Y:S01]  /*9e130*/  LOP3.LUT P3, RZ, R28, 0x4000, RZ, 0xc0, !PT ;  /* 0x000040001cff7812 */ /* 0x000fe2000786c0ff */
[----:B------:R-:W-:Y:S01]  /*9e140*/  IMAD.WIDE R20, R205, 0x4, R14 ;  /* 0x00000004cd147825 */ /* 0x000fe200078e020e */
[----:B------:R-:W3:Y:S04]  /*9e150*/  LDL.LU R99, [R1+0x3d4] ;  /* 0x0003d40001637983 */ /* 0x000ee80000300800 */
[----:B------:R-:W3:Y:S03]  /*9e160*/  LDL.LU R231, [R1+0x314] ;  /* 0x0003140001e77983 */ /* 0x000ee60000300800 */
[----:B------:R-:W-:Y:S01]  /*9e170*/  @P6 LOP3.LUT R22, R22, 0x100000, RZ, 0xfc, !PT ;  /* 0x0010000016166812 */ /* 0x000fe200078efcff */
[----:B------:R-:W3:Y:S01]  /*9e180*/  LDL.LU R229, [R1+0x194] ;  /* 0x0001940001e57983 */ /* 0x000ee20000300800 */
[----:B------:R-:W-:-:S02]  /*9e190*/  LOP3.LUT P6, RZ, R28, 0x1000000, RZ, 0xc0, !PT ;  /* 0x010000001cff7812 */ /* 0x000fc400078cc0ff */
[----:B------:R-:W-:Y:S01]  /*9e1a0*/  LOP3.LUT R22, R22, 0xffdfffff, RZ, 0xc0, !PT ;  /* 0xffdfffff16167812 */ /* 0x000fe200078ec0ff */
[----:B------:R-:W3:Y:S04]  /*9e1b0*/  LDL.LU R230, [R1+0x14c8] ;  /* 0x0014c80001e67983 */ /* 0x000ee80000300800 */
[----:B------:R-:W3:Y:S06]  /*9e1c0*/  LDL.LU R228, [R1+0x94] ;  /* 0x0000940001e47983 */ /* 0x000eec0000300800 */
        /* <DEDUP_REMOVED lines=12> */
[C---:B------:R-:W-:Y:S02]  /*9e290*/  LOP3.LUT P2, RZ, R28.reuse, 0x8000, RZ, 0xc0, !PT ;  /* 0x000080001cff7812 */ /* 0x040fe4000784c0ff */
[----:B------:R-:W-:-:S07]  /*9e2a0*/  LOP3.LUT P1, RZ, R28, 0x10000, RZ, 0xc0, !PT ;  /* 0x000100001cff7812 */ /* 0x000fce000782c0ff */
[----:B------:R-:W-:Y:S02]  /*9e2b0*/  @P6 LOP3.LUT R22, R22, 0x2000000, RZ, 0xfc, !PT ;  /* 0x0200000016166812 */ /* 0x000fe400078efcff */
[C---:B------:R-:W-:Y:S02]  /*9e2c0*/  LOP3.LUT P6, RZ, R28.reuse, 0x80000, RZ, 0xc0, !PT ;  /* 0x000800001cff7812 */ /* 0x040fe400078cc0ff */
[----:B------:R-:W-:Y:S02]  /*9e2d0*/  LOP3.LUT P0, RZ, R28, 0x20000, RZ, 0xc0, !PT ;  /* 0x000200001cff7812 */ /* 0x000fe4000780c0ff */
[----:B------:R-:W-:-:S09]  /*9e2e0*/  LOP3.LUT R22, R22, 0xfbffffff, RZ, 0xc0, !PT ;  /* 0xfbffffff16167812 */ /* 0x000fd200078ec0ff */
[----:B------:R-:W-:Y:S02]  /*9e2f0*/  @P6 LOP3.LUT R22, R22, 0x4000000, RZ, 0xfc, !PT ;  /* 0x0400000016166812 */ /* 0x000fe400078efcff */
[----:B------:R-:W-:Y:S01]  /*9e300*/  LOP3.LUT P6, RZ, R28, 0x40000, RZ, 0xc0, !PT ;  /* 0x000400001cff7812 */ /* 0x000fe200078cc0ff */
[----:B------:R1:W-:Y:S02]  /*9e310*/  @P3 STG.E desc[UR58][R20.64], R209 ;  /* 0x000000d114003986 */ /* 0x0003e4000c10193a */
[----:B-1----:R-:W-:Y:S02]  /*9e320*/  IMAD.WIDE R20, R205, 0x4, R12 ;  /* 0x00000004cd147825 */ /* 0x002fe400078e020c */
[----:B------:R-:W3:Y:S04]  /*9e330*/  LDL.LU R205, [R1+0x14cc] ;  /* 0x0014cc0001cd7983 */ /* 0x000ee80000300800 */
[----:B------:R-:W3:Y:S04]  /*9e340*/  LDL.LU R98, [R1+0x4c4] ;  /* 0x0004c40001627983 */ /* 0x000ee80000300800 */
[----:B------:R-:W3:Y:S04]  /*9e350*/  LDL.LU R209, [R1+0xbc8] ;  /* 0x000bc80001d17983 */ /* 0x000ee80000300800 */
[----:B------:R4:W-:Y:S02]  /*9e360*/  @P2 STG.E desc[UR58][R20.64], R210 ;  /* 0x000000d214002986 */ /* 0x0009e4000c10193a */
[----:B----4-:R-:W-:-:S05]  /*9e370*/  IMAD.WIDE R20, R204, 0x4, R18 ;  /* 0x00000004cc147825 */ /* 0x010fca00078e0212 */
[----:B--2---:R1:W-:Y:S02]  /*9e380*/  @P1 STG.E desc[UR58][R20.64], R208 ;  /* 0x000000d014001986 */ /* 0x0043e4000c10193a */
[C---:B-1----:R-:W-:Y:S02]  /*9e390*/  IMAD.WIDE R20, R204.reuse, 0x4, R16 ;  /* 0x00000004cc147825 */ /* 0x042fe400078e0210 */
[----:B------:R-:W2:Y:S04]  /*9e3a0*/  LDL.LU R208, [R1+0xa08] ;  /* 0x000a080001d07983 */ /* 0x000ea80000300800 */
[----:B------:R1:W-:Y:S02]  /*9e3b0*/  @P0 STG.E desc[UR58][R20.64], R207 ;  /* 0x000000cf14000986 */ /* 0x0003e4000c10193a */
[----:B-1----:R-:W-:-:S02]  /*9e3c0*/  IMAD.WIDE R20, R204, 0x4, R14 ;  /* 0x00000004cc147825 */ /* 0x002fc400078e020e */
[----:B------:R-:W4:Y:S04]  /*9e3d0*/  LDL.LU R207, [R1+0x858] ;  /* 0x0008580001cf7983 */ /* 0x000f280000300800 */
[----:B---3--:R1:W-:Y:S02]  /*9e3e0*/  @P6 STG.E desc[UR58][R20.64], R206 ;  /* 0x000000ce14006986 */ /* 0x0083e4000c10193a */
[----:B-1----:R-:W-:Y:S02]  /*9e3f0*/  IMAD.WIDE R20, R204, 0x4, R12 ;  /* 0x00000004cc147825 */ /* 0x002fe400078e020c */
[----:B------:R-:W3:Y:S04]  /*9e400*/  LDL.LU R206, [R1+0x4c8] ;  /* 0x0004c80001ce7983 */ /* 0x000ee80000300800 */
[----:B------:R-:W3:Y:S04]  /*9e410*/  LDL.LU R204, [R1+0x3d8] ;  /* 0x0003d80001cc7983 */ /* 0x000ee80000300800 */
        /* <DEDUP_REMOVED lines=17> */
[C---:B------:R-:W-:Y:S02]  /*9e530*/  LOP3.LUT P2, RZ, R28.reuse, 0x40000000, RZ, 0xc0, !PT ;  /* 0x400000001cff7812 */ /* 0x040fe4000784c0ff */
[----:B------:R-:W-:-:S02]  /*9e540*/  LOP3.LUT P1, RZ, R28, 0x80000000, RZ, 0xc0, !PT ;  /* 0x800000001cff7812 */ /* 0x000fc4000782c0ff */
[----:B------:R-:W-:Y:S01]  /*9e550*/  LOP3.LUT P0, RZ, R29, 0x1, RZ, 0xc0, !PT ;  /* 0x000000011dff7812 */ /* 0x000fe2000780c0ff */
[----:B------:R1:W-:Y:S01]  /*9e560*/  @P6 STG.E desc[UR58][R20.64], R98 ;  /* 0x0000006214006986 */ /* 0x0003e2000c10193a */
[----:B------:R-:W-:Y:S01]  /*9e570*/  LOP3.LUT P6, RZ, R22, 0x200000, RZ, 0xc0, !PT ;  /* 0x0020000016ff7812 */ /* 0x000fe200078cc0ff */
[----:B-1----:R-:W-:-:S12]  /*9e580*/  IMAD.WIDE R20, R230, 0x4, R18 ;  /* 0x00000004e6147825 */ /* 0x002fd800078e0212 */
[----:B------:R1:W-:Y:S01]  /*9e590*/  @P6 STG.E desc[UR58][R20.64], R99 ;  /* 0x0000006314006986 */ /* 0x0003e2000c10193a */
[----:B------:R-:W-:Y:S01]  /*9e5a0*/  LOP3.LUT P6, RZ, R22, 0x100000, RZ, 0xc0, !PT ;  /* 0x0010000016ff7812 */ /* 0x000fe200078cc0ff */
[----:B-1----:R-:W-:Y:S02]  /*9e5b0*/  IMAD.WIDE R20, R230, 0x4, R16 ;  /* 0x00000004e6147825 */ /* 0x002fe400078e0210 */
[----:B------:R-:W3:Y:S10]  /*9e5c0*/  LDL.LU R99, [R1+0x14d8] ;  /* 0x0014d80001637983 */ /* 0x000ef40000300800 */
[----:B------:R1:W-:Y:S01]  /*9e5d0*/  @P6 STG.E desc[UR58][R20.64], R231 ;  /* 0x000000e714006986 */ /* 0x0003e2000c10193a */
[----:B------:R-:W-:Y:S01]  /*9e5e0*/  LOP3.LUT P6, RZ, R22, 0x80000, RZ, 0xc0, !PT ;  /* 0x0008000016ff7812 */ /* 0x000fe200078cc0ff */
[----:B-1----:R-:W-:-:S12]  /*9e5f0*/  IMAD.WIDE R20, R230, 0x4, R14 ;  /* 0x00000004e6147825 */ /* 0x002fd800078e020e */
[----:B------:R1:W-:Y:S02]  /*9e600*/  @P6 STG.E desc[UR58][R20.64], R229 ;  /* 0x000000e514006986 */ /* 0x0003e4000c10193a */
[----:B-1----:R-:W-:-:S05]  /*9e610*/  IMAD.WIDE R20, R230, 0x4, R12 ;  /* 0x00000004e6147825 */ /* 0x002fca00078e020c */
[----:B------:R1:W-:Y:S02]  /*9e620*/  @P5 STG.E desc[UR58][R20.64], R228 ;  /* 0x000000e414005986 */ /* 0x0003e4000c10193a */
[----:B-1----:R-:W-:-:S05]  /*9e630*/  IMAD.WIDE R20, R205, 0x4, R18 ;  /* 0x00000004cd147825 */ /* 0x002fca00078e0212 */
[----:B------:R1:W-:Y:S02]  /*9e640*/  @P4 STG.E desc[UR58][R20.64], R209 ;  /* 0x000000d114004986 */ /* 0x0003e4000c10193a */
[----:B-1----:R-:W-:-:S05]  /*9e650*/  IMAD.WIDE R20, R205, 0x4, R16 ;  /* 0x00000004cd147825 */ /* 0x002fca00078e0210 */
[----:B--2---:R1:W-:Y:S02]  /*9e660*/  @P3 STG.E desc[UR58][R20.64], R208 ;  /* 0x000000d014003986 */ /* 0x0043e4000c10193a */
[----:B-1----:R-:W-:-:S05]  /*9e670*/  IMAD.WIDE R20, R205, 0x4, R14 ;  /* 0x00000004cd147825 */ /* 0x002fca00078e020e */
[----:B----4-:R1:W-:Y:S02]  /*9e680*/  @P2 STG.E desc[UR58][R20.64], R207 ;  /* 0x000000cf14002986 */ /* 0x0103e4000c10193a */
[----:B-1----:R-:W-:-:S05]  /*9e690*/  IMAD.WIDE R20, R205, 0x4, R12 ;  /* 0x00000004cd147825 */ /* 0x002fca00078e020c */
[----:B---3--:R1:W-:Y:S02]  /*9e6a0*/  @P1 STG.E desc[UR58][R20.64], R206 ;  /* 0x000000ce14001986 */ /* 0x0083e4000c10193a */
        /* <DEDUP_REMOVED lines=9> */
[C---:B------:R-:W-:Y:S01]  /*9e740*/  LOP3.LUT P3, RZ, R29.reuse, 0x2, RZ, 0xc0, !PT ;  /* 0x000000021dff7812 */ /* 0x040fe2000786c0ff */
        /* <DEDUP_REMOVED lines=14> */
[----:B------:R-:W-:Y:S01]  /*9e830*/  LOP3.LUT P6, RZ, R29, 0x200, RZ, 0xc0, !PT ;  /* 0x000002001dff7812 */ /* 0x000fe200078cc0ff */
[----:B--2---:R1:W-:Y:S04]  /*9e840*/  @P3 STG.E desc[UR58][R20.64], R204 ;  /* 0x000000cc14003986 */ /* 0x0043e8000c10193a */
[----:B-1----:R-:W2:Y:S04]  /*9e850*/  LDL.LU R204, [R1+0x4cc] ;  /* 0x0004cc0001cc7983 */ /* 0x002ea80000300800 */
[----:B------:R-:W2:Y:S01]  /*9e860*/  LDL.LU R96, [R1+0x3dc] ;  /* 0x0003dc0001607983 */ /* 0x000ea20000300800 */
[----:B------:R-:W-:-:S03]  /*9e870*/  LOP3.LUT R22, R22, 0xffff7fff, RZ, 0xc0, !PT ;  /* 0xffff7fff16167812 */ /* 0x000fc600078ec0ff */
[----:B------:R-:W2:Y:S01]  /*9e880*/  LDL.LU R97, [R1+0x31c] ;  /* 0x00031c0001617983 */ /* 0x000ea20000300800 */
[----:B------:R-:W-:Y:S01]  /*9e890*/  @P6 LOP3.LUT R22, R22, 0x8000, RZ, 0xfc, !PT ;  /* 0x0000800016166812 */ /* 0x000fe200078efcff */
[----:B------:R-:W-:Y:S01]  /*9e8a0*/  IMAD.WIDE R20, R210, 0x4, R14 ;  /* 0x00000004d2147825 */ /* 0x000fe200078e020e */
[----:B------:R-:W-:-:S04]  /*9e8b0*/  LOP3.LUT P6, RZ, R29, 0x100, RZ, 0xc0, !PT ;  /* 0x000001001dff7812 */ /* 0x000fc800078cc0ff */
[----:B---3--:R1:W-:Y:S01]  /*9e8c0*/  @P2 STG.E desc[UR58][R20.64], R209 ;  /* 0x000000d114002986 */ /* 0x0083e2000c10193a */
[----:B------:R-:W-:-:S03]  /*9e8d0*/  LOP3.LUT R22, R22, 0xfffeffff, RZ, 0xc0, !PT ;  /* 0xfffeffff16167812 */ /* 0x000fc600078ec0ff */
[----:B-1----:R-:W3:Y:S04]  /*9e8e0*/  LDL.LU R209, [R1+0x14dc] ;  /* 0x0014dc0001d17983 */ /* 0x002ee80000300800 */
[----:B------:R-:W3:Y:S01]  /*9e8f0*/  LDL.LU R98, [R1+0x19c] ;  /* 0x00019c0001627983 */ /* 0x000ee20000300800 */
[----:B------:R-:W-:Y:S02]  /*9e900*/  @P6 LOP3.LUT R22, R22, 0x10000, RZ, 0xfc, !PT ;  /* 0x0001000016166812 */ /* 0x000fe400078efcff */
[C---:B------:R-:W-:Y:S01]  /*9e910*/  LOP3.LUT P6, RZ, R29.reuse, 0x80, RZ, 0xc0, !PT ;  /* 0x000000801dff7812 */ /* 0x040fe200078cc0ff */
[----:B------:R-:W3:Y:S01]  /*9e920*/  LDL.LU R231, [R1+0x9c] ;  /* 0x00009c0001e77983 */ /* 0x000ee20000300800 */
[----:B------:R-:W-:Y:S02]  /*9e930*/  LOP3.LUT R22, R22, 0xfffdffff, RZ, 0xc0, !PT ;  /* 0xfffdffff16167812 */ /* 0x000fe400078ec0ff */
[C---:B------:R-:W-:Y:S01]  /*9e940*/  LOP3.LUT P1, RZ, R29.reuse, 0x8, RZ, 0xc0, !PT ;  /* 0x000000081dff7812 */ /* 0x040fe2000782c0ff */
[----:B------:R-:W3:Y:S01]  /*9e950*/  LDL.LU R229, [R1+0xc20] ;  /* 0x000c200001e57983 */ /* 0x000ee20000300800 */
[----:B------:R-:W-:Y:S01]  /*9e960*/  LOP3.LUT P0, RZ, R29, 0x10, RZ, 0xc0, !PT ;  /* 0x000000101dff7812 */ /* 0x000fe2000780c0ff */
[----:B------:R-:W-:-:S02]  /*9e970*/  IMAD.WIDE R20, R210, 0x4, R12 ;  /* 0x00000004d2147825 */ /* 0x000fc400078e020c */
[----:B------:R-:W3:Y:S04]  /*9e980*/  LDL.LU R230, [R1+0xc10] ;  /* 0x000c100001e67983 */ /* 0x000ee80000300800 */
[----:B------:R-:W-:Y:S02]  /*9e990*/  @P6 LOP3.LUT R22, R22, 0x20000, RZ, 0xfc, !PT ;  /* 0x0002000016166812 */ /* 0x000fe400078efcff */
[----:B------:R-:W-:Y:S02]  /*9e9a0*/  LOP3.LUT P6, RZ, R29, 0x40, RZ, 0xc0, !PT ;  /* 0x000000401dff7812 */ /* 0x000fe400078cc0ff */
[----:B------:R-:W-:Y:S01]  /*9e9b0*/  LOP3.LUT R22, R22, 0xfffbffff, RZ, 0xc0, !PT ;  /* 0xfffbffff16167812 */ /* 0x000fe200078ec0ff */
[----:B----4-:R1:W-:Y:S10]  /*9e9c0*/  @P1 STG.E desc[UR58][R20.64], R208 ;  /* 0x000000d014001986 */ /* 0x0103f4000c10193a */
[----:B------:R-:W-:-:S02]  /*9e9d0*/  @P6 LOP3.LUT R22, R22, 0x40000, RZ, 0xfc, !PT ;  /* 0x0004000016166812 */ /* 0x000fc400078efcff */
[----:B------:R-:W-:Y:S01]  /*9e9e0*/  LOP3.LUT P6, RZ, R29, 0x20, RZ, 0xc0, !PT ;  /* 0x000000201dff7812 */ /* 0x000fe200078cc0ff */
        /* <DEDUP_REMOVED lines=29> */
[C---:B------:R-:W-:Y:S01]  /*9ebc0*/  LOP3.LUT P6, RZ, R22.reuse, 0x1000, RZ, 0xc0, !PT ;  /* 0x0000100016ff7812 */ /* 0x040fe200078cc0ff */
        /* <DEDUP_REMOVED lines=38> */
[----:B------:R-:W-:-:S03]  /*9ee30*/  LOP3.LUT P3, RZ, R29, 0x100000, RZ, 0xc0, !PT ;  /* 0x001000001dff7812 */ /* 0x000fc6000786c0ff */
[----:B------:R-:W3:Y:S04]  /*9ee40*/  LDL.LU R230, [R1+0xbe8] ;  /* 0x000be80001e67983 */ /* 0x000ee80000300800 */
[----:B------:R-:W3:Y:S01]  /*9ee50*/  LDL.LU R228, [R1+0x6d8] ;  /* 0x0006d80001e47983 */ /* 0x000ee20000300800 */
[----:B------:R-:W-:-:S03]  /*9ee60*/  LOP3.LUT P2, RZ, R29, 0x200000, RZ, 0xc0, !PT ;  /* 0x002000001dff7812 */ /* 0x000fc6000784c0ff */
[----:B------:R-:W3:Y:S04]  /*9ee70*/  LDL.LU R209, [R1+0x6b8] ;  /* 0x0006b80001d17983 */ /* 0x000ee80000300800 */
[----:B------:R-:W3:Y:S01]  /*9ee80*/  LDL.LU R210, [R1+0x14f0] ;  /* 0x0014f00001d27983 */ /* 0x000ee20000300800 */
        /* <DEDUP_REMOVED lines=81> */
[----:B-1----:R-:W2:Y:S01]  /*9f3a0*/  LDL.LU R206, [R1+0xbfc] ;  /* 0x000bfc0001ce7983 */ /* 0x002ea20000300800 */
[----:B------:R-:W-:Y:S01]  /*9f3b0*/  LOP3.LUT P0, RZ, R2, 0x40, RZ, 0xc0, !PT ;  /* 0x0000004002ff7812 */ /* 0x000fe2000780c0ff */
[C---:B------:R-:W-:Y:S02]  /*9f3c0*/  IMAD.WIDE R20, R208.reuse, 0x4, R14 ;  /* 0x00000004d0147825 */ /* 0x040fe400078e020e */
[----:B------:R-:W3:Y:S10]  /*9f3d0*/  LDL.LU R228, [R1+0xbec] ;  /* 0x000bec0001e47983 */ /* 0x000ef40000300800 */
[----:B------:R1:W-:Y:S04]  /*9f3e0*/  @P0 STG.E desc[UR58][R20.64], R204 ;  /* 0x000000cc14000986 */ /* 0x0003e8000c10193a */
[----:B-1----:R-:W4:Y:S04]  /*9f3f0*/  LDL.LU R204, [R1+0x6dc] ;  /* 0x0006dc0001cc7983 */ /* 0x002f280000300800 */
[----:B------:R-:W4:Y:S04]  /*9f400*/  LDL.LU R209, [R1+0x6bc] ;  /* 0x0006bc0001d17983 */ /* 0x000f280000300800 */
[----:B------:R-:W3:Y:S04]  /*9f410*/  LDL.LU R210, [R1+0x14fc] ;  /* 0x0014fc0001d27983 */ /* 0x000ee80000300800 */
[----:B------:R-:W4:Y:S04]  /*9f420*/  LDL.LU R205, [R1+0x5bc] ;  /* 0x0005bc0001cd7983 */ /* 0x000f280000300800 */
[----:B------:R-:W4:Y:S04]  /*9f430*/  LDL.LU R229, [R1+0x9b0] ;  /* 0x0009b00001e57983 */ /* 0x000f280000300800 */
[----:B------:R-:W4:Y:S01]  /*9f440*/  LDL.LU R207, [R1+0x1500] ;  /* 0x0015000001cf7983 */ /* 0x000f220000300800 */
[----:B------:R-:W-:Y:S01]  /*9f450*/  IMAD.WIDE R20, R208, 0x4, R12 ;  /* 0x00000004d0147825 */ /* 0x000fe200078e020c */
[----:B------:R-:W-:-:S02]  /*9f460*/  LOP3.LUT P1, RZ, R2, 0x80, RZ, 0xc0, !PT ;  /* 0x0000008002ff7812 */ /* 0x000fc4000782c0ff */
[----:B------:R-:W4:Y:S01]  /*9f470*/  LDL.LU R208, [R1+0x930] ;  /* 0x0009300001d07983 */ /* 0x000f220000300800 */
[C---:B------:R-:W-:Y:S02]  /*9f480*/  LOP3.LUT P6, RZ, R2.reuse, 0x400, RZ, 0xc0, !PT ;  /* 0x0000040002ff7812 */ /* 0x040fe400078cc0ff */
[----:B------:R-:W-:Y:S02]  /*9f490*/  LOP3.LUT P2, RZ, R2, 0x100, RZ, 0xc0, !PT ;  /* 0x0000010002ff7812 */ /* 0x000fe4000784c0ff */
[----:B------:R-:W-:-:S09]  /*9f4a0*/  LOP3.LUT R22, R22, 0xfffffffb, RZ, 0xc0, !PT ;  /* 0xfffffffb16167812 */ /* 0x000fd200078ec0ff */
[----:B------:R-:W-:Y:S02]  /*9f4b0*/  @P6 LOP3.LUT R22, R22, 0x4, RZ, 0xfc, !PT ;  /* 0x0000000416166812 */ /* 0x000fe400078efcff */
[C---:B------:R-:W-:Y:S02]  /*9f4c0*/  LOP3.LUT P6, RZ, R2.reuse, 0x200, RZ, 0xc0, !PT ;  /* 0x0000020002ff7812 */ /* 0x040fe400078cc0ff */
[C---:B------:R-:W-:Y:S02]  /*9f4d0*/  LOP3.LUT P5, RZ, R2.reuse, 0x10000, RZ, 0xc0, !PT ;  /* 0x0001000002ff7812 */ /* 0x040fe400078ac0ff */
[----:B------:R-:W-:-:S11]  /*9f4e0*/  LOP3.LUT R2, R2, 0xdfffffff, RZ, 0xc0, !PT ;  /* 0xdfffffff02027812 */ /* 0x000fd600078ec0ff */
[----:B------:R-:W-:-:S04]  /*9f4f0*/  @P5 LOP3.LUT R2, R2, 0x20000000, RZ, 0xfc, !PT ;  /* 0x2000000002025812 */ /* 0x000fc800078efcff */
[C---:B------:R-:W-:Y:S02]  /*9f500*/  LOP3.LUT P5, RZ, R2.reuse, 0x8000, RZ, 0xc0, !PT ;  /* 0x0000800002ff7812 */ /* 0x040fe400078ac0ff */
[----:B------:R-:W-:-:S11]  /*9f510*/  LOP3.LUT R2, R2, 0xbfffffff, RZ, 0xc0, !PT ;  /* 0xbfffffff02027812 */ /* 0x000fd600078ec0ff */
[----:B------:R-:W-:-:S04]  /*9f520*/  @P5 LOP3.LUT R2, R2, 0x40000000, RZ, 0xfc, !PT ;  /* 0x4000000002025812 */ /* 0x000fc800078efcff */
[----:B------:R-:W-:Y:S01]  /*9f530*/  LOP3.LUT P5, RZ, R2, 0x4000, RZ, 0xc0, !PT ;  /* 0x0000400002ff7812 */ /* 0x000fe200078ac0ff */
[----:B--2---:R1:W-:Y:S04]  /*9f540*/  @P1 STG.E desc[UR58][R20.64], R206 ;  /* 0x000000ce14001986 */ /* 0x0043e8000c10193a */
[----:B-1----:R-:W2:Y:S04]  /*9f550*/  LDL.LU R206, [R1+0x830] ;  /* 0x0008300001ce7983 */ /* 0x002ea80000300800 */
[----:B------:R-:W2:Y:S01]  /*9f560*/  LDL.LU R231, [R1+0x4b0] ;  /* 0x0004b00001e77983 */ /* 0x000ea20000300800 */
[----:B---3--:R-:W-:-:S05]  /*9f570*/  IMAD.WIDE R20, R210, 0x4, R18 ;  /* 0x00000004d2147825 */ /* 0x008fca00078e0212 */
[----:B------:R1:W-:Y:S02]  /*9f580*/  @P2 STG.E desc[UR58][R20.64], R228 ;  /* 0x000000e414002986 */ /* 0x0003e4000c10193a */
[----:B-1----:R-:W-:-:S05]  /*9f590*/  IMAD.WIDE R20, R210, 0x4, R16 ;  /* 0x00000004d2147825 */ /* 0x002fca00078e0210 */
[----:B----4-:R1:W-:Y:S04]  /*9f5a0*/  @P6 STG.E desc[UR58][R20.64], R204 ;  /* 0x000000cc14006986 */ /* 0x0103e8000c10193a */
[----:B-1----:R-:W3:Y:S04]  /*9f5b0*/  LDL.LU R204, [R1+0x1504] ;  /* 0x0015040001cc7983 */ /* 0x002ee80000300800 */
[----:B------:R-:W4:Y:S01]  /*9f5c0*/  LDL.LU R230, [R1+0x3c0] ;  /* 0x0003c00001e67983 */ /* 0x000f220000300800 */
[----:B------:R-:W-:Y:S02]  /*9f5d0*/  LOP3.LUT R2, R2, 0x7fffffff, RZ, 0xc0, !PT ;  /* 0x7fffffff02027812 */ /* 0x000fe400078ec0ff */
[----:B------:R-:W-:Y:S01]  /*9f5e0*/  LOP3.LUT R22, R22, 0xfffffffe, RZ, 0xc0, !PT ;  /* 0xfffffffe16167812 */ /* 0x000fe200078ec0ff */
[----:B------:R-:W4:Y:S01]  /*9f5f0*/  LDL.LU R228, [R1+0x300] ;  /* 0x0003000001e47983 */ /* 0x000f220000300800 */
[----:B------:R-:W-:Y:S01]  /*9f600*/  @P5 LOP3.LUT R2, R2, 0x80000000, RZ, 0xfc, !PT ;  /* 0x8000000002025812 */ /* 0x000fe200078efcff */
[----:B------:R-:W-:-:S02]  /*9f610*/  IMAD.WIDE R20, R210, 0x4, R14 ;  /* 0x00000004d2147825 */ /* 0x000fc400078e020e */
[----:B------:R-:W4:Y:S01]  /*9f620*/  LDL.LU R98, [R1+0x180] ;  /* 0x0001800001627983 */ /* 0x000f220000300800 */
[----:B------:R-:W-:-:S13]  /*9f630*/  LOP3.LUT P5, RZ, R2, 0x2000, RZ, 0xc0, !PT ;  /* 0x0000200002ff7812 */ /* 0x000fda00078ac0ff */
[----:B------:R-:W-:Y:S02]  /*9f640*/  @P5 LOP3.LUT R22, R22, 0x1, RZ, 0xfc, !PT ;  /* 0x0000000116165812 */ /* 0x000fe400078efcff */
[----:B------:R-:W-:Y:S02]  /*9f650*/  LOP3.LUT P5, RZ, R2, 0x1000, RZ, 0xc0, !PT ;  /* 0x0000100002ff7812 */ /* 0x000fe400078ac0ff */
[----:B------:R-:W-:-:S11]  /*9f660*/  LOP3.LUT R22, R22, 0xfffffffd, RZ, 0xc0, !PT ;  /* 0xfffffffd16167812 */ /* 0x000fd600078ec0ff */
[----:B------:R-:W-:-:S04]  /*9f670*/  @P5 LOP3.LUT R22, R22, 0x2, RZ, 0xfc, !PT ;  /* 0x0000000216165812 */ /* 0x000fc800078efcff */
[----:B------:R-:W-:Y:S02]  /*9f680*/  LOP3.LUT P6, RZ, R22, 0x4, RZ, 0xc0, !PT ;  /* 0x0000000416ff7812 */ /* 0x000fe400078cc0ff */
[C---:B------:R-:W-:Y:S02]  /*9f690*/  LOP3.LUT P5, RZ, R2.reuse, 0x800, RZ, 0xc0, !PT ;  /* 0x0000080002ff7812 */ /* 0x040fe400078ac0ff */
[----:B------:R-:W-:-:S09]  /*9f6a0*/  LOP3.LUT P0, RZ, R2, 0x80000, RZ, 0xc0, !PT ;  /* 0x0008000002ff7812 */ /* 0x000fd2000780c0ff */
[----:B------:R1:W-:Y:S01]  /*9f6b0*/  @P6 STG.E desc[UR58][R20.64], R209 ;  /* 0x000000d114006986 */ /* 0x0003e2000c10193a */
[----:B------:R-:W-:Y:S01]  /*9f6c0*/  LOP3.LUT R2, R2, 0xf7ffffff, RZ, 0xc0, !PT ;  /* 0xf7ffffff02027812 */ /* 0x000fe200078ec0ff */
[----:B-1----:R-:W-:-:S03]  /*9f6d0*/  IMAD.WIDE R20, R210, 0x4, R12 ;  /* 0x00000004d2147825 */ /* 0x002fc600078e020c */
[----:B------:R-:W-:Y:S01]  /*9f6e0*/  @P0 LOP3.LUT R2, R2, 0x8000000, RZ, 0xfc, !PT ;  /* 0x0800000002020812 */ /* 0x000fe200078efcff */
[----:B------:R-:W4:Y:S04]  /*9f6f0*/  LDL.LU R210, [R1+0x1508] ;  /* 0x0015080001d27983 */ /* 0x000f280000300800 */
[----:B------:R1:W-:Y:S01]  /*9f700*/  @P5 STG.E desc[UR58][R20.64], R205 ;  /* 0x000000cd14005986 */ /* 0x0003e2000c10193a */
[----:B------:R-:W-:Y:S02]  /*9f710*/  LOP3.LUT P5, RZ, R22, 0x2, RZ, 0xc0, !PT ;  /* 0x0000000216ff7812 */ /* 0x000fe400078ac0ff */
[C---:B------:R-:W-:Y:S01]  /*9f720*/  LOP3.LUT P0, RZ, R2.reuse, 0x40000, RZ, 0xc0, !PT ;  /* 0x0004000002ff7812 */ /* 0x040fe2000780c0ff */
[----:B------:R-:W4:Y:S01]  /*9f730*/  LDL.LU R209, [R1+0x1774] ;  /* 0x0017740001d17983 */ /* 0x000f220000300800 */
[----:B-1----:R-:W-:Y:S01]  /*9f740*/  IMAD.WIDE R20, R207, 0x4, R18 ;  /* 0x00000004cf147825 */ /* 0x002fe200078e0212 */
[----:B------:R-:W-:-:S02]  /*9f750*/  LOP3.LUT R2, R2, 0xefffffff, RZ, 0xc0, !PT ;  /* 0xefffffff02027812 */ /* 0x000fc400078ec0ff */
[----:B------:R-:W4:Y:S06]  /*9f760*/  LDL.LU R205, [R1+0x1780] ;  /* 0x0017800001cd7983 */ /* 0x000f2c0000300800 */
[----:B------:R1:W-:Y:S01]  /*9f770*/  @P5 STG.E desc[UR58][R20.64], R229 ;  /* 0x000000e514005986 */ /* 0x0003e2000c10193a */
[----:B------:R-:W-:-:S03]  /*9f780*/  LOP3.LUT P5, RZ, R22, 0x1, RZ, 0xc0, !PT ;  /* 0x0000000116ff7812 */ /* 0x000fc600078ac0ff */
[----:B------:R-:W4:Y:S01]  /*9f790*/  LDL.LU R96, [R1+0x80] ;  /* 0x0000800001607983 */ /* 0x000f220000300800 */
[----:B------:R-:W-:-:S03]  /*9f7a0*/  @P0 LOP3.LUT R2, R2, 0x10000000, RZ, 0xfc, !PT ;  /* 0x1000000002020812 */ /* 0x000fc600078efcff */
[----:B------:R-:W4:Y:S01]  /*9f7b0*/  LDL.LU R99, [R1+0x9b4] ;  /* 0x0009b40001637983 */ /* 0x000f220000300800 */
[----:B-1----:R-:W-:-:S05]  /*9f7c0*/  IMAD.WIDE R20, R207, 0x4, R16 ;  /* 0x00000004cf147825 */ /* 0x002fca00078e0210 */
[----:B------:R1:W-:Y:S01]  /*9f7d0*/  @P5 STG.E desc[UR58][R20.64], R208 ;  /* 0x000000d014005986 */ /* 0x0003e2000c10193a */
[----:B------:R-:W-:Y:S01]  /*9f7e0*/  LOP3.LUT P5, RZ, R2, 0x80000000, RZ, 0xc0, !PT ;  /* 0x8000000002ff7812 */ /* 0x000fe200078ac0ff */
[----:B-1----:R-:W-:-:S12]  /*9f7f0*/  IMAD.WIDE R20, R207, 0x4, R14 ;  /* 0x00000004cf147825 */ /* 0x002fd800078e020e */
[----:B--2---:R1:W-:Y:S04]  /*9f800*/  @P5 STG.E desc[UR58][R20.64], R206 ;  /* 0x000000ce14005986 */ /* 0x0043e8000c10193a */
[----:B-1----:R-:W2:Y:S01]  /*9f810*/  LDL.LU R206, [R1+0x934] ;  /* 0x0009340001ce7983 */ /* 0x002ea20000300800 */
[----:B------:R-:W-:-:S03]  /*9f820*/  LOP3.LUT P5, RZ, R2, 0x40000000, RZ, 0xc0, !PT ;  /* 0x4000000002ff7812 */ /* 0x000fc600078ac0ff */
[----:B------:R-:W2:Y:S01]  /*9f830*/  LDL.LU R229, [R1+0x834] ;  /* 0x0008340001e57983 */ /* 0x000ea20000300800 */
[----:B------:R-:W-:-:S03]  /*9f840*/  IMAD.WIDE R20, R207, 0x4, R12 ;  /* 0x00000004cf147825 */ /* 0x000fc600078e020c */
[----:B------:R-:W2:Y:S04]  /*9f850*/  LDL.LU R97, [R1+0x150c] ;  /* 0x00150c0001617983 */ /* 0x000ea80000300800 */
[----:B------:R-:W2:Y:S04]  /*9f860*/  LDL.LU R208, [R1+0x1778] ;  /* 0x0017780001d07983 */ /* 0x000ea80000300800 */
[----:B------:R-:W2:Y:S04]  /*9f870*/  LDL.LU R207, [R1+0x177c] ;  /* 0x00177c0001cf7983 */ /* 0x000ea80000300800 */
[----:B------:R1:W-:Y:S04]  /*9f880*/  @P5 STG.E desc[UR58][R20.64], R231 ;  /* 0x000000e714005986 */ /* 0x0003e8000c10193a */
[----:B-1----:R-:W2:Y:S01]  /*9f890*/  LDL.LU R231, [R1+0x4b4] ;  /* 0x0004b40001e77983 */ /* 0x002ea20000300800 */
[----:B------:R-:W-:Y:S01]  /*9f8a0*/  LOP3.LUT P5, RZ, R2, 0x20000000, RZ, 0xc0, !PT ;  /* 0x2000000002ff7812 */ /* 0x000fe200078ac0ff */
[----:B---3--:R-:W-:-:S12]  /*9f8b0*/  IMAD.WIDE R20, R204, 0x4, R18 ;  /* 0x00000004cc147825 */ /* 0x008fd800078e0212 */
[----:B----4-:R1:W-:Y:S04]  /*9f8c0*/  @P5 STG.E desc[UR58][R20.64], R230 ;  /* 0x000000e614005986 */ /* 0x0103e8000c10193a */
[----:B-1----:R-:W3:Y:S01]  /*9f8d0*/  LDL.LU R230, [R1+0x3c4] ;  /* 0x0003c40001e67983 */ /* 0x002ee20000300800 */
[----:B------:R-:W-:Y:S01]  /*9f8e0*/  LOP3.LUT P0, RZ, R2, 0x20000, RZ, 0xc0, !PT ;  /* 0x0002000002ff7812 */ /* 0x000fe2000780c0ff */
[----:B------:R-:W-:-:S12]  /*9f8f0*/  IMAD.WIDE R20, R204, 0x4, R16 ;  /* 0x00000004cc147825 */ /* 0x000fd800078e0210 */
[----:B------:R1:W-:Y:S04]  /*9f900*/  @P0 STG.E desc[UR58][R20.64], R228 ;  /* 0x000000e414000986 */ /* 0x0003e8000c10193a */
[----:B-1----:R-:W4:Y:S01]  /*9f910*/  LDL.LU R228, [R1+0x304] ;  /* 0x0003040001e47983 */ /* 0x002f220000300800 */
[----:B------:R-:W-:Y:S01]  /*9f920*/  LOP3.LUT P0, RZ, R2, 0x10000000, RZ, 0xc0, !PT ;  /* 0x1000000002ff7812 */ /* 0x000fe2000780c0ff */
[----:B------:R-:W-:-:S12]  /*9f930*/  IMAD.WIDE R20, R204, 0x4, R14 ;  /* 0x00000004cc147825 */ /* 0x000fd800078e020e */
[----:B------:R1:W-:Y:S01]  /*9f940*/  @P0 STG.E desc[UR58][R20.64], R98 ;  /* 0x0000006214000986 */ /* 0x0003e2000c10193a */
[----:B------:R-:W-:-:S03]  /*9f950*/  LOP3.LUT P0, RZ, R2, 0x8000000, RZ, 0xc0, !PT ;  /* 0x0800000002ff7812 */ /* 0x000fc6000780c0ff */
[----:B-1----:R-:W4:Y:S01]  /*9f960*/  LDL.LU R98, [R1+0x184] ;  /* 0x0001840001627983 */ /* 0x002f220000300800 */
[C---:B------:R-:W-:Y:S01]  /*9f970*/  LOP3.LUT P1, RZ, R3.reuse, 0x1000000, RZ, 0xc0, !PT ;  /* 0x0100000003ff7812 */ /* 0x040fe2000782c0ff */
[----:B------:R-:W-:Y:S01]  /*9f980*/  IMAD.WIDE R20, R204, 0x4, R12 ;  /* 0x00000004cc147825 */ /* 0x000fe200078e020c */
[C---:B------:R-:W-:Y:S01]  /*9f990*/  LOP3.LUT P3, RZ, R3.reuse, 0x4000000, RZ, 0xc0, !PT ;  /* 0x0400000003ff7812 */ /* 0x040fe2000786c0ff */
[----:B------:R-:W4:Y:S01]  /*9f9a0*/  LDL.LU R204, [R1+0x1510] ;  /* 0x0015100001cc7983 */ /* 0x000f220000300800 */
[----:B------:R-:W-:-:S05]  /*9f9b0*/  LOP3.LUT P4, RZ, R3, 0x10000000, RZ, 0xc0, !PT ;  /* 0x1000000003ff7812 */ /* 0x000fca000788c0ff */
[----:B------:R1:W-:Y:S02]  /*9f9c0*/  @P0 STG.E desc[UR58][R20.64], R96 ;  /* 0x0000006014000986 */ /* 0x0003e4000c10193a */
[----:B-1----:R-:W-:-:S05]  /*9f9d0*/  IMAD.WIDE R20, R210, 0x4, R18 ;  /* 0x00000004d2147825 */ /* 0x002fca00078e0212 */
[----:B------:R1:W-:Y:S04]  /*9f9e0*/  @P1 STG.E desc[UR58][R20.64], R99 ;  /* 0x0000006314001986 */ /* 0x0003e8000c10193a */
[----:B-1----:R-:W4:Y:S01]  /*9f9f0*/  LDL.LU R99, [R1+0x84] ;  /* 0x0000840001637983 */ /* 0x002f220000300800 */
[----:B------:R-:W-:Y:S01]  /*9fa00*/  IMAD.WIDE R20, R210, 0x4, R16 ;  /* 0x00000004d2147825 */ /* 0x000fe200078e0210 */
[----:B------:R-:W-:-:S04]  /*9fa10*/  LOP3.LUT P2, RZ, R3, 0x10, RZ, 0xc0, !PT ;  /* 0x0000001003ff7812 */ /* 0x000fc8000784c0ff */
[----:B------:R-:W-:Y:S02]  /*9fa20*/  ISETP.LT.AND P2, PT, R205, UR4, !P2 ;  /* 0x00000004cd007c0c */ /* 0x000fe4000d741270 */
[----:B------:R-:W-:Y:S01]  /*9fa30*/  LOP3.LUT P6, RZ, R3, 0x8, RZ, 0xc0, !PT ;  /* 0x0000000803ff7812 */ /* 0x000fe200078cc0ff */
[----:B--2---:R1:W-:Y:S04]  /*9fa40*/  @P3 STG.E desc[UR58][R20.64], R206 ;  /* 0x000000ce14003986 */ /* 0x0043e8000c10193a */
[----:B-1----:R-:W2:Y:S01]  /*9fa50*/  LDL.LU R206, [R1+0x9b8] ;  /* 0x0009b80001ce7983 */ /* 0x002ea20000300800 */
[----:B------:R-:W-:-:S05]  /*9fa60*/  IMAD.WIDE R20, R210, 0x4, R14 ;  /* 0x00000004d2147825 */ /* 0x000fca00078e020e */
[----:B------:R1:W-:Y:S04]  /*9fa70*/  @P4 STG.E desc[UR58][R20.64], R229 ;  /* 0x000000e514004986 */ /* 0x0003e8000c10193a */
[----:B-1----:R-:W2:Y:S01]  /*9fa80*/  LDL.LU R229, [R1+0x938] ;  /* 0x0009380001e57983 */ /* 0x002ea20000300800 */
[----:B------:R-:W-:-:S03]  /*9fa90*/  IMAD.WIDE R20, R210, 0x4, R12 ;  /* 0x00000004d2147825 */ /* 0x000fc600078e020c */
[----:B------:R-:W2:Y:S04]  /*9faa0*/  LDL.LU R210, [R1+0x1514] ;  /* 0x0015140001d27983 */ /* 0x000ea80000300800 */
[----:B------:R1:W-:Y:S04]  /*9fab0*/  @P2 STG.E desc[UR58][R20.64], R231 ;  /* 0x000000e714002986 */ /* 0x0003e8000c10193a */
[----:B-1----:R-:W2:Y:S01]  /*9fac0*/  LDL.LU R231, [R1+0x838] ;  /* 0x0008380001e77983 */ /* 0x002ea20000300800 */
[----:B------:R-:W-:Y:S01]  /*9fad0*/  ISETP.LT.AND P2, PT, R209, UR4, !P6 ;  /* 0x00000004d1007c0c */ /* 0x000fe2000f741270 */
[----:B------:R-:W-:-:S12]  /*9fae0*/  IMAD.WIDE R20, R97, 0x4, R18 ;  /* 0x0000000461147825 */ /* 0x000fd800078e0212 */
[----:B---3--:R1:W-:Y:S04]  /*9faf0*/  @P2 STG.E desc[UR58][R20.64], R230 ;  /* 0x000000e614002986 */ /* 0x0083e8000c10193a */
[----:B-1----:R-:W3:Y:S01]  /*9fb00*/  LDL.LU R230, [R1+0x4b8] ;  /* 0x0004b80001e67983 */ /* 0x002ee20000300800 */
[----:B------:R-:W-:Y:S01]  /*9fb10*/  ISETP.LT.AND P2, PT, R208, UR4, !P6 ;  /* 0x00000004d0007c0c */ /* 0x000fe2000f741270 */
[----:B------:R-:W-:-:S12]  /*9fb20*/  IMAD.WIDE R20, R97, 0x4, R16 ;  /* 0x0000000461147825 */ /* 0x000fd800078e0210 */
[----:B----4-:R1:W-:Y:S04]  /*9fb30*/  @P2 STG.E desc[UR58][R20.64], R228 ;  /* 0x000000e414002986 */ /* 0x0103e8000c10193a */
[----:B-1----:R-:W4:Y:S01]  /*9fb40*/  LDL.LU R228, [R1+0x3c8] ;  /* 0x0003c80001e47983 */ /* 0x002f220000300800 */
[----:B------:R-:W-:-:S03]  /*9fb50*/  ISETP.LT.AND P2, PT, R207, UR4, !P6 ;  /* 0x00000004cf007c0c */ /* 0x000fc6000f741270 */
[----:B------:R-:W4:Y:S01]  /*9fb60*/  LDL.LU R96, [R1+0x308] ;  /* 0x0003080001607983 */ /* 0x000f220000300800 */
[----:B------:R-:W-:-:S09]  /*9fb70*/  IMAD.WIDE R20, R97, 0x4, R14 ;  /* 0x0000000461147825 */ /* 0x000fd200078e020e */
[----:B------:R1:W-:Y:S04]  /*9fb80*/  @P2 STG.E desc[UR58][R20.64], R98 ;  /* 0x0000006214002986 */ /* 0x0003e8000c10193a */
[----:B-1----:R-:W4:Y:S01]  /*9fb90*/  LDL.LU R98, [R1+0x188] ;  /* 0x0001880001627983 */ /* 0x002f220000300800 */
[----:B------:R-:W-:Y:S01]  /*9fba0*/  ISETP.LT.AND P6, PT, R205, UR4, !P6 ;  /* 0x00000004cd007c0c */ /* 0x000fe2000f7c1270 */
[----:B------:R-:W-:Y:S01]  /*9fbb0*/  IMAD.WIDE R20, R97, 0x4, R12 ;  /* 0x0000000461147825 */ /* 0x000fe200078e020c */
[----:B------:R-:W-:Y:S01]  /*9fbc0*/  LOP3.LUT P5, RZ, R3, 0x4, RZ, 0xc0, !PT ;  /* 0x0000000403ff7812 */ /* 0x000fe200078ac0ff */
[----:B------:R-:W4:Y:S10]  /*9fbd0*/  LDL.LU R97, [R1+0x1518] ;  /* 0x0015180001617983 */ /* 0x000f340000300800 */
[----:B------:R1:W-:Y:S01]  /*9fbe0*/  @P6 STG.E desc[UR58][R20.64], R99 ;  /* 0x0000006314006986 */ /* 0x0003e2000c10193a */
[----:B------:R-:W-:-:S03]  /*9fbf0*/  ISETP.LT.AND P6, PT, R209, UR4, !P5 ;  /* 0x00000004d1007c0c */ /* 0x000fc6000efc1270 */
[----:B-1----:R-:W4:Y:S01]  /*9fc00*/  LDL.LU R99, [R1+0x88] ;  /* 0x0000880001637983 */ /* 0x002f220000300800 */
[----:B------:R-:W-:-:S09]  /*9fc10*/  IMAD.WIDE R20, R204, 0x4, R18 ;  /* 0x00000004cc147825 */ /* 0x000fd200078e0212 */
[----:B--2---:R1:W-:Y:S01]  /*9fc20*/  @P6 STG.E desc[UR58][R20.64], R206 ;  /* 0x000000ce14006986 */ /* 0x0043e2000c10193a */
[----:B------:R-:W-:-:S03]  /*9fc30*/  ISETP.LT.AND P6, PT, R208, UR4, !P5 ;  /* 0x00000004d0007c0c */ /* 0x000fc6000efc1270 */
[----:B-1----:R-:W2:Y:S01]  /*9fc40*/  LDL.LU R206, [R1+0x9bc] ;  /* 0x0009bc0001ce7983 */ /* 0x002ea20000300800 */
[----:B------:R-:W-:-:S09]  /*9fc50*/  IMAD.WIDE R20, R204, 0x4, R16 ;  /* 0x00000004cc147825 */ /* 0x000fd200078e0210 */
[----:B------:R1:W-:Y:S01]  /*9fc60*/  @P6 STG.E desc[UR58][R20.64], R229 ;  /* 0x000000e514006986 */ /* 0x0003e2000c10193a */
[----:B------:R-:W-:-:S03]  /*9fc70*/  ISETP.LT.AND P6, PT, R207, UR4, !P5 ;  /* 0x00000004cf007c0c */ /* 0x000fc6000efc1270 */
[----:B-1----:R-:W2:Y:S01]  /*9fc80*/  LDL.LU R229, [R1+0x93c] ;  /* 0x00093c0001e57983 */ /* 0x002ea20000300800 */
[----:B------:R-:W-:-:S09]  /*9fc90*/  IMAD.WIDE R20, R204, 0x4, R14 ;  /* 0x00000004cc147825 */ /* 0x000fd200078e020e */
[----:B------:R1:W-:Y:S02]  /*9fca0*/  @P6 STG.E desc[UR58][R20.64], R231 ;  /* 0x000000e714006986 */ /* 0x0003e4000c10193a */
[----:B-1----:R-:W-:Y:S02]  /*9fcb0*/  IMAD.WIDE R20, R204, 0x4, R12 ;  /* 0x00000004cc147825 */ /* 0x002fe400078e020c */
[----:B------:R-:W2:Y:S01]  /*9fcc0*/  LDL.LU R204, [R1+0x83c] ;  /* 0x00083c0001cc7983 */ /* 0x000ea20000300800 */
[----:B------:R-:W-:-:S03]  /*9fcd0*/  ISETP.LT.AND P5, PT, R205, UR4, !P5 ;  /* 0x00000004cd007c0c */ /* 0x000fc6000efa1270 */
[----:B------:R-:W2:Y:S10]  /*9fce0*/  LDL.LU R231, [R1+0x151c] ;  /* 0x00151c0001e77983 */ /* 0x000eb40000300800 */
[----:B---3--:R1:W-:Y:S04]  /*9fcf0*/  @P5 STG.E desc[UR58][R20.64], R230 ;  /* 0x000000e614005986 */ /* 0x0083e8000c10193a */
[----:B-1----:R-:W3:Y:S01]  /*9fd00*/  LDL.LU R230, [R1+0x4bc] ;  /* 0x0004bc0001e67983 */ /* 0x002ee20000300800 */
[----:B------:R-:W-:-:S04]  /*9fd10*/  LOP3.LUT P3, RZ, R3, 0x2, RZ, 0xc0, !PT ;  /* 0x0000000203ff7812 */ /* 0x000fc8000786c0ff */
[----:B------:R-:W-:Y:S01]  /*9fd20*/  ISETP.LT.AND P5, PT, R209, UR4, !P3 ;  /* 0x00000004d1007c0c */ /* 0x000fe2000dfa1270 */
[----:B------:R-:W-:-:S12]  /*9fd30*/  IMAD.WIDE R20, R210, 0x4, R18 ;  /* 0x00000004d2147825 */ /* 0x000fd800078e0212 */
[----:B----4-:R1:W-:Y:S01]  /*9fd40*/  @P5 STG.E desc[UR58][R20.64], R228 ;  /* 0x000000e414005986 */ /* 0x0103e2000c10193a */
[----:B------:R-:W-:Y:S01]  /*9fd50*/  ISETP.LT.AND P5, PT, R208, UR4, !P3 ;  /* 0x00000004d0007c0c */ /* 0x000fe2000dfa1270 */
[C---:B-1----:R-:W-:Y:S02]  /*9fd60*/  IMAD.WIDE R20, R210.reuse, 0x4, R16 ;  /* 0x00000004d2147825 */ /* 0x042fe400078e0210 */
[----:B------:R-:W4:Y:S10]  /*9fd70*/  LDL.LU R228, [R1+0x3cc] ;  /* 0x0003cc0001e47983 */ /* 0x000f340000300800 */
[----:B------:R1:W-:Y:S01]  /*9fd80*/  @P5 STG.E desc[UR58][R20.64], R96 ;  /* 0x0000006014005986 */ /* 0x0003e2000c10193a */
[----:B------:R-:W-:Y:S01]  /*9fd90*/  ISETP.LT.AND P5, PT, R207, UR4, !P3 ;  /* 0x00000004cf007c0c */ /* 0x000fe2000dfa1270 */
[----:B-1----:R-:W-:-:S12]  /*9fda0*/  IMAD.WIDE R20, R210, 0x4, R14 ;  /* 0x00000004d2147825 */ /* 0x002fd800078e020e */
[----:B------:R1:W-:Y:S04]  /*9fdb0*/  @P5 STG.E desc[UR58][R20.64], R98 ;  /* 0x0000006214005986 */ /* 0x0003e8000c10193a */
[----:B-1----:R-:W4:Y:S01]  /*9fdc0*/  LDL.LU R98, [R1+0x30c] ;  /* 0x00030c0001627983 */ /* 0x002f220000300800 */
[----:B------:R-:W-:Y:S01]  /*9fdd0*/  ISETP.LT.AND P5, PT, R205, UR4, !P3 ;  /* 0x00000004cd007c0c */ /* 0x000fe2000dfa1270 */
[----:B------:R-:W-:Y:S02]  /*9fde0*/  IMAD.WIDE R20, R210, 0x4, R12 ;  /* 0x00000004d2147825 */ /* 0x000fe400078e020c */
[----:B------:R-:W4:Y:S01]  /*9fdf0*/  LDL.LU R210, [R1+0x18c] ;  /* 0x00018c0001d27983 */ /* 0x000f220000300800 */
[----:B------:R-:W-:-:S09]  /*9fe00*/  LOP3.LUT P4, RZ, R3, 0x1, RZ, 0xc0, !PT ;  /* 0x0000000103ff7812 */ /* 0x000fd2000788c0ff */
[----:B------:R1:W-:Y:S01]  /*9fe10*/  @P5 STG.E desc[UR58][R20.64], R99 ;  /* 0x0000006314005986 */ /* 0x0003e2000c10193a */
[----:B------:R-:W-:Y:S01]  /*9fe20*/  ISETP.LT.AND P5, PT, R209, UR4, !P4 ;  /* 0x00000004d1007c0c */ /* 0x000fe2000e7a1270 */
[----:B-1----:R-:W-:-:S12]  /*9fe30*/  IMAD.WIDE R20, R97, 0x4, R18 ;  /* 0x0000000461147825 */ /* 0x002fd800078e0212 */
[----:B--2---:R1:W-:Y:S01]  /*9fe40*/  @P5 STG.E desc[UR58][R20.64], R206 ;  /* 0x000000ce14005986 */ /* 0x0043e2000c10193a */
[----:B------:R-:W-:-:S03]  /*9fe50*/  ISETP.LT.AND P5, PT, R208, UR4, !P4 ;  /* 0x00000004d0007c0c */ /* 0x000fc6000e7a1270 */
[----:B-1----:R-:W2:Y:S01]  /*9fe60*/  LDL.LU R206, [R1+0x8c] ;  /* 0x00008c0001ce7983 */ /* 0x002ea20000300800 */
[----:B------:R-:W-:-:S03]  /*9fe70*/  IMAD.WIDE R20, R97, 0x4, R16 ;  /* 0x0000000461147825 */ /* 0x000fc600078e0210 */
[----:B------:R-:W2:Y:S06]  /*9fe80*/  LDL.LU R99, [R1+0x1520] ;  /* 0x0015200001637983 */ /* 0x000eac0000300800 */
[----:B------:R1:W-:Y:S01]  /*9fe90*/  @P5 STG.E desc[UR58][R20.64], R229 ;  /* 0x000000e514005986 */ /* 0x0003e2000c10193a */
[----:B------:R-:W-:-:S03]  /*9fea0*/  ISETP.LT.AND P5, PT, R207, UR4, !P4 ;  /* 0x00000004cf007c0c */ /* 0x000fc6000e7a1270 */
[----:B-1----:R-:W2:Y:S01]  /*9feb0*/  LDL.LU R229, [R1+0xc70] ;  /* 0x000c700001e57983 */ /* 0x002ea20000300800 */
[----:B------:R-:W-:-:S09]  /*9fec0*/  IMAD.WIDE R20, R97, 0x4, R14 ;  /* 0x0000000461147825 */ /* 0x000fd200078e020e */
[----:B------:R1:W-:Y:S04]  /*9fed0*/  @P5 STG.E desc[UR58][R20.64], R204 ;  /* 0x000000cc14005986 */ /* 0x0003e8000c10193a */
[----:B-1----:R-:W2:Y:S01]  /*9fee0*/  LDL.LU R204, [R1+0xc60] ;  /* 0x000c600001cc7983 */ /* 0x002ea20000300800 */
[----:B------:R-:W-:Y:S01]  /*9fef0*/  ISETP.LT.AND P4, PT, R205, UR4, !P4 ;  /* 0x00000004cd007c0c */ /* 0x000fe2000e781270 */
[----:B------:R-:W-:-:S12]  /*9ff00*/  IMAD.WIDE R20, R97, 0x4, R12 ;  /* 0x0000000461147825 */ /* 0x000fd800078e020c */
[----:B---3--:R1:W-:Y:S04]  /*9ff10*/  @P4 STG.E desc[UR58][R20.64], R230 ;  /* 0x000000e614004986 */ /* 0x0083e8000c10193a */
[----:B-1----:R-:W3:Y:S01]  /*9ff20*/  LDL.LU R230, [R1+0xc50] ;  /* 0x000c500001e67983 */ /* 0x002ee20000300800 */
[----:B------:R-:W-:Y:S01]  /*9ff30*/  LOP3.LUT P0, RZ, R2, 0x4000000, RZ, 0xc0, !PT ;  /* 0x0400000002ff7812 */ /* 0x000fe2000780c0ff */
[----:B------:R-:W-:Y:S02]  /*9ff40*/  IMAD.WIDE R20, R231, 0x4, R18 ;  /* 0x00000004e7147825 */ /* 0x000fe400078e0212 */
[----:B------:R-:W3:Y:S01]  /*9ff50*/  LDL.LU R96, [R1+0xc40] ;  /* 0x000c400001607983 */ /* 0x000ee20000300800 */
[----:B------:R-:W-:-:S13]  /*9ff60*/  ISETP.LT.AND P4, PT, R209, UR4, !P0 ;  /* 0x00000004d1007c0c */ /* 0x000fda000c781270 */
[----:B----4-:R1:W-:Y:S01]  /*9ff70*/  @P4 STG.E desc[UR58][R20.64], R228 ;  /* 0x000000e414004986 */ /* 0x0103e2000c10193a */
[----:B------:R-:W-:Y:S01]  /*9ff80*/  ISETP.LT.AND P4, PT, R208, UR4, !P0 ;  /* 0x00000004d0007c0c */ /* 0x000fe2000c781270 */
[----:B-1----:R-:W-:Y:S02]  /*9ff90*/  IMAD.WIDE R20, R231, 0x4, R16 ;  /* 0x00000004e7147825 */ /* 0x002fe400078e0210 */
[----:B------:R-:W4:Y:S04]  /*9ffa0*/  LDL.LU R228, [R1+0x1524] ;  /* 0x0015240001e47983 */ /* 0x000f280000300800 */
[----:B------:R-:W4:Y:S06]  /*9ffb0*/  LDL.LU R97, [R1+0xc30] ;  /* 0x000c300001617983 */ /* 0x000f2c0000300800 */
[----:B------:R1:W-:Y:S01]  /*9ffc0*/  @P4 STG.E desc[UR58][R20.64], R98 ;  /* 0x0000006214004986 */ /* 0x0003e2000c10193a */
[----:B------:R-:W-:Y:S01]  /*9ffd0*/  ISETP.LT.AND P4, PT, R207, UR4, !P0 ;  /* 0x00000004cf007c0c */ /* 0x000fe2000c781270 */
[----:B-1----:R-:W-:-:S12]  /*9ffe0*/  IMAD.WIDE R20, R231, 0x4, R14 ;  /* 0x00000004e7147825 */ /* 0x002fd800078e020e */
[----:B------:R1:W-:Y:S04]  /*9fff0*/  @P4 STG.E desc[UR58][R20.64], R210 ;  /* 0x000000d214004986 */ /* 0x0003e8000c10193a */
[----:B-1----:R-:W4:Y:S01]  /*a0000*/  LDL.LU R210, [R1+0x770] ;  /* 0x0007700001d27983 */ /* 0x002f220000300800 */
[----:B------:R-:W-:-:S03]  /*a0010*/  ISETP.LT.AND P0, PT, R205, UR4, !P0 ;  /* 0x00000004cd007c0c */ /* 0x000fc6000c701270 */
[----:B------:R-:W4:Y:S01]  /*a0020*/  LDL.LU R98, [R1+0x6c0] ;  /* 0x0006c00001627983 */ /* 0x000f220000300800 */
[----:B------:R-:W-:Y:S01]  /*a0030*/  IMAD.WIDE R20, R231, 0x4, R12 ;  /* 0x00000004e7147825 */ /* 0x000fe200078e020c */
[----:B------:R-:W-:-:S08]  /*a0040*/  LOP3.LUT P3, RZ, R3, 0x20, RZ, 0xc0, !PT ;  /* 0x0000002003ff7812 */ /* 0x000fd0000786c0ff */
[----:B--2---:R1:W-:Y:S01]  /*a0050*/  @P0 STG.E desc[UR58][R20.64], R206 ;  /* 0x000000ce14000986 */ /* 0x0043e2000c10193a */
[----:B------:R-:W-:-:S03]  /*a0060*/  ISETP.LT.AND P0, PT, R209, UR4, !P3 ;  /* 0x00000004d1007c0c */ /* 0x000fc6000df01270 */
[----:B-1----:R-:W2:Y:S04]  /*a0070*/  LDL.LU R206, [R1+0x1528] ;  /* 0x0015280001ce7983 */ /* 0x002ea80000300800 */
[----:B------:R-:W2:Y:S01]  /*a0080*/  LDL.LU R231, [R1+0x5c0] ;  /* 0x0005c00001e77983 */ /* 0x000ea20000300800 */
[----:B------:R-:W-:-:S05]  /*a0090*/  IMAD.WIDE R20, R99, 0x4, R18 ;  /* 0x0000000463147825 */ /* 0x000fca00078e0212 */
        /* <DEDUP_REMOVED lines=10> */
[----:B------:R-:W-:Y:S01]  /*a0140*/  ISETP.LT.AND P0, PT, R205, UR4, !P3 ;  /* 0x00000004cd007c0c */ /* 0x000fe2000df01270 */
[----:B------:R-:W-:Y:S01]  /*a0150*/  IMAD.WIDE R20, R99, 0x4, R12 ;  /* 0x0000000463147825 */ /* 0x000fe200078e020c */
[----:B------:R-:W-:Y:S01]  /*a0160*/  LOP3.LUT P6, RZ, R3, 0x80, RZ, 0xc0, !PT ;  /* 0x0000008003ff7812 */ /* 0x000fe200078cc0ff */
[----:B------:R-:W3:Y:S10]  /*a0170*/  LDL.LU R99, [R1+0x152c] ;  /* 0x00152c0001637983 */ /* 0x000ef40000300800 */
[----:B------:R1:W-:Y:S01]  /*a0180*/  @P0 STG.E desc[UR58][R20.64], R96 ;  /* 0x0000006014000986 */ /* 0x0003e2000c10193a */
[----:B------:R-:W-:-:S03]  /*a0190*/  ISETP.LT.AND P0, PT, R209, UR4, !P6 ;  /* 0x00000004d1007c0c */ /* 0x000fc6000f701270 */
[----:B-1----:R-:W3:Y:S01]  /*a01a0*/  LDL.LU R96, [R1+0xc44] ;  /* 0x000c440001607983 */ /* 0x002ee20000300800 */
[----:B----4-:R-:W-:-:S09]  /*a01b0*/  IMAD.WIDE R20, R228, 0x4, R18 ;  /* 0x00000004e4147825 */ /* 0x010fd200078e0212 */
[----:B------:R1:W-:Y:S01]  /*a01c0*/  @P0 STG.E desc[UR58][R20.64], R97 ;  /* 0x0000006114000986 */ /* 0x0003e2000c10193a */
[----:B------:R-:W-:-:S03]  /*a01d0*/  ISETP.LT.AND P0, PT, R208, UR4, !P6 ;  /* 0x00000004d0007c0c */ /* 0x000fc6000f701270 */
[----:B-1----:R-:W4:Y:S01]  /*a01e0*/  LDL.LU R97, [R1+0xc34] ;  /* 0x000c340001617983 */ /* 0x002f220000300800 */
[----:B------:R-:W-:-:S09]  /*a01f0*/  IMAD.WIDE R20, R228, 0x4, R16 ;  /* 0x00000004e4147825 */ /* 0x000fd200078e0210 */
[----:B------:R1:W-:Y:S01]  /*a0200*/  @P0 STG.E desc[UR58][R20.64], R210 ;  /* 0x000000d214000986 */ /* 0x0003e2000c10193a */
[----:B------:R-:W-:-:S03]  /*a0210*/  ISETP.LT.AND P0, PT, R207, UR4, !P6 ;  /* 0x00000004cf007c0c */ /* 0x000fc6000f701270 */
[----:B-1----:R-:W4:Y:S01]  /*a0220*/  LDL.LU R210, [R1+0x774] ;  /* 0x0007740001d27983 */ /* 0x002f220000300800 */
[----:B------:R-:W-:-:S09]  /*a0230*/  IMAD.WIDE R20, R228, 0x4, R14 ;  /* 0x00000004e4147825 */ /* 0x000fd200078e020e */
[----:B------:R1:W-:Y:S01]  /*a0240*/  @P0 STG.E desc[UR58][R20.64], R98 ;  /* 0x0000006214000986 */ /* 0x0003e2000c10193a */
[----:B------:R-:W-:-:S03]  /*a0250*/  ISETP.LT.AND P0, PT, R205, UR4, !P6 ;  /* 0x00000004cd007c0c */ /* 0x000fc6000f701270 */
[----:B-1----:R-:W4:Y:S01]  /*a0260*/  LDL.LU R98, [R1+0x6c4] ;  /* 0x0006c40001627983 */ /* 0x002f220000300800 */
[----:B------:R-:W-:Y:S01]  /*a0270*/  IMAD.WIDE R20, R228, 0x4, R12 ;  /* 0x00000004e4147825 */ /* 0x000fe200078e020c */
[----:B------:R-:W-:Y:S02]  /*a0280*/  LOP3.LUT P5, RZ, R3, 0x100, RZ, 0xc0, !PT ;  /* 0x0000010003ff7812 */ /* 0x000fe400078ac0ff */
[----:B------:R-:W4:Y:S06]  /*a0290*/  LDL.LU R228, [R1+0x1530] ;  /* 0x0015300001e47983 */ /* 0x000f2c0000300800 */
[----:B--2---:R1:W-:Y:S01]  /*a02a0*/  @P0 STG.E desc[UR58][R20.64], R231 ;  /* 0x000000e714000986 */ /* 0x0043e2000c10193a */
[----:B------:R-:W-:Y:S01]  /*a02b0*/  ISETP.LT.AND P0, PT, R209, UR4, !P5 ;  /* 0x00000004d1007c0c */ /* 0x000fe2000ef01270 */
[----:B-1----:R-:W-:-:S02]  /*a02c0*/  IMAD.WIDE R20, R206, 0x4, R18 ;  /* 0x00000004ce147825 */ /* 0x002fc400078e0212 */
[----:B------:R-:W2:Y:S10]  /*a02d0*/  LDL.LU R231, [R1+0x5c4] ;  /* 0x0005c40001e77983 */ /* 0x000eb40000300800 */
[----:B------:R1:W-:Y:S01]  /*a02e0*/  @P0 STG.E desc[UR58][R20.64], R229 ;  /* 0x000000e514000986 */ /* 0x0003e2000c10193a */
[----:B------:R-:W-:Y:S01]  /*a02f0*/  ISETP.LT.AND P0, PT, R208, UR4, !P5 ;  /* 0x00000004d0007c0c */ /* 0x000fe2000ef01270 */
[----:B-1----:R-:W-:-:S12]  /*a0300*/  IMAD.WIDE R20, R206, 0x4, R16 ;  /* 0x00000004ce147825 */ /* 0x002fd800078e0210 */
[----:B------:R1:W-:Y:S04]  /*a0310*/  @P0 STG.E desc[UR58][R20.64], R204 ;  /* 0x000000cc14000986 */ /* 0x0003e8000c10193a */
[----:B-1----:R-:W2:Y:S04]  /*a0320*/  LDL.LU R204, [R1+0xc78] ;  /* 0x000c780001cc7983 */ /* 0x002ea80000300800 */
[----:B------:R-:W2:Y:S01]  /*a0330*/  LDL.LU R229, [R1+0xc68] ;  /* 0x000c680001e57983 */ /* 0x000ea20000300800 */
        /* <DEDUP_REMOVED lines=9> */
[----:B------:R-:W-:Y:S01]  /*a03d0*/  ISETP.LT.AND P0, PT, R209, UR4, !P4 ;  /* 0x00000004d1007c0c */ /* 0x000fe2000e701270 */
[----:B-1----:R-:W-:-:S02]  /*a03e0*/  IMAD.WIDE R20, R99, 0x4, R18 ;  /* 0x0000000463147825 */ /* 0x002fc400078e0212 */
[----:B------:R-:W3:Y:S10]  /*a03f0*/  LDL.LU R96, [R1+0xc48] ;  /* 0x000c480001607983 */ /* 0x000ef40000300800 */
[----:B----4-:R1:W-:Y:S01]  /*a0400*/  @P0 STG.E desc[UR58][R20.64], R97 ;  /* 0x0000006114000986 */ /* 0x0103e2000c10193a */
[----:B------:R-:W-:Y:S01]  /*a0410*/  ISETP.LT.AND P0, PT, R208, UR4, !P4 ;  /* 0x00000004d0007c0c */ /* 0x000fe2000e701270 */
[----:B-1----:R-:W-:-:S12]  /*a0420*/  IMAD.WIDE R20, R99, 0x4, R16 ;  /* 0x0000000463147825 */ /* 0x002fd800078e0210 */
[----:B------:R1:W-:Y:S01]  /*a0430*/  @P0 STG.E desc[UR58][R20.64], R210 ;  /* 0x000000d214000986 */ /* 0x0003e2000c10193a */
[----:B------:R-:W-:-:S03]  /*a0440*/  ISETP.LT.AND P0, PT, R207, UR4, !P4 ;  /* 0x00000004cf007c0c */ /* 0x000fc6000e701270 */
[----:B-1----:R-:W4:Y:S01]  /*a0450*/  LDL.LU R210, [R1+0xc38] ;  /* 0x000c380001d27983 */ /* 0x002f220000300800 */
[----:B------:R-:W-:-:S09]  /*a0460*/  IMAD.WIDE R20, R99, 0x4, R14 ;  /* 0x0000000463147825 */ /* 0x000fd200078e020e */
[----:B------:R1:W-:Y:S04]  /*a0470*/  @P0 STG.E desc[UR58][R20.64], R98 ;  /* 0x0000006214000986 */ /* 0x0003e8000c10193a */
[----:B-1----:R-:W4:Y:S01]  /*a0480*/  LDL.LU R98, [R1+0x778] ;  /* 0x0007780001627983 */ /* 0x002f220000300800 */
[----:B------:R-:W-:Y:S01]  /*a0490*/  IMAD.WIDE R20, R99, 0x4, R12 ;  /* 0x0000000463147825 */ /* 0x000fe200078e020c */
[----:B------:R-:W-:Y:S02]  /*a04a0*/  ISETP.LT.AND P0, PT, R205, UR4, !P4 ;  /* 0x00000004cd007c0c */ /* 0x000fe4000e701270 */
[----:B------:R-:W4:Y:S01]  /*a04b0*/  LDL.LU R99, [R1+0x6c8] ;  /* 0x0006c80001637983 */ /* 0x000f220000300800 */
[----:B------:R-:W-:-:S03]  /*a04c0*/  LOP3.LUT P3, RZ, R3, 0x1000, RZ, 0xc0, !PT ;  /* 0x0000100003ff7812 */ /* 0x000fc6000786c0ff */
[----:B------:R-:W4:Y:S07]  /*a04d0*/  LDL.LU R97, [R1+0x1538] ;  /* 0x0015380001617983 */ /* 0x000f2e0000300800 */
[----:B--2---:R1:W-:Y:S01]  /*a04e0*/  @P0 STG.E desc[UR58][R20.64], R231 ;  /* 0x000000e714000986 */ /* 0x0043e2000c10193a */
[----:B------:R-:W-:Y:S01]  /*a04f0*/  ISETP.LT.AND P0, PT, R209, UR4, !P3 ;  /* 0x00000004d1007c0c */ /* 0x000fe2000df01270 */
[----:B-1----:R-:W-:-:S12]  /*a0500*/  IMAD.WIDE R20, R228, 0x4, R18 ;  /* 0x00000004e4147825 */ /* 0x002fd800078e0212 */
[----:B------:R1:W-:Y:S04]  /*a0510*/  @P0 STG.E desc[UR58][R20.64], R204 ;  /* 0x000000cc14000986 */ /* 0x0003e8000c10193a */
[----:B-1----:R-:W2:Y:S01]  /*a0520*/  LDL.LU R204, [R1+0x5c8] ;  /* 0x0005c80001cc7983 */ /* 0x002ea20000300800 */
[----:B------:R-:W-:-:S03]  /*a0530*/  ISETP.LT.AND P0, PT, R208, UR4, !P3 ;  /* 0x00000004d0007c0c */ /* 0x000fc6000df01270 */
[----:B------:R-:W2:Y:S01]  /*a0540*/  LDL.LU R231, [R1+0xc7c] ;  /* 0x000c7c0001e77983 */ /* 0x000ea20000300800 */
        /* <DEDUP_REMOVED lines=13> */
[----:B-1----:R-:W-:-:S12]  /*a0620*/  IMAD.WIDE R20, R206, 0x4, R18 ;  /* 0x00000004ce147825 */ /* 0x002fd800078e0212 */
[----:B----4-:R1:W-:Y:S01]  /*a0630*/  @P0 STG.E desc[UR58][R20.64], R210 ;  /* 0x000000d214000986 */ /* 0x0103e2000c10193a */
[----:B------:R-:W-:-:S03]  /*a0640*/  ISETP.LT.AND P0, PT, R208, UR4, !P5 ;  /* 0x00000004d0007c0c */ /* 0x000fc6000ef01270 */
[----:B-1----:R-:W4:Y:S01]  /*a0650*/  LDL.LU R210, [R1+0xc4c] ;  /* 0x000c4c0001d27983 */ /* 0x002f220000300800 */
[----:B------:R-:W-:-:S09]  /*a0660*/  IMAD.WIDE R20, R206, 0x4, R16 ;  /* 0x00000004ce147825 */ /* 0x000fd200078e0210 */
[----:B------:R1:W-:Y:S01]  /*a0670*/  @P0 STG.E desc[UR58][R20.64], R98 ;  /* 0x0000006214000986 */ /* 0x0003e2000c10193a */
[----:B------:R-:W-:-:S03]  /*a0680*/  ISETP.LT.AND P0, PT, R207, UR4, !P5 ;  /* 0x00000004cf007c0c */ /* 0x000fc6000ef01270 */
[----:B-1----:R-:W4:Y:S01]  /*a0690*/  LDL.LU R98, [R1+0xc3c] ;  /* 0x000c3c0001627983 */ /* 0x002f220000300800 */
[----:B------:R-:W-:-:S09]  /*a06a0*/  IMAD.WIDE R20, R206, 0x4, R14 ;  /* 0x00000004ce147825 */ /* 0x000fd200078e020e */
[----:B------:R1:W-:Y:S04]  /*a06b0*/  @P0 STG.E desc[UR58][R20.64], R99 ;  /* 0x0000006314000986 */ /* 0x0003e8000c10193a */
[----:B-1----:R-:W4:Y:S01]  /*a06c0*/  LDL.LU R99, [R1+0x77c] ;  /* 0x00077c0001637983 */ /* 0x002f220000300800 */
[----:B------:R-:W-:-:S03]  /*a06d0*/  ISETP.LT.AND P0, PT, R205, UR4, !P5 ;  /* 0x00000004cd007c0c */ /* 0x000fc6000ef01270 */
[----:B------:R-:W4:Y:S01]  /*a06e0*/  LDL.LU R96, [R1+0x6cc] ;  /* 0x0006cc0001607983 */ /* 0x000f220000300800 */
[----:B------:R-:W-:Y:S01]  /*a06f0*/  IMAD.WIDE R20, R206, 0x4, R12 ;  /* 0x00000004ce147825 */ /* 0x000fe200078e020c */
[----:B------:R-:W-:Y:S02]  /*a0700*/  LOP3.LUT P4, RZ, R3, 0x10000, RZ, 0xc0, !PT ;  /* 0x0001000003ff7812 */ /* 0x000fe4000788c0ff */
[----:B------:R-:W4:Y:S06]  /*a0710*/  LDL.LU R206, [R1+0x1540] ;  /* 0x0015400001ce7983 */ /* 0x000f2c0000300800 */
        /* <DEDUP_REMOVED lines=16> */
[----:B------:R-:W-:-:S11]  /*a0820*/  LOP3.LUT P6, RZ, R3, 0x40000, RZ, 0xc0, !PT ;  /* 0x0004000003ff7812 */ /* 0x000fd600078cc0ff */
[----:B----4-:R1:W-:Y:S01]  /*a0830*/  @P0 STG.E desc[UR58][R20.64], R210 ;  /* 0x000000d214000986 */ /* 0x0103e2000c10193a */
[----:B------:R-:W-:-:S03]  /*a0840*/  ISETP.LT.AND P0, PT, R209, UR4, !P6 ;  /* 0x00000004d1007c0c */ /* 0x000fc6000f701270 */
[----:B-1----:R-:W4:Y:S04]  /*a0850*/  LDL.LU R210, [R1+0x1544] ;  /* 0x0015440001d27983 */ /* 0x002f280000300800 */
[----:B------:R-:W4:Y:S01]  /*a0860*/  LDL.LU R97, [R1+0x4a0] ;  /* 0x0004a00001617983 */ /* 0x000f220000300800 */
[----:B------:R-:W-:-:S05]  /*a0870*/  IMAD.WIDE R20, R228, 0x4, R18 ;  /* 0x00000004e4147825 */ /* 0x000fca00078e0212 */
        /* <DEDUP_REMOVED lines=9> */
[----:B------:R-:W-:Y:S01]  /*a0910*/  ISETP.LT.AND P0, PT, R205, UR4, !P6 ;  /* 0x00000004cd007c0c */ /* 0x000fe2000f701270 */
[----:B-1----:R-:W-:Y:S02]  /*a0920*/  IMAD.WIDE R20, R228, 0x4, R12 ;  /* 0x00000004e4147825 */ /* 0x002fe400078e020c */
[----:B------:R-:W4:Y:S01]  /*a0930*/  LDL.LU R228, [R1+0x170] ;  /* 0x0001700001e47983 */ /* 0x000f220000300800 */
[----:B------:R-:W-:-:S09]  /*a0940*/  LOP3.LUT P3, RZ, R3, 0x100000, RZ, 0xc0, !PT ;  /* 0x0010000003ff7812 */ /* 0x000fd2000786c0ff */
        /* <DEDUP_REMOVED lines=19> */
[----:B----4-:R1:W-:Y:S01]  /*a0a80*/  @P0 STG.E desc[UR58][R20.64], R97 ;  /* 0x0000006114000986 */ /* 0x0103e2000c10193a */
[----:B------:R-:W-:Y:S01]  /*a0a90*/  ISETP.LT.AND P0, PT, R209, UR4, !P5 ;  /* 0x00000004d1007c0c */ /* 0x000fe2000ef01270 */
[----:B-1----:R-:W-:-:S02]  /*a0aa0*/  IMAD.WIDE R20, R210, 0x4, R18 ;  /* 0x00000004d2147825 */ /* 0x002fc400078e0212 */
[----:B------:R-:W4:Y:S10]  /*a0ab0*/  LDL.LU R97, [R1+0x4a4] ;  /* 0x0004a40001617983 */ /* 0x000f340000300800 */
[----:B------:R1:W-:Y:S01]  /*a0ac0*/  @P0 STG.E desc[UR58][R20.64], R98 ;  /* 0x0000006214000986 */ /* 0x0003e2000c10193a */
[----:B------:R-:W-:Y:S01]  /*a0ad0*/  ISETP.LT.AND P0, PT, R208, UR4, !P5 ;  /* 0x00000004d0007c0c */ /* 0x000fe2000ef01270 */
[----:B-1----:R-:W-:-:S02]  /*a0ae0*/  IMAD.WIDE R20, R210, 0x4, R16 ;  /* 0x00000004d2147825 */ /* 0x002fc400078e0210 */
[----:B------:R-:W4:Y:S10]  /*a0af0*/  LDL.LU R98, [R1+0x3b4] ;  /* 0x0003b40001627983 */ /* 0x000f340000300800 */
[----:B------:R1:W-:Y:S01]  /*a0b00*/  @P0 STG.E desc[UR58][R20.64], R99 ;  /* 0x0000006314000986 */ /* 0x0003e2000c10193a */
[----:B------:R-:W-:Y:S01]  /*a0b10*/  ISETP.LT.AND P0, PT, R207, UR4, !P5 ;  /* 0x00000004cf007c0c */ /* 0x000fe2000ef01270 */
[----:B-1----:R-:W-:-:S12]  /*a0b20*/  IMAD.WIDE R20, R210, 0x4, R14 ;  /* 0x00000004d2147825 */ /* 0x002fd800078e020e */
[----:B------:R1:W-:Y:S01]  /*a0b30*/  @P0 STG.E desc[UR58][R20.64], R228 ;  /* 0x000000e414000986 */ /* 0x0003e2000c10193a */
[----:B------:R-:W-:-:S03]  /*a0b40*/  ISETP.LT.AND P0, PT, R205, UR4, !P5 ;  /* 0x00000004cd007c0c */ /* 0x000fc6000ef01270 */
[----:B-1----:R-:W4:Y:S01]  /*a0b50*/  LDL.LU R228, [R1+0x2f4] ;  /* 0x0002f40001e47983 */ /* 0x002f220000300800 */
[----:B------:R-:W-:Y:S01]  /*a0b60*/  IMAD.WIDE R20, R210, 0x4, R12 ;  /* 0x00000004d2147825 */ /* 0x000fe200078e020c */
[----:B------:R-:W-:Y:S02]  /*a0b70*/  LOP3.LUT P4, RZ, R3, 0x800000, RZ, 0xc0, !PT ;  /* 0x0080000003ff7812 */ /* 0x000fe4000788c0ff */
[----:B------:R-:W4:Y:S04]  /*a0b80*/  LDL.LU R210, [R1+0x174] ;  /* 0x0001740001d27983 */ /* 0x000f280000300800 */
[----:B------:R-:W4:Y:S04]  /*a0b90*/  LDL.LU R99, [R1+0x1550] ;  /* 0x0015500001637983 */ /* 0x000f280000300800 */
        /* <DEDUP_REMOVED lines=8> */
[----:B-1----:R-:W2:Y:S01]  /*a0c20*/  LDL.LU R229, [R1+0x978] ;  /* 0x0009780001e57983 */ /* 0x002ea20000300800 */
[----:B------:R-:W-:-:S03]  /*a0c30*/  ISETP.LT.AND P0, PT, R207, UR4, !P4 ;  /* 0x00000004cf007c0c */ /* 0x000fc6000e701270 */
[----:B------:R-:W2:Y:S01]  /*a0c40*/  LDL.LU R231, [R1+0x8d8] ;  /* 0x0008d80001e77983 */ /* 0x000ea20000300800 */
[----:B------:R-:W-:-:S09]  /*a0c50*/  IMAD.WIDE R20, R204, 0x4, R14 ;  /* 0x00000004cc147825 */ /* 0x000fd200078e020e */
        /* <DEDUP_REMOVED lines=16> */
[----:B------:R-:W-:-:S03]  /*a0d60*/  IMAD.WIDE R20, R206, 0x4, R14 ;  /* 0x00000004ce147825 */ /* 0x000fc600078e020e */
[----:B------:R-:W4:Y:S06]  /*a0d70*/  LDL.LU R98, [R1+0x2f8] ;  /* 0x0002f80001627983 */ /* 0x000f2c0000300800 */
[----:B------:R1:W-:Y:S01]  /*a0d80*/  @P0 STG.E desc[UR58][R20.64], R210 ;  /* 0x000000d214000986 */ /* 0x0003e2000c10193a */
[----:B------:R-:W-:Y:S02]  /*a0d90*/  ISETP.LT.AND P0, PT, R205, UR4, !P3 ;  /* 0x00000004cd007c0c */ /* 0x000fe4000df01270 */
[----:B------:R-:W-:Y:S01]  /*a0da0*/  LOP3.LUT P5, RZ, R3, 0x8000000, RZ, 0xc0, !PT ;  /* 0x0800000003ff7812 */ /* 0x000fe200078ac0ff */
[----:B-1----:R-:W-:Y:S01]  /*a0db0*/  IMAD.WIDE R20, R206, 0x4, R12 ;  /* 0x00000004ce147825 */ /* 0x002fe200078e020c */
[----:B------:R-:W4:Y:S04]  /*a0dc0*/  LDL.LU R210, [R1+0x178] ;  /* 0x0001780001d27983 */ /* 0x000f280000300800 */
[----:B------:R-:W4:Y:S05]  /*a0dd0*/  LDL.LU R206, [R1+0x1558] ;  /* 0x0015580001ce7983 */ /* 0x000f2a0000300800 */
        /* <DEDUP_REMOVED lines=8> */
[----:B------:R1:W-:Y:S01]  /*a0e60*/  @P0 STG.E desc[UR58][R20.64], R231 ;  /* 0x000000e714000986 */ /* 0x0003e2000c10193a */
[----:B------:R-:W-:-:S03]  /*a0e70*/  ISETP.LT.AND P0, PT, R207, UR4, !P5 ;  /* 0x00000004cf007c0c */ /* 0x000fc6000ef01270 */
[----:B-1----:R-:W2:Y:S01]  /*a0e80*/  LDL.LU R231, [R1+0x8dc] ;  /* 0x0008dc0001e77983 */ /* 0x002ea20000300800 */
        /* <DEDUP_REMOVED lines=10> */
[----:B------:R-:W4:Y:S01]  /*a0f30*/  LDL.LU R97, [R1+0x4ac] ;  /* 0x0004ac0001617983 */ /* 0x000f220000300800 */
[----:B------:R-:W-:-:S09]  /*a0f40*/  LOP3.LUT P4, RZ, R3, 0x40000000, RZ, 0xc0, !PT ;  /* 0x4000000003ff7812 */ /* 0x000fd2000788c0ff */
[----:B------:R1:W-:Y:S01]  /*a0f50*/  @P0 STG.E desc[UR58][R20.64], R228 ;  /* 0x000000e414000986 */ /* 0x0003e2000c10193a */
[----:B------:R-:W-:Y:S01]  /*a0f60*/  ISETP.LT.AND P0, PT, R208, UR4, !P6 ;  /* 0x00000004d0007c0c */ /* 0x000fe2000f701270 */
[C---:B-1----:R-:W-:Y:S02]  /*a0f70*/  IMAD.WIDE R20, R204.reuse, 0x4, R16 ;  /* 0x00000004cc147825 */ /* 0x042fe400078e0210 */
[----:B------:R-:W4:Y:S10]  /*a0f80*/  LDL.LU R228, [R1+0x3bc] ;  /* 0x0003bc0001e47983 */ /* 0x000f340000300800 */
[----:B------:R1:W-:Y:S01]  /*a0f90*/  @P0 STG.E desc[UR58][R20.64], R98 ;  /* 0x0000006214000986 */ /* 0x0003e2000c10193a */
[----:B------:R-:W-:Y:S01]  /*a0fa0*/  ISETP.LT.AND P0, PT, R207, UR4, !P6 ;  /* 0x00000004cf007c0c */ /* 0x000fe2000f701270 */
[----:B-1----:R-:W-:-:S02]  /*a0fb0*/  IMAD.WIDE R20, R204, 0x4, R14 ;  /* 0x00000004cc147825 */ /* 0x002fc400078e020e */
[----:B------:R-:W4:Y:S10]  /*a0fc0*/  LDL.LU R98, [R1+0x2fc] ;  /* 0x0002fc0001627983 */ /* 0x000f340000300800 */
[----:B------:R1:W-:Y:S01]  /*a0fd0*/  @P0 STG.E desc[UR58][R20.64], R210 ;  /* 0x000000d214000986 */ /* 0x0003e2000c10193a */
[----:B------:R-:W-:Y:S01]  /*a0fe0*/  ISETP.LT.AND P0, PT, R205, UR4, !P6 ;  /* 0x00000004cd007c0c */ /* 0x000fe2000f701270 */
[----:B-1----:R-:W-:-:S02]  /*a0ff0*/  IMAD.WIDE R20, R204, 0x4, R12 ;  /* 0x00000004cc147825 */ /* 0x002fc400078e020c */
[----:B------:R-:W4:Y:S04]  /*a1000*/  LDL.LU R204, [R1+0x17c] ;  /* 0x00017c0001cc7983 */ /* 0x000f280000300800 */
        /* <DEDUP_REMOVED lines=8> */
[----:B------:R1:W-:Y:S01]  /*a1090*/  @P0 STG.E desc[UR58][R20.64], R231 ;  /* 0x000000e714000986 */ /* 0x0003e2000c10193a */
[----:B------:R-:W-:-:S03]  /*a10a0*/  ISETP.LT.AND P0, PT, R207, UR4, !P4 ;  /* 0x00000004cf007c0c */ /* 0x000fc6000e701270 */
[----:B-1----:R-:W2:Y:S01]  /*a10b0*/  LDL.LU R231, [R1+0xcf0] ;  /* 0x000cf00001e77983 */ /* 0x002ea20000300800 */
[----:B------:R-:W-:-:S09]  /*a10c0*/  IMAD.WIDE R20, R206, 0x4, R14 ;  /* 0x00000004ce147825 */ /* 0x000fd200078e020e */
[----:B---3--:R1:W-:Y:S04]  /*a10d0*/  @P0 STG.E desc[UR58][R20.64], R230 ;  /* 0x000000e614000986 */ /* 0x0083e8000c10193a */
[----:B-1----:R-:W3:Y:S01]  /*a10e0*/  LDL.LU R230, [R1+0xcd0] ;  /* 0x000cd00001e67983 */ /* 0x002ee20000300800 */
[----:B------:R-:W-:-:S03]  /*a10f0*/  IMAD.WIDE R20, R206, 0x4, R12 ;  /* 0x00000004ce147825 */ /* 0x000fc600078e020c */
[----:B------:R-:W3:Y:S01]  /*a1100*/  LDL.LU R206, [R1+0xcb0] ;  /* 0x000cb00001ce7983 */ /* 0x000ee20000300800 */
[----:B------:R-:W-:Y:S02]  /*a1110*/  ISETP.LT.AND P0, PT, R205, UR4, !P4 ;  /* 0x00000004cd007c0c */ /* 0x000fe4000e701270 */
[----:B------:R-:W-:Y:S01]  /*a1120*/  LOP3.LUT P3, RZ, R4, 0x1, RZ, 0xc0, !PT ;  /* 0x0000000104ff7812 */ /* 0x000fe2000786c0ff */
[----:B------:R-:W3:Y:S10]  /*a1130*/  LDL.LU R96, [R1+0xc90] ;  /* 0x000c900001607983 */ /* 0x000ef40000300800 */
[----:B----4-:R1:W-:Y:S01]  /*a1140*/  @P0 STG.E desc[UR58][R20.64], R97 ;  /* 0x0000006114000986 */ /* 0x0103e2000c10193a */
[----:B------:R-:W-:Y:S01]  /*a1150*/  ISETP.LT.AND P0, PT, R209, UR4, !P3 ;  /* 0x00000004d1007c0c */ /* 0x000fe2000df01270 */
[----:B-1----:R-:W-:-:S12]  /*a1160*/  IMAD.WIDE R20, R99, 0x4, R18 ;  /* 0x0000000463147825 */ /* 0x002fd800078e0212 */
[----:B------:R1:W-:Y:S01]  /*a1170*/  @P0 STG.E desc[UR58][R20.64], R228 ;  /* 0x000000e414000986 */ /* 0x0003e2000c10193a */
[----:B------:R-:W-:Y:S01]  /*a1180*/  ISETP.LT.AND P0, PT, R208, UR4, !P3 ;  /* 0x00000004d0007c0c */ /* 0x000fe2000df01270 */
[----:B-1----:R-:W-:Y:S02]  /*a1190*/  IMAD.WIDE R20, R99, 0x4, R16 ;  /* 0x0000000463147825 */ /* 0x002fe400078e0210 */
[----:B------:R-:W4:Y:S10]  /*a11a0*/  LDL.LU R228, [R1+0x1564] ;  /* 0x0015640001e47983 */ /* 0x000f340000300800 */
[----:B------:R1:W-:Y:S01]  /*a11b0*/  @P0 STG.E desc[UR58][R20.64], R98 ;  /* 0x0000006214000986 */ /* 0x0003e2000c10193a */
[----:B------:R-:W-:-:S03]  /*a11c0*/  ISETP.LT.AND P0, PT, R207, UR4, !P3 ;  /* 0x00000004cf007c0c */ /* 0x000fc6000df01270 */
[----:B------:R-:W4:Y:S01]  /*a11d0*/  LDL.LU R97, [R1+0xc80] ;  /* 0x000c800001617983 */ /* 0x000f220000300800 */
[----:B-1----:R-:W-:-:S09]  /*a11e0*/  IMAD.WIDE R20, R99, 0x4, R14 ;  /* 0x0000000463147825 */ /* 0x002fd200078e020e */
        /* <DEDUP_REMOVED lines=9> */
[----:B------:R-:W2:Y:S04]  /*a1280*/  LDL.LU R229, [R1+0x1568] ;  /* 0x0015680001e57983 */ /* 0x000ea80000300800 */
[----:B------:R-:W2:Y:S06]  /*a1290*/  LDL.LU R99, [R1+0x5d0] ;  /* 0x0005d00001637983 */ /* 0x000eac0000300800 */
[----:B------:R1:W-:Y:S01]  /*a12a0*/  @P0 STG.E desc[UR58][R20.64], R231 ;  /* 0x000000e714000986 */ /* 0x0003e2000c10193a */
[----:B------:R-:W-:Y:S01]  /*a12b0*/  ISETP.LT.AND P0, PT, R208, UR4, !P5 ;  /* 0x00000004d0007c0c */ /* 0x000fe2000ef01270 */
[----:B-1----:R-:W-:-:S12]  /*a12c0*/  IMAD.WIDE R20, R210, 0x4, R16 ;  /* 0x00000004d2147825 */ /* 0x002fd800078e0210 */
[----:B---3--:R1:W-:Y:S01]  /*a12d0*/  @P0 STG.E desc[UR58][R20.64], R230 ;  /* 0x000000e614000986 */ /* 0x0083e2000c10193a */
[----:B------:R-:W-:-:S03]  /*a12e0*/  ISETP.LT.AND P0, PT, R207, UR4, !P5 ;  /* 0x00000004cf007c0c */ /* 0x000fc6000ef01270 */
[----:B-1----:R-:W3:Y:S01]  /*a12f0*/  LDL.LU R230, [R1+0xcf4] ;  /* 0x000cf40001e67983 */ /* 0x002ee20000300800 */
[----:B------:R-:W-:-:S09]  /*a1300*/  IMAD.WIDE R20, R210, 0x4, R14 ;  /* 0x00000004d2147825 */ /* 0x000fd200078e020e */
[----:B------:R1:W-:Y:S04]  /*a1310*/  @P0 STG.E desc[UR58][R20.64], R206 ;  /* 0x000000ce14000986 */ /* 0x0003e8000c10193a */
[----:B-1----:R-:W3:Y:S04]  /*a1320*/  LDL.LU R206, [R1+0xcd4] ;  /* 0x000cd40001ce7983 */ /* 0x002ee80000300800 */
[----:B------:R-:W3:Y:S01]  /*a1330*/  LDL.LU R231, [R1+0xcb4] ;  /* 0x000cb40001e77983 */ /* 0x000ee20000300800 */
        /* <DEDUP_REMOVED lines=25> */
[----:B---3--:R1:W-:Y:S01]  /*a14d0*/  @P0 STG.E desc[UR58][R20.64], R230 ;  /* 0x000000e614000986 */ /* 0x0083e2000c10193a */
[----:B------:R-:W-:-:S03]  /*a14e0*/  ISETP.LT.AND P0, PT, R208, UR4, !P3 ;  /* 0x00000004d0007c0c */ /* 0x000fc6000df01270 */
[----:B-1----:R-:W2:Y:S01]  /*a14f0*/  LDL.LU R230, [R1+0x5d4] ;  /* 0x0005d40001e67983 */ /* 0x002ea20000300800 */
[----:B------:R-:W-:-:S09]  /*a1500*/  IMAD.WIDE R20, R229, 0x4, R16 ;  /* 0x00000004e5147825 */ /* 0x000fd200078e0210 */
[----:B------:R1:W-:Y:S04]  /*a1510*/  @P0 STG.E desc[UR58][R20.64], R206 ;  /* 0x000000ce14000986 */ /* 0x0003e8000c10193a */
[----:B-1----:R-:W3:Y:S01]  /*a1520*/  LDL.LU R206, [R1+0xcf8] ;  /* 0x000cf80001ce7983 */ /* 0x002ee20000300800 */
[----:B------:R-:W-:-:S03]  /*a1530*/  ISETP.LT.AND P0, PT, R207, UR4, !P3 ;  /* 0x00000004cf007c0c */ /* 0x000fc6000df01270 */
[----:B------:R-:W3:Y:S01]  /*a1540*/  LDL.LU R99, [R1+0xcd8] ;  /* 0x000cd80001637983 */ /* 0x000ee20000300800 */
[----:B------:R-:W-:-:S09]  /*a1550*/  IMAD.WIDE R20, R229, 0x4, R14 ;  /* 0x00000004e5147825 */ /* 0x000fd200078e020e */
[----:B------:R1:W-:Y:S04]  /*a1560*/  @P0 STG.E desc[UR58][R20.64], R231 ;  /* 0x000000e714000986 */ /* 0x0003e8000c10193a */
        /* <DEDUP_REMOVED lines=8> */
[----:B------:R-:W-:-:S09]  /*a15f0*/  IMAD.WIDE R20, R210, 0x4, R18 ;  /* 0x00000004d2147825 */ /* 0x000fd200078e0212 */
        /* <DEDUP_REMOVED lines=15> */
[----:B------:R-:W-:-:S03]  /*a16f0*/  ISETP.LT.AND P0, PT, R209, UR4, !P5 ;  /* 0x00000004d1007c0c */ /* 0x000fc6000ef01270 */
[----:B-1----:R-:W2:Y:S01]  /*a1700*/  LDL.LU R230, [R1+0x5d8] ;  /* 0x0005d80001e67983 */ /* 0x002ea20000300800 */
[----:B------:R-:W-:-:S09]  /*a1710*/  IMAD.WIDE R20, R228, 0x4, R18 ;  /* 0x00000004e4147825 */ /* 0x000fd200078e0212 */
[----:B---3--:R1:W-:Y:S01]  /*a1720*/  @P0 STG.E desc[UR58][R20.64], R206 ;  /* 0x000000ce14000986 */ /* 0x0083e2000c10193a */
[----:B------:R-:W-:Y:S01]  /*a1730*/  ISETP.LT.AND P0, PT, R208, UR4, !P5 ;  /* 0x00000004d0007c0c */ /* 0x000fe2000ef01270 */
[C---:B-1----:R-:W-:Y:S02]  /*a1740*/  IMAD.WIDE R20, R228.reuse, 0x4, R16 ;  /* 0x00000004e4147825 */ /* 0x042fe400078e0210 */
[----:B------:R-:W3:Y:S10]  /*a1750*/  LDL.LU R206, [R1+0xcfc] ;  /* 0x000cfc0001ce7983 */ /* 0x000ef40000300800 */
[----:B------:R1:W-:Y:S01]  /*a1760*/  @P0 STG.E desc[UR58][R20.64], R99 ;  /* 0x0000006314000986 */ /* 0x0003e2000c10193a */
[----:B------:R-:W-:Y:S01]  /*a1770*/  ISETP.LT.AND P0, PT, R207, UR4, !P5 ;  /* 0x00000004cf007c0c */ /* 0x000fe2000ef01270 */
[----:B-1----:R-:W-:-:S12]  /*a1780*/  IMAD.WIDE R20, R228, 0x4, R14 ;  /* 0x00000004e4147825 */ /* 0x002fd800078e020e */
[----:B------:R1:W-:Y:S04]  /*a1790*/  @P0 STG.E desc[UR58][R20.64], R231 ;  /* 0x000000e714000986 */ /* 0x0003e8000c10193a */
[----:B-1----:R-:W3:Y:S01]  /*a17a0*/  LDL.LU R231, [R1+0xcdc] ;  /* 0x000cdc0001e77983 */ /* 0x002ee20000300800 */
[----:B------:R-:W-:-:S03]  /*a17b0*/  IMAD.WIDE R20, R228, 0x4, R12 ;  /* 0x00000004e4147825 */ /* 0x000fc600078e020c */
[----:B------:R-:W3:Y:S01]  /*a17c0*/  LDL.LU R228, [R1+0xcbc] ;  /* 0x000cbc0001e47983 */ /* 0x000ee20000300800 */
[----:B------:R-:W-:Y:S02]  /*a17d0*/  ISETP.LT.AND P0, PT, R205, UR4, !P5 ;  /* 0x00000004cd007c0c */ /* 0x000fe4000ef01270 */
        /* <DEDUP_REMOVED lines=17> */
[----:B------:R-:W-:-:S08]  /*a18f0*/  LOP3.LUT P3, RZ, R4, 0x2000, RZ, 0xc0, !PT ;  /* 0x0000200004ff7812 */ /* 0x000fd0000786c0ff */
[----:B--2---:R1:W-:Y:S04]  /*a1900*/  @P0 STG.E desc[UR58][R20.64], R230 ;  /* 0x000000e614000986 */ /* 0x0043e8000c10193a */
[----:B-1----:R-:W2:Y:S01]  /*a1910*/  LDL.LU R230, [R1+0x76c] ;  /* 0x00076c0001e67983 */ /* 0x002ea20000300800 */
[----:B------:R-:W-:Y:S01]  /*a1920*/  ISETP.LT.AND P0, PT, R209, UR4, !P3 ;  /* 0x00000004d1007c0c */ /* 0x000fe2000df01270 */
[----:B------:R-:W-:-:S12]  /*a1930*/  IMAD.WIDE R20, R210, 0x4, R18 ;  /* 0x00000004d2147825 */ /* 0x000fd800078e0212 */
[----:B---3--:R1:W-:Y:S01]  /*a1940*/  @P0 STG.E desc[UR58][R20.64], R206 ;  /* 0x000000ce14000986 */ /* 0x0083e2000c10193a */
[----:B------:R-:W-:-:S03]  /*a1950*/  ISETP.LT.AND P0, PT, R208, UR4, !P3 ;  /* 0x00000004d0007c0c */ /* 0x000fc6000df01270 */
[----:B-1----:R-:W3:Y:S01]  /*a1960*/  LDL.LU R206, [R1+0x5dc] ;  /* 0x0005dc0001ce7983 */ /* 0x002ee20000300800 */
[----:B------:R-:W-:-:S03]  /*a1970*/  IMAD.WIDE R20, R210, 0x4, R16 ;  /* 0x00000004d2147825 */ /* 0x000fc600078e0210 */
[----:B------:R-:W3:Y:S06]  /*a1980*/  LDL.LU R229, [R1+0x1580] ;  /* 0x0015800001e57983 */ /* 0x000eec0000300800 */
[----:B------:R1:W-:Y:S01]  /*a1990*/  @P0 STG.E desc[UR58][R20.64], R231 ;  /* 0x000000e714000986 */ /* 0x0003e2000c10193a */
[----:B------:R-:W-:-:S03]  /*a19a0*/  ISETP.LT.AND P0, PT, R207, UR4, !P3 ;  /* 0x00000004cf007c0c */ /* 0x000fc6000df01270 */
[----:B-1----:R-:W3:Y:S01]  /*a19b0*/  LDL.LU R231, [R1+0xce0] ;  /* 0x000ce00001e77983 */ /* 0x002ee20000300800 */
[----:B------:R-:W-:-:S09]  /*a19c0*/  IMAD.WIDE R20, R210, 0x4, R14 ;  /* 0x00000004d2147825 */ /* 0x000fd200078e020e */
[----:B------:R1:W-:Y:S04]  /*a19d0*/  @P0 STG.E desc[UR58][R20.64], R228 ;  /* 0x000000e414000986 */ /* 0x0003e8000c10193a */
[----:B-1----:R-:W3:Y:S01]  /*a19e0*/  LDL.LU R228, [R1+0xcc0] ;  /* 0x000cc00001e47983 */ /* 0x002ee20000300800 */
[----:B------:R-:W-:-:S03]  /*a19f0*/  IMAD.WIDE R20, R210, 0x4, R12 ;  /* 0x00000004d2147825 */ /* 0x000fc600078e020c */
[----:B------:R-:W3:Y:S01]  /*a1a00*/  LDL.LU R210, [R1+0xca0] ;  /* 0x000ca00001d27983 */ /* 0x000ee20000300800 */
[----:B------:R-:W-:Y:S02]  /*a1a10*/  ISETP.LT.AND P0, PT, R205, UR4, !P3 ;  /* 0x00000004cd007c0c */ /* 0x000fe4000df01270 */
[----:B------:R-:W-:-:S11]  /*a1a20*/  LOP3.LUT P5, RZ, R4, 0x4000, RZ, 0xc0, !PT ;  /* 0x0000400004ff7812 */ /* 0x000fd600078ac0ff */
[----:B----4-:R1:W-:Y:S01]  /*a1a30*/  @P0 STG.E desc[UR58][R20.64], R204 ;  /* 0x000000cc14000986 */ /* 0x0103e2000c10193a */
[----:B------:R-:W-:Y:S01]  /*a1a40*/  ISETP.LT.AND P0, PT, R209, UR4, !P5 ;  /* 0x00000004d1007c0c */ /* 0x000fe2000ef01270 */
[C---:B-1----:R-:W-:Y:S02]  /*a1a50*/  IMAD.WIDE R20, R99.reuse, 0x4, R18 ;  /* 0x0000000463147825 */ /* 0x042fe400078e0212 */
[----:B------:R-:W4:Y:S04]  /*a1a60*/  LDL.LU R204, [R1+0x1584] ;  /* 0x0015840001cc7983 */ /* 0x000f280000300800 */
[----:B------:R-:W4:Y:S06]  /*a1a70*/  LDL.LU R96, [R1+0x750] ;  /* 0x0007500001607983 */ /* 0x000f2c0000300800 */
[----:B------:R1:W-:Y:S01]  /*a1a80*/  @P0 STG.E desc[UR58][R20.64], R97 ;  /* 0x0000006114000986 */ /* 0x0003e2000c10193a */
[----:B------:R-:W-:Y:S01]  /*a1a90*/  ISETP.LT.AND P0, PT, R208, UR4, !P5 ;  /* 0x00000004d0007c0c */ /* 0x000fe2000ef01270 */
[----:B-1----:R-:W-:-:S12]  /*a1aa0*/  IMAD.WIDE R20, R99, 0x4, R16 ;  /* 0x0000000463147825 */ /* 0x002fd800078e0210 */
        /* <DEDUP_REMOVED lines=8> */
[----:B------:R-:W-:Y:S02]  /*a1b30*/  IMAD.WIDE R20, R99, 0x4, R12 ;  /* 0x0000000463147825 */ /* 0x000fe400078e020c */
[----:B------:R-:W2:Y:S10]  /*a1b40*/  LDL.LU R99, [R1+0x2e0] ;  /* 0x0002e00001637983 */ /* 0x000eb40000300800 */
[----:B---3--:R1:W-:Y:S01]  /*a1b50*/  @P0 STG.E desc[UR58][R20.64], R206 ;  /* 0x000000ce14000986 */ /* 0x0083e2000c10193a */
[----:B------:R-:W-:-:S03]  /*a1b60*/  ISETP.LT.AND P0, PT, R209, UR4, !P4 ;  /* 0x00000004d1007c0c */ /* 0x000fc6000e701270 */
[----:B-1----:R-:W3:Y:S04]  /*a1b70*/  LDL.LU R206, [R1+0x1588] ;  /* 0x0015880001ce7983 */ /* 0x002ee80000300800 */
[----:B------:R-:W3:Y:S01]  /*a1b80*/  LDL.LU R97, [R1+0x160] ;  /* 0x0001600001617983 */ /* 0x000ee20000300800 */
[----:B------:R-:W-:-:S05]  /*a1b90*/  IMAD.WIDE R20, R229, 0x4, R18 ;  /* 0x00000004e5147825 */ /* 0x000fca00078e0212 */
[----:B------:R1:W-:Y:S01]  /*a1ba0*/  @P0 STG.E desc[UR58][R20.64], R231 ;  /* 0x000000e714000986 */ /* 0x0003e2000c10193a */
[----:B------:R-:W-:-:S03]  /*a1bb0*/  ISETP.LT.AND P0, PT, R208, UR4, !P4 ;  /* 0x00000004d0007c0c */ /* 0x000fc6000e701270 */
[----:B-1----:R-:W3:Y:S01]  /*a1bc0*/  LDL.LU R231, [R1+0xce4] ;  /* 0x000ce40001e77983 */ /* 0x002ee20000300800 */
[----:B------:R-:W-:-:S09]  /*a1bd0*/  IMAD.WIDE R20, R229, 0x4, R16 ;  /* 0x00000004e5147825 */ /* 0x000fd200078e0210 */
[----:B------:R1:W-:Y:S04]  /*a1be0*/  @P0 STG.E desc[UR58][R20.64], R228 ;  /* 0x000000e414000986 */ /* 0x0003e8000c10193a */
[----:B-1----:R-:W3:Y:S01]  /*a1bf0*/  LDL.LU R228, [R1+0xcc4] ;  /* 0x000cc40001e47983 */ /* 0x002ee20000300800 */
[----:B------:R-:W-:Y:S01]  /*a1c00*/  ISETP.LT.AND P0, PT, R207, UR4, !P4 ;  /* 0x00000004cf007c0c */ /* 0x000fe2000e701270 */
[----:B------:R-:W-:-:S12]  /*a1c10*/  IMAD.WIDE R20, R229, 0x4, R14 ;  /* 0x00000004e5147825 */ /* 0x000fd800078e020e */
[----:B------:R1:W-:Y:S04]  /*a1c20*/  @P0 STG.E desc[UR58][R20.64], R210 ;  /* 0x000000d214000986 */ /* 0x0003e8000c10193a */
[----:B-1----:R-:W3:Y:S01]  /*a1c30*/  LDL.LU R210, [R1+0xca4] ;  /* 0x000ca40001d27983 */ /* 0x002ee20000300800 */
[----:B------:R-:W-:Y:S01]  /*a1c40*/  ISETP.LT.AND P0, PT, R205, UR4, !P4 ;  /* 0x00000004cd007c0c */ /* 0x000fe2000e701270 */
[----:B------:R-:W-:Y:S01]  /*a1c50*/  IMAD.WIDE R20, R229, 0x4, R12 ;  /* 0x00000004e5147825 */ /* 0x000fe200078e020c */
[----:B------:R-:W-:Y:S01]  /*a1c60*/  LOP3.LUT P6, RZ, R4, 0x40000, RZ, 0xc0, !PT ;  /* 0x0004000004ff7812 */ /* 0x000fe200078cc0ff */
[----:B------:R-:W3:Y:S10]  /*a1c70*/  LDL.LU R229, [R1+0x158c] ;  /* 0x00158c0001e57983 */ /* 0x000ef40000300800 */
[----:B----4-:R1:W-:Y:S01]  /*a1c80*/  @P0 STG.E desc[UR58][R20.64], R96 ;  /* 0x0000006014000986 */ /* 0x0103e2000c10193a */
        /* <DEDUP_REMOVED lines=8> */
[----:B--2---:R1:W-:Y:S01]  /*a1d10*/  @P0 STG.E desc[UR58][R20.64], R230 ;  /* 0x000000e614000986 */ /* 0x0043e2000c10193a */
[----:B------:R-:W-:-:S03]  /*a1d20*/  ISETP.LT.AND P0, PT, R207, UR4, !P6 ;  /* 0x00000004cf007c0c */ /* 0x000fc6000f701270 */
[----:B-1----:R-:W2:Y:S01]  /*a1d30*/  LDL.LU R230, [R1+0x494] ;  /* 0x0004940001e67983 */ /* 0x002ea20000300800 */
[----:B------:R-:W-:-:S09]  /*a1d40*/  IMAD.WIDE R20, R204, 0x4, R14 ;  /* 0x00000004cc147825 */ /* 0x000fd200078e020e */
[----:B------:R1:W-:Y:S01]  /*a1d50*/  @P0 STG.E desc[UR58][R20.64], R99 ;  /* 0x0000006314000986 */ /* 0x0003e2000c10193a */
[----:B------:R-:W-:-:S03]  /*a1d60*/  ISETP.LT.AND P0, PT, R205, UR4, !P6 ;  /* 0x00000004cd007c0c */ /* 0x000fc6000f701270 */
[----:B-1----:R-:W2:Y:S01]  /*a1d70*/  LDL.LU R99, [R1+0x2e4] ;  /* 0x0002e40001637983 */ /* 0x002ea20000300800 */
[----:B------:R-:W-:-:S03]  /*a1d80*/  IMAD.WIDE R20, R204, 0x4, R12 ;  /* 0x00000004cc147825 */ /* 0x000fc600078e020c */
[----:B------:R-:W2:Y:S06]  /*a1d90*/  LDL.LU R204, [R1+0x1590] ;  /* 0x0015900001cc7983 */ /* 0x000eac0000300800 */
[----:B---3--:R1:W-:Y:S01]  /*a1da0*/  @P0 STG.E desc[UR58][R20.64], R97 ;  /* 0x0000006114000986 */ /* 0x0083e2000c10193a */
[----:B------:R-:W-:Y:S01]  /*a1db0*/  ISETP.LT.AND P0, PT, R209, UR4, !P3 ;  /* 0x00000004d1007c0c */ /* 0x000fe2000df01270 */
[----:B-1----:R-:W-:Y:S02]  /*a1dc0*/  IMAD.WIDE R20, R206, 0x4, R18 ;  /* 0x00000004ce147825 */ /* 0x002fe400078e0212 */
[----:B------:R-:W3:Y:S10]  /*a1dd0*/  LDL.LU R97, [R1+0x164] ;  /* 0x0001640001617983 */ /* 0x000ef40000300800 */
[----:B------:R1:W-:Y:S01]  /*a1de0*/  @P0 STG.E desc[UR58][R20.64], R231 ;  /* 0x000000e714000986 */ /* 0x0003e2000c10193a */
[----:B------:R-:W-:Y:S01]  /*a1df0*/  ISETP.LT.AND P0, PT, R208, UR4, !P3 ;  /* 0x00000004d0007c0c */ /* 0x000fe2000df01270 */
[----:B-1----:R-:W-:-:S12]  /*a1e00*/  IMAD.WIDE R20, R206, 0x4, R16 ;  /* 0x00000004ce147825 */ /* 0x002fd800078e0210 */
        /* <DEDUP_REMOVED lines=17> */
[----:B-1----:R-:W-:Y:S01]  /*a1f20*/  IMAD.WIDE R20, R229, 0x4, R16 ;  /* 0x00000004e5147825 */ /* 0x002fe200078e0210 */
[----:B------:R-:W-:-:S11]  /*a1f30*/  LOP3.LUT P4, RZ, R4, 0x800000, RZ, 0xc0, !PT ;  /* 0x0080000004ff7812 */ /* 0x000fd6000788c0ff */
[----:B--2---:R1:W-:Y:S01]  /*a1f40*/  @P0 STG.E desc[UR58][R20.64], R230 ;  /* 0x000000e614000986 */ /* 0x0043e2000c10193a */
[----:B------:R-:W-:-:S03]  /*a1f50*/  ISETP.LT.AND P0, PT, R207, UR4, !P5 ;  /* 0x00000004cf007c0c */ /* 0x000fc6000ef01270 */
[----:B-1----:R-:W2:Y:S01]  /*a1f60*/  LDL.LU R230, [R1+0x5e8] ;  /* 0x0005e80001e67983 */ /* 0x002ea20000300800 */
[----:B------:R-:W-:-:S09]  /*a1f70*/  IMAD.WIDE R20, R229, 0x4, R14 ;  /* 0x00000004e5147825 */ /* 0x000fd200078e020e */
[----:B------:R1:W-:Y:S04]  /*a1f80*/  @P0 STG.E desc[UR58][R20.64], R99 ;  /* 0x0000006314000986 */ /* 0x0003e8000c10193a */
[----:B-1----:R-:W2:Y:S01]  /*a1f90*/  LDL.LU R99, [R1+0x498] ;  /* 0x0004980001637983 */ /* 0x002ea20000300800 */
[----:B------:R-:W-:Y:S01]  /*a1fa0*/  IMAD.WIDE R20, R229, 0x4, R12 ;  /* 0x00000004e5147825 */ /* 0x000fe200078e020c */
[----:B------:R-:W-:Y:S02]  /*a1fb0*/  ISETP.LT.AND P0, PT, R205, UR4, !P5 ;  /* 0x00000004cd007c0c */ /* 0x000fe4000ef01270 */
[----:B------:R-:W2:Y:S04]  /*a1fc0*/  LDL.LU R229, [R1+0x2e8] ;  /* 0x0002e80001e57983 */ /* 0x000ea80000300800 */
[----:B------:R-:W2:Y:S07]  /*a1fd0*/  LDL.LU R98, [R1+0x1598] ;  /* 0x0015980001627983 */ /* 0x000eae0000300800 */
[----:B---3--:R1:W-:Y:S01]  /*a1fe0*/  @P0 STG.E desc[UR58][R20.64], R97 ;  /* 0x0000006114000986 */ /* 0x0083e2000c10193a */
[----:B------:R-:W-:Y:S01]  /*a1ff0*/  ISETP.LT.AND P0, PT, R209, UR4, !P4 ;  /* 0x00000004d1007c0c */ /* 0x000fe2000e701270 */
[----:B-1----:R-:W-:-:S12]  /*a2000*/  IMAD.WIDE R20, R204, 0x4, R18 ;  /* 0x00000004cc147825 */ /* 0x002fd800078e0212 */
[----:B------:R1:W-:Y:S04]  /*a2010*/  @P0 STG.E desc[UR58][R20.64], R228 ;  /* 0x000000e414000986 */ /* 0x0003e8000c10193a */
[----:B-1----:R-:W3:Y:S01]  /*a2020*/  LDL.LU R228, [R1+0x168] ;  /* 0x0001680001e47983 */ /* 0x002ee20000300800 */
[----:B------:R-:W-:-:S03]  /*a2030*/  ISETP.LT.AND P0, PT, R208, UR4, !P4 ;  /* 0x00000004d0007c0c */ /* 0x000fc6000e701270 */
[----:B------:R-:W3:Y:S01]  /*a2040*/  LDL.LU R97, [R1+0xcec] ;  /* 0x000cec0001617983 */ /* 0x000ee20000300800 */
[----:B------:R-:W-:-:S09]  /*a2050*/  IMAD.WIDE R20, R204, 0x4, R16 ;  /* 0x00000004cc147825 */ /* 0x000fd200078e0210 */
[----:B------:R1:W-:Y:S01]  /*a2060*/  @P0 STG.E desc[UR58][R20.64], R231 ;  /* 0x000000e714000986 */ /* 0x0003e2000c10193a */
[----:B------:R-:W-:-:S03]  /*a2070*/  ISETP.LT.AND P0, PT, R207, UR4, !P4 ;  /* 0x00000004cf007c0c */ /* 0x000fc6000e701270 */
[----:B-1----:R-:W3:Y:S01]  /*a2080*/  LDL.LU R231, [R1+0xccc] ;  /* 0x000ccc0001e77983 */ /* 0x002ee20000300800 */
[----:B------:R-:W-:-:S09]  /*a2090*/  IMAD.WIDE R20, R204, 0x4, R14 ;  /* 0x00000004cc147825 */ /* 0x000fd200078e020e */
[----:B------:R1:W-:Y:S02]  /*a20a0*/  @P0 STG.E desc[UR58][R20.64], R210 ;  /* 0x000000d214000986 */ /* 0x0003e4000c10193a */
[----:B-1----:R-:W-:Y:S02]  /*a20b0*/  IMAD.WIDE R20, R204, 0x4, R12 ;  /* 0x00000004cc147825 */ /* 0x002fe400078e020c */
[----:B------:R-:W3:Y:S01]  /*a20c0*/  LDL.LU R204, [R1+0xcac] ;  /* 0x000cac0001cc7983 */ /* 0x000ee20000300800 */
[----:B------:R-:W-:Y:S02]  /*a20d0*/  ISETP.LT.AND P0, PT, R205, UR4, !P4 ;  /* 0x00000004cd007c0c */ /* 0x000fe4000e701270 */
[----:B------:R-:W-:Y:S01]  /*a20e0*/  LOP3.LUT P3, RZ, R4, 0x1000000, RZ, 0xc0, !PT ;  /* 0x0100000004ff7812 */ /* 0x000fe2000786c0ff */
[----:B------:R-:W3:Y:S10]  /*a20f0*/  LDL.LU R210, [R1+0x159c] ;  /* 0x00159c0001d27983 */ /* 0x000ef40000300800 */
[----:B----4-:R1:W-:Y:S01]  /*a2100*/  @P0 STG.E desc[UR58][R20.64], R96 ;  /* 0x0000006014000986 */ /* 0x0103e2000c10193a */
[----:B------:R-:W-:Y:S01]  /*a2110*/  ISETP.LT.AND P0, PT, R209, UR4, !P3 ;  /* 0x00000004d1007c0c */ /* 0x000fe2000df01270 */
[----:B-1----:R-:W-:Y:S01]  /*a2120*/  IMAD.WIDE R20, R206, 0x4, R18 ;  /* 0x00000004ce147825 */ /* 0x002fe200078e0212 */
[----:B------:R-:W-:-:S11]  /*a2130*/  LOP3.LUT P5, RZ, R4, 0x4000000, RZ, 0xc0, !PT ;  /* 0x0400000004ff7812 */ /* 0x000fd600078ac0ff */
[----:B--2---:R1:W-:Y:S01]  /*a2140*/  @P0 STG.E desc[UR58][R20.64], R230 ;  /* 0x000000e614000986 */ /* 0x0043e2000c10193a */
[----:B------:R-:W-:-:S03]  /*a2150*/  ISETP.LT.AND P0, PT, R208, UR4, !P3 ;  /* 0x00000004d0007c0c */ /* 0x000fc6000df01270 */
[----:B-1----:R-:W2:Y:S01]  /*a2160*/  LDL.LU R230, [R1+0x75c] ;  /* 0x00075c0001e67983 */ /* 0x002ea20000300800 */
        /* <DEDUP_REMOVED lines=9> */
[----:B------:R-:W-:-:S03]  /*a2200*/  IMAD.WIDE R20, R206, 0x4, R12 ;  /* 0x00000004ce147825 */ /* 0x000fc600078e020c */
[----:B------:R-:W4:Y:S06]  /*a2210*/  LDL.LU R206, [R1+0x15a0] ;  /* 0x0015a00001ce7983 */ /* 0x000f2c0000300800 */
[----:B---3--:R1:W-:Y:S01]  /*a2220*/  @P0 STG.E desc[UR58][R20.64], R228 ;  /* 0x000000e414000986 */ /* 0x0083e2000c10193a */
[----:B------:R-:W-:-:S03]  /*a2230*/  ISETP.LT.AND P0, PT, R209, UR4, !P5 ;  /* 0x00000004d1007c0c */ /* 0x000fc6000ef01270 */
[----:B-1----:R-:W3:Y:S01]  /*a2240*/  LDL.LU R228, [R1+0x16c] ;  /* 0x00016c0001e47983 */ /* 0x002ee20000300800 */
[----:B------:R-:W-:-:S09]  /*a2250*/  IMAD.WIDE R20, R98, 0x4, R18 ;  /* 0x0000000462147825 */ /* 0x000fd200078e0212 */
[----:B------:R1:W-:Y:S01]  /*a2260*/  @P0 STG.E desc[UR58][R20.64], R97 ;  /* 0x0000006114000986 */ /* 0x0003e2000c10193a */
[----:B------:R-:W-:-:S03]  /*a2270*/  ISETP.LT.AND P0, PT, R208, UR4, !P5 ;  /* 0x00000004d0007c0c */ /* 0x000fc6000ef01270 */
[----:B-1----:R-:W3:Y:S01]  /*a2280*/  LDL.LU R97, [R1+0xda0] ;  /* 0x000da00001617983 */ /* 0x002ee20000300800 */
[----:B------:R-:W-:-:S09]  /*a2290*/  IMAD.WIDE R20, R98, 0x4, R16 ;  /* 0x0000000462147825 */ /* 0x000fd200078e0210 */
[----:B------:R1:W-:Y:S01]  /*a22a0*/  @P0 STG.E desc[UR58][R20.64], R231 ;  /* 0x000000e714000986 */ /* 0x0003e2000c10193a */
[----:B------:R-:W-:-:S03]  /*a22b0*/  ISETP.LT.AND P0, PT, R207, UR4, !P5 ;  /* 0x00000004cf007c0c */ /* 0x000fc6000ef01270 */
[----:B-1----:R-:W3:Y:S01]  /*a22c0*/  LDL.LU R231, [R1+0xd80] ;  /* 0x000d800001e77983 */ /* 0x002ee20000300800 */
[----:B------:R-:W-:-:S09]  /*a22d0*/  IMAD.WIDE R20, R98, 0x4, R14 ;  /* 0x0000000462147825 */ /* 0x000fd200078e020e */
[----:B------:R1:W-:Y:S04]  /*a22e0*/  @P0 STG.E desc[UR58][R20.64], R204 ;  /* 0x000000cc14000986 */ /* 0x0003e8000c10193a */
[----:B-1----:R-:W3:Y:S01]  /*a22f0*/  LDL.LU R204, [R1+0xd60] ;  /* 0x000d600001cc7983 */ /* 0x002ee20000300800 */
[----:B------:R-:W-:Y:S01]  /*a2300*/  ISETP.LT.AND P0, PT, R205, UR4, !P5 ;  /* 0x00000004cd007c0c */ /* 0x000fe2000ef01270 */
[----:B------:R-:W-:Y:S01]  /*a2310*/  IMAD.WIDE R20, R98, 0x4, R12 ;  /* 0x0000000462147825 */ /* 0x000fe200078e020c */
[C---:B------:R-:W-:Y:S02]  /*a2320*/  LOP3.LUT P6, RZ, R4.reuse, 0x10000000, RZ, 0xc0, !PT ;  /* 0x1000000004ff7812 */ /* 0x040fe400078cc0ff */
[----:B------:R-:W-:-:S09]  /*a2330*/  LOP3.LUT P4, RZ, R4, 0x40000000, RZ, 0xc0, !PT ;  /* 0x4000000004ff7812 */ /* 0x000fd2000788c0ff */
[----:B--2---:R1:W-:Y:S01]  /*a2340*/  @P0 STG.E desc[UR58][R20.64], R230 ;  /* 0x000000e614000986 */ /* 0x0043e2000c10193a */
[----:B------:R-:W-:Y:S01]  /*a2350*/  ISETP.LT.AND P0, PT, R209, UR4, !P6 ;  /* 0x00000004d1007c0c */ /* 0x000fe2000f701270 */
[----:B-1----:R-:W-:Y:S02]  /*a2360*/  IMAD.WIDE R20, R210, 0x4, R18 ;  /* 0x00000004d2147825 */ /* 0x002fe400078e0212 */
[----:B------:R-:W2:Y:S04]  /*a2370*/  LDL.LU R230, [R1+0x15a4] ;  /* 0x0015a40001e67983 */ /* 0x000ea80000300800 */
[----:B------:R-:W2:Y:S06]  /*a2380*/  LDL.LU R98, [R1+0xd40] ;  /* 0x000d400001627983 */ /* 0x000eac0000300800 */
        /* <DEDUP_REMOVED lines=11> */
[----:B------:R-:W4:Y:S10]  /*a2440*/  LDL.LU R210, [R1+0xd00] ;  /* 0x000d000001d27983 */ /* 0x000f340000300800 */
[----:B---3--:R1:W-:Y:S01]  /*a2450*/  @P0 STG.E desc[UR58][R20.64], R228 ;  /* 0x000000e414000986 */ /* 0x0083e2000c10193a */
[----:B------:R-:W-:Y:S01]  /*a2460*/  ISETP.LT.AND P0, PT, R209, UR4, !P4 ;  /* 0x00000004d1007c0c */ /* 0x000fe2000e701270 */
[----:B-1----:R-:W-:-:S02]  /*a2470*/  IMAD.WIDE R20, R206, 0x4, R18 ;  /* 0x00000004ce147825 */ /* 0x002fc400078e0212 */
[----:B------:R-:W3:Y:S10]  /*a2480*/  LDL.LU R228, [R1+0x15a8] ;  /* 0x0015a80001e47983 */ /* 0x000ef40000300800 */
[----:B------:R1:W-:Y:S01]  /*a2490*/  @P0 STG.E desc[UR58][R20.64], R97 ;  /* 0x0000006114000986 */ /* 0x0003e2000c10193a */
[----:B------:R-:W-:-:S03]  /*a24a0*/  ISETP.LT.AND P0, PT, R208, UR4, !P4 ;  /* 0x00000004d0007c0c */ /* 0x000fc6000e701270 */
[----:B------:R-:W3:Y:S01]  /*a24b0*/  LDL.LU R96, [R1+0x8f0] ;  /* 0x0008f00001607983 */ /* 0x000ee20000300800 */
[----:B-1----:R-:W-:-:S03]  /*a24c0*/  IMAD.WIDE R20, R206, 0x4, R16 ;  /* 0x00000004ce147825 */ /* 0x002fc600078e0210 */
[----:B------:R-:W3:Y:S06]  /*a24d0*/  LDL.LU R97, [R1+0xda4] ;  /* 0x000da40001617983 */ /* 0x000eec0000300800 */
[----:B------:R1:W-:Y:S01]  /*a24e0*/  @P0 STG.E desc[UR58][R20.64], R231 ;  /* 0x000000e714000986 */ /* 0x0003e2000c10193a */
[----:B------:R-:W-:Y:S01]  /*a24f0*/  ISETP.LT.AND P0, PT, R207, UR4, !P4 ;  /* 0x00000004cf007c0c */ /* 0x000fe2000e701270 */
[----:B-1----:R-:W-:-:S12]  /*a2500*/  IMAD.WIDE R20, R206, 0x4, R14 ;  /* 0x00000004ce147825 */ /* 0x002fd800078e020e */
[----:B------:R1:W-:Y:S04]  /*a2510*/  @P0 STG.E desc[UR58][R20.64], R204 ;  /* 0x000000cc14000986 */ /* 0x0003e8000c10193a */
[----:B-1----:R-:W3:Y:S04]  /*a2520*/  LDL.LU R204, [R1+0xd84] ;  /* 0x000d840001cc7983 */ /* 0x002ee80000300800 */
[----:B------:R-:W3:Y:S01]  /*a2530*/  LDL.LU R231, [R1+0xd64] ;  /* 0x000d640001e77983 */ /* 0x000ee20000300800 */
[----:B------:R-:W-:Y:S01]  /*a2540*/  ISETP.LT.AND P0, PT, R205, UR4, !P4 ;  /* 0x00000004cd007c0c */ /* 0x000fe2000e701270 */
[----:B------:R-:W-:Y:S01]  /*a2550*/  IMAD.WIDE R20, R206, 0x4, R12 ;  /* 0x00000004ce147825 */ /* 0x000fe200078e020c */
[C---:B------:R-:W-:Y:S01]  /*a2560*/  LOP3.LUT P3, RZ, R5.reuse, 0x1, RZ, 0xc0, !PT ;  /* 0x0000000105ff7812 */ /* 0x040fe2000786c0ff */
[----:B------:R-:W3:Y:S01]  /*a2570*/  LDL.LU R206, [R1+0x15ac] ;  /* 0x0015ac0001ce7983 */ /* 0x000ee20000300800 */
[----:B------:R-:W-:-:S09]  /*a2580*/  LOP3.LUT P5, RZ, R5, 0x2, RZ, 0xc0, !PT ;  /* 0x0000000205ff7812 */ /* 0x000fd200078ac0ff */
[----:B--2---:R1:W-:Y:S01]  /*a2590*/  @P0 STG.E desc[UR58][R20.64], R98 ;  /* 0x0000006214000986 */ /* 0x0043e2000c10193a */
[----:B------:R-:W-:Y:S01]  /*a25a0*/  ISETP.LT.AND P0, PT, R209, UR4, !P3 ;  /* 0x00000004d1007c0c */ /* 0x000fe2000df01270 */
[----:B-1----:R-:W-:Y:S02]  /*a25b0*/  IMAD.WIDE R20, R230, 0x4, R18 ;  /* 0x00000004e6147825 */ /* 0x002fe400078e0212 */
[----:B------:R-:W2:Y:S10]  /*a25c0*/  LDL.LU R98, [R1+0xd44] ;  /* 0x000d440001627983 */ /* 0x000eb40000300800 */
        /* <DEDUP_REMOVED lines=11> */
[----:B------:R-:W4:Y:S04]  /*a2680*/  LDL.LU R230, [R1+0xd04] ;  /* 0x000d040001e67983 */ /* 0x000f280000300800 */
[----:B------:R-:W4:Y:S04]  /*a2690*/  LDL.LU R229, [R1+0x15b0] ;  /* 0x0015b00001e57983 */ /* 0x000f280000300800 */
[----:B---3--:R1:W-:Y:S01]  /*a26a0*/  @P0 STG.E desc[UR58][R20.64], R96 ;  /* 0x0000006014000986 */ /* 0x0083e2000c10193a */
[----:B------:R-:W-:Y:S01]  /*a26b0*/  ISETP.LT.AND P0, PT, R209, UR4, !P5 ;  /* 0x00000004d1007c0c */ /* 0x000fe2000ef01270 */
[----:B-1----:R-:W-:-:S02]  /*a26c0*/  IMAD.WIDE R20, R228, 0x4, R18 ;  /* 0x00000004e4147825 */ /* 0x002fc400078e0212 */
        /* <DEDUP_REMOVED lines=29> */
[----:B------:R-:W-:Y:S01]  /*a28a0*/  ISETP.LT.AND P0, PT, R205, UR4, !P4 ;  /* 0x00000004cd007c0c */ /* 0x000fe2000e701270 */
[----:B-1----:R-:W-:Y:S02]  /*a28b0*/  IMAD.WIDE R20, R206, 0x4, R12 ;  /* 0x00000004ce147825 */ /* 0x002fe400078e020c */
[----:B------:R-:W4:Y:S10]  /*a28c0*/  LDL.LU R230, [R1+0xd08] ;  /* 0x000d080001e67983 */ /* 0x000f340000300800 */
[----:B---3--:R1:W-:Y:S01]  /*a28d0*/  @P0 STG.E desc[UR58][R20.64], R96 ;  /* 0x0000006014000986 */ /* 0x0083e2000c10193a */
[----:B------:R-:W-:-:S03]  /*a28e0*/  ISETP.LT.AND P0, PT, R209, UR4, !P3 ;  /* 0x00000004d1007c0c */ /* 0x000fc6000df01270 */
[----:B------:R-:W3:Y:S01]  /*a28f0*/  LDL.LU R206, [R1+0x15b8] ;  /* 0x0015b80001ce7983 */ /* 0x000ee20000300800 */
[----:B-1----:R-:W-:-:S09]  /*a2900*/  IMAD.WIDE R20, R229, 0x4, R18 ;  /* 0x00000004e5147825 */ /* 0x002fd200078e0212 */
        /* <DEDUP_REMOVED lines=17> */
[----:B------:R-:W-:-:S03]  /*a2a20*/  ISETP.LT.AND P0, PT, R209, UR4, !P6 ;  /* 0x00000004d1007c0c */ /* 0x000fc6000f701270 */
[----:B-1----:R-:W2:Y:S01]  /*a2a30*/  LDL.LU R98, [R1+0xd4c] ;  /* 0x000d4c0001627983 */ /* 0x002ea20000300800 */
        /* <DEDUP_REMOVED lines=12> */
[----:B------:R-:W-:-:S03]  /*a2b00*/  IMAD.WIDE R20, R228, 0x4, R12 ;  /* 0x00000004e4147825 */ /* 0x000fc600078e020c */
[----:B------:R-:W4:Y:S06]  /*a2b10*/  LDL.LU R228, [R1+0x15c0] ;  /* 0x0015c00001e47983 */ /* 0x000f2c0000300800 */
[----:B---3--:R1:W-:Y:S01]  /*a2b20*/  @P0 STG.E desc[UR58][R20.64], R204 ;  /* 0x000000cc14000986 */ /* 0x0083e2000c10193a */
[----:B------:R-:W-:Y:S01]  /*a2b30*/  ISETP.LT.AND P0, PT, R209, UR4, !P5 ;  /* 0x00000004d1007c0c */ /* 0x000fe2000ef01270 */
[----:B-1----:R-:W-:Y:S02]  /*a2b40*/  IMAD.WIDE R20, R206, 0x4, R18 ;  /* 0x00000004ce147825 */ /* 0x002fe400078e0212 */
[----:B------:R-:W3:Y:S10]  /*a2b50*/  LDL.LU R204, [R1+0x8fc] ;  /* 0x0008fc0001cc7983 */ /* 0x000ef40000300800 */
[----:B------:R1:W-:Y:S01]  /*a2b60*/  @P0 STG.E desc[UR58][R20.64], R96 ;  /* 0x0000006014000986 */ /* 0x0003e2000c10193a */
[----:B------:R-:W-:Y:S01]  /*a2b70*/  ISETP.LT.AND P0, PT, R208, UR4, !P5 ;  /* 0x00000004d0007c0c */ /* 0x000fe2000ef01270 */
[----:B-1----:R-:W-:-:S12]  /*a2b80*/  IMAD.WIDE R20, R206, 0x4, R16 ;  /* 0x00000004ce147825 */ /* 0x002fd800078e0210 */
        /* <DEDUP_REMOVED lines=9> */
[C---:B------:R-:W-:Y:S02]  /*a2c20*/  LOP3.LUT P4, RZ, R5.reuse, 0x400, RZ, 0xc0, !PT ;  /* 0x0000040005ff7812 */ /* 0x040fe4000788c0ff */
[----:B------:R-:W-:-:S09]  /*a2c30*/  LOP3.LUT P3, RZ, R5, 0x800, RZ, 0xc0, !PT ;  /* 0x0000080005ff7812 */ /* 0x000fd2000786c0ff */
[----:B--2---:R1:W-:Y:S01]  /*a2c40*/  @P0 STG.E desc[UR58][R20.64], R98 ;  /* 0x0000006214000986 */ /* 0x0043e2000c10193a */
[----:B------:R-:W-:Y:S01]  /*a2c50*/  ISETP.LT.AND P0, PT, R209, UR4, !P4 ;  /* 0x00000004d1007c0c */ /* 0x000fe2000e701270 */
[C---:B-1----:R-:W-:Y:S02]  /*a2c60*/  IMAD.WIDE R20, R229.reuse, 0x4, R18 ;  /* 0x00000004e5147825 */ /* 0x042fe400078e0212 */
[----:B------:R-:W2:Y:S10]  /*a2c70*/  LDL.LU R98, [R1+0x8b0] ;  /* 0x0008b00001627983 */ /* 0x000eb40000300800 */
[----:B----4-:R1:W-:Y:S01]  /*a2c80*/  @P0 STG.E desc[UR58][R20.64], R210 ;  /* 0x000000d214000986 */ /* 0x0103e2000c10193a */
[----:B------:R-:W-:Y:S01]  /*a2c90*/  ISETP.LT.AND P0, PT, R208, UR4, !P4 ;  /* 0x00000004d0007c0c */ /* 0x000fe2000e701270 */
[----:B-1----:R-:W-:-:S02]  /*a2ca0*/  IMAD.WIDE R20, R229, 0x4, R16 ;  /* 0x00000004e5147825 */ /* 0x002fc400078e0210 */
[----:B------:R-:W4:Y:S10]  /*a2cb0*/  LDL.LU R210, [R1+0x15c4] ;  /* 0x0015c40001d27983 */ /* 0x000f340000300800 */
[----:B------:R1:W-:Y:S01]  /*a2cc0*/  @P0 STG.E desc[UR58][R20.64], R99 ;  /* 0x0000006314000986 */ /* 0x0003e2000c10193a */
[----:B------:R-:W-:-:S03]  /*a2cd0*/  ISETP.LT.AND P0, PT, R207, UR4, !P4 ;  /* 0x00000004cf007c0c */ /* 0x000fc6000e701270 */
[----:B-1----:R-:W4:Y:S01]  /*a2ce0*/  LDL.LU R99, [R1+0x480] ;  /* 0x0004800001637983 */ /* 0x002f220000300800 */
[----:B------:R-:W-:-:S09]  /*a2cf0*/  IMAD.WIDE R20, R229, 0x4, R14 ;  /* 0x00000004e5147825 */ /* 0x000fd200078e020e */
[----:B------:R1:W-:Y:S04]  /*a2d00*/  @P0 STG.E desc[UR58][R20.64], R230 ;  /* 0x000000e614000986 */ /* 0x0003e8000c10193a */
[----:B-1----:R-:W4:Y:S01]  /*a2d10*/  LDL.LU R230, [R1+0x440] ;  /* 0x0004400001e67983 */ /* 0x002f220000300800 */
[----:B------:R-:W-:Y:S01]  /*a2d20*/  ISETP.LT.AND P0, PT, R205, UR4, !P4 ;  /* 0x00000004cd007c0c */ /* 0x000fe2000e701270 */
[----:B------:R-:W-:Y:S02]  /*a2d30*/  IMAD.WIDE R20, R229, 0x4, R12 ;  /* 0x00000004e5147825 */ /* 0x000fe400078e020c */
[----:B------:R-:W4:Y:S10]  /*a2d40*/  LDL.LU R229, [R1+0x2d0] ;  /* 0x0002d00001e57983 */ /* 0x000f340000300800 */
[----:B---3--:R1:W-:Y:S01]  /*a2d50*/  @P0 STG.E desc[UR58][R20.64], R204 ;  /* 0x000000cc14000986 */ /* 0x0083e2000c10193a */
[----:B------:R-:W-:Y:S01]  /*a2d60*/  ISETP.LT.AND P0, PT, R209, UR4, !P3 ;  /* 0x00000004d1007c0c */ /* 0x000fe2000df01270 */
[----:B-1----:R-:W-:-:S02]  /*a2d70*/  IMAD.WIDE R20, R228, 0x4, R18 ;  /* 0x00000004e4147825 */ /* 0x002fc400078e0212 */
[----:B------:R-:W3:Y:S04]  /*a2d80*/  LDL.LU R204, [R1+0x15c8] ;  /* 0x0015c80001cc7983 */ /* 0x000ee80000300800 */
[----:B------:R-:W3:Y:S06]  /*a2d90*/  LDL.LU R96, [R1+0x150] ;  /* 0x0001500001607983 */ /* 0x000eec0000300800 */
[----:B------:R1:W-:Y:S01]  /*a2da0*/  @P0 STG.E desc[UR58][R20.64], R97 ;  /* 0x0000006114000986 */ /* 0x0003e2000c10193a */
[----:B------:R-:W-:Y:S01]  /*a2db0*/  ISETP.LT.AND P0, PT, R208, UR4, !P3 ;  /* 0x00000004d0007c0c */ /* 0x000fe2000df01270 */
[----:B-1----:R-:W-:-:S02]  /*a2dc0*/  IMAD.WIDE R20, R228, 0x4, R16 ;  /* 0x00000004e4147825 */ /* 0x002fc400078e0210 */
[----:B------:R-:W3:Y:S10]  /*a2dd0*/  LDL.LU R97, [R1+0xd94] ;  /* 0x000d940001617983 */ /* 0x000ef40000300800 */
        /* <DEDUP_REMOVED lines=14> */
[----:B----4-:R-:W-:-:S09]  /*a2ec0*/  IMAD.WIDE R20, R210, 0x4, R18 ;  /* 0x00000004d2147825 */ /* 0x010fd200078e0212 */
[----:B------:R1:W-:Y:S01]  /*a2ed0*/  @P0 STG.E desc[UR58][R20.64], R99 ;  /* 0x0000006314000986 */ /* 0x0003e2000c10193a */
[----:B------:R-:W-:Y:S01]  /*a2ee0*/  ISETP.LT.AND P0, PT, R208, UR4, !P5 ;  /* 0x00000004d0007c0c */ /* 0x000fe2000ef01270 */
[----:B-1----:R-:W-:-:S12]  /*a2ef0*/  IMAD.WIDE R20, R210, 0x4, R16 ;  /* 0x00000004d2147825 */ /* 0x002fd800078e0210 */
[----:B------:R1:W-:Y:S04]  /*a2f00*/  @P0 STG.E desc[UR58][R20.64], R230 ;  /* 0x000000e614000986 */ /* 0x0003e8000c10193a */
[----:B-1----:R-:W4:Y:S01]  /*a2f10*/  LDL.LU R230, [R1+0x484] ;  /* 0x0004840001e67983 */ /* 0x002f220000300800 */
[----:B------:R-:W-:Y:S01]  /*a2f20*/  ISETP.LT.AND P0, PT, R207, UR4, !P5 ;  /* 0x00000004cf007c0c */ /* 0x000fe2000ef01270 */
[C---:B------:R-:W-:Y:S02]  /*a2f30*/  IMAD.WIDE R20, R210.reuse, 0x4, R14 ;  /* 0x00000004d2147825 */ /* 0x040fe400078e020e */
[----:B------:R-:W4:Y:S10]  /*a2f40*/  LDL.LU R99, [R1+0x444] ;  /* 0x0004440001637983 */ /* 0x000f340000300800 */
[----:B------:R1:W-:Y:S01]  /*a2f50*/  @P0 STG.E desc[UR58][R20.64], R229 ;  /* 0x000000e514000986 */ /* 0x0003e2000c10193a */
[----:B------:R-:W-:Y:S01]  /*a2f60*/  ISETP.LT.AND P0, PT, R205, UR4, !P5 ;  /* 0x00000004cd007c0c */ /* 0x000fe2000ef01270 */
[----:B-1----:R-:W-:-:S02]  /*a2f70*/  IMAD.WIDE R20, R210, 0x4, R12 ;  /* 0x00000004d2147825 */ /* 0x002fc400078e020c */
[----:B------:R-:W4:Y:S10]  /*a2f80*/  LDL.LU R229, [R1+0x2d4] ;  /* 0x0002d40001e57983 */ /* 0x000f340000300800 */
[----:B---3--:R1:W-:Y:S01]  /*a2f90*/  @P0 STG.E desc[UR58][R20.64], R96 ;  /* 0x0000006014000986 */ /* 0x0083e2000c10193a */
        /* <DEDUP_REMOVED lines=14> */
[----:B------:R-:W-:Y:S02]  /*a3080*/  ISETP.LT.AND P0, PT, R205, UR4, !P6 ;  /* 0x00000004cd007c0c */ /* 0x000fe4000f701270 */
[C---:B------:R-:W-:Y:S02]  /*a3090*/  LOP3.LUT P3, RZ, R5.reuse, 0x20000, RZ, 0xc0, !PT ;  /* 0x0002000005ff7812 */ /* 0x040fe4000786c0ff */
[C---:B------:R-:W-:Y:S02]  /*a30a0*/  LOP3.LUT P4, RZ, R5.reuse, 0x80000, RZ, 0xc0, !PT ;  /* 0x0008000005ff7812 */ /* 0x040fe4000788c0ff */
[----:B------:R-:W-:-:S02]  /*a30b0*/  LOP3.LUT P5, RZ, R5, 0x100000, RZ, 0xc0, !PT ;  /* 0x0010000005ff7812 */ /* 0x000fc400078ac0ff */
[----:B------:R-:W-:Y:S01]  /*a30c0*/  LOP3.LUT P6, RZ, R5, 0x400000, RZ, 0xc0, !PT ;  /* 0x0040000005ff7812 */ /* 0x000fe200078cc0ff */
[----:B------:R-:W-:Y:S02]  /*a30d0*/  IMAD.WIDE R4, R204, 0x4, R12 ;  /* 0x00000004cc047825 */ /* 0x000fe400078e020c */
[----:B------:R-:W3:Y:S04]  /*a30e0*/  LDL.LU R204, [R1+0x15d4] ;  /* 0x0015d40001cc7983 */ /* 0x000ee80000300800 */
[----:B--2---:R1:W-:Y:S01]  /*a30f0*/  @P0 STG.E desc[UR58][R4.64], R98 ;  /* 0x0000006204000986 */ /* 0x0043e2000c10193a */
[----:B------:R-:W-:Y:S01]  /*a3100*/  ISETP.LT.AND P0, PT, R209, UR4, !P3 ;  /* 0x00000004d1007c0c */ /* 0x000fe2000df01270 */
[----:B-1----:R-:W-:-:S12]  /*a3110*/  IMAD.WIDE R4, R228, 0x4, R18 ;  /* 0x00000004e4047825 */ /* 0x002fd800078e0212 */
[----:B----4-:R1:W-:Y:S04]  /*a3120*/  @P0 STG.E desc[UR58][R4.64], R230 ;  /* 0x000000e604000986 */ /* 0x0103e8000c10193a */
[----:B-1----:R-:W2:Y:S01]  /*a3130*/  LDL.LU R230, [R1+0x8b8] ;  /* 0x0008b80001e67983 */ /* 0x002ea20000300800 */
[----:B------:R-:W-:-:S03]  /*a3140*/  ISETP.LT.AND P0, PT, R208, UR4, !P3 ;  /* 0x00000004d0007c0c */ /* 0x000fc6000df01270 */
[----:B------:R-:W4:Y:S01]  /*a3150*/  LDL.LU R98, [R1+0x488] ;  /* 0x0004880001627983 */ /* 0x000f220000300800 */
        /* <DEDUP_REMOVED lines=25> */
[----:B------:R-:W-:-:S03]  /*a32f0*/  ISETP.LT.AND P0, PT, R205, UR4, !P4 ;  /* 0x00000004cd007c0c */ /* 0x000fc6000e701270 */
[----:B------:R-:W3:Y:S10]  /*a3300*/  LDL.LU R231, [R1+0x15dc] ;  /* 0x0015dc0001e77983 */ /* 0x000ef40000300800 */
[----:B--2---:R1:W-:Y:S01]  /*a3310*/  @P0 STG.E desc[UR58][R4.64], R230 ;  /* 0x000000e604000986 */ /* 0x0043e2000c10193a */
[----:B------:R-:W-:Y:S01]  /*a3320*/  ISETP.LT.AND P0, PT, R209, UR4, !P5 ;  /* 0x00000004d1007c0c */ /* 0x000fe2000ef01270 */
[----:B-1----:R-:W-:-:S02]  /*a3330*/  IMAD.WIDE R4, R204, 0x4, R18 ;  /* 0x00000004cc047825 */ /* 0x002fc400078e0212 */
        /* <DEDUP_REMOVED lines=8> */
[----:B------:R1:W-:Y:S04]  /*a33c0*/  @P0 STG.E desc[UR58][R4.64], R228 ;  /* 0x000000e404000986 */ /* 0x0003e8000c10193a */
[----:B-1----:R-:W4:Y:S01]  /*a33d0*/  LDL.LU R228, [R1+0x44c] ;  /* 0x00044c0001e47983 */ /* 0x002f220000300800 */
[----:B------:R-:W-:-:S03]  /*a33e0*/  ISETP.LT.AND P0, PT, R205, UR4, !P5 ;  /* 0x00000004cd007c0c */ /* 0x000fc6000ef01270 */
[----:B------:R-:W4:Y:S01]  /*a33f0*/  LDL.LU R99, [R1+0x2dc] ;  /* 0x0002dc0001637983 */ /* 0x000f220000300800 */
[----:B------:R-:W-:-:S03]  /*a3400*/  IMAD.WIDE R4, R204, 0x4, R12 ;  /* 0x00000004cc047825 */ /* 0x000fc600078e020c */
[----:B------:R-:W4:Y:S06]  /*a3410*/  LDL.LU R204, [R1+0x15e0] ;  /* 0x0015e00001cc7983 */ /* 0x000f2c0000300800 */
[----:B---3--:R1:W-:Y:S01]  /*a3420*/  @P0 STG.E desc[UR58][R4.64], R206 ;  /* 0x000000ce04000986 */ /* 0x0083e2000c10193a */
[----:B------:R-:W-:Y:S01]  /*a3430*/  ISETP.LT.AND P0, PT, R209, UR4, !P6 ;  /* 0x00000004d1007c0c */ /* 0x000fe2000f701270 */
[C---:B-1----:R-:W-:Y:S02]  /*a3440*/  IMAD.WIDE R4, R229.reuse, 0x4, R18 ;  /* 0x00000004e5047825 */ /* 0x042fe400078e0212 */
        /* <DEDUP_REMOVED lines=17> */
[----:B-1----:R-:W-:Y:S02]  /*a3560*/  IMAD.WIDE R4, R231, 0x4, R18 ;  /* 0x00000004e7047825 */ /* 0x002fe400078e0212 */
[----:B------:R-:W2:Y:S10]  /*a3570*/  LDL.LU R230, [R1+0x15e4] ;  /* 0x0015e40001e67983 */ /* 0x000eb40000300800 */
[----:B----4-:R1:W-:Y:S01]  /*a3580*/  @P0 STG.E desc[UR58][R4.64], R98 ;  /* 0x0000006204000986 */ /* 0x0103e2000c10193a */
[----:B------:R-:W-:-:S03]  /*a3590*/  ISETP.LT.AND P0, PT, R208, UR4, !P1 ;  /* 0x00000004d0007c0c */ /* 0x000fc6000cf01270 */
[----:B-1----:R-:W4:Y:S01]  /*a35a0*/  LDL.LU R98, [R1+0xdf0] ;  /* 0x000df00001627983 */ /* 0x002f220000300800 */
[----:B------:R-:W-:-:S09]  /*a35b0*/  IMAD.WIDE R4, R231, 0x4, R16 ;  /* 0x00000004e7047825 */ /* 0x000fd200078e0210 */
[----:B------:R1:W-:Y:S01]  /*a35c0*/  @P0 STG.E desc[UR58][R4.64], R228 ;  /* 0x000000e404000986 */ /* 0x0003e2000c10193a */
[----:B------:R-:W-:-:S03]  /*a35d0*/  ISETP.LT.AND P0, PT, R207, UR4, !P1 ;  /* 0x00000004cf007c0c */ /* 0x000fc6000cf01270 */
[----:B-1----:R-:W2:Y:S01]  /*a35e0*/  LDL.LU R228, [R1+0xde0] ;  /* 0x000de00001e47983 */ /* 0x002ea20000300800 */
[----:B------:R-:W-:-:S09]  /*a35f0*/  IMAD.WIDE R4, R231, 0x4, R14 ;  /* 0x00000004e7047825 */ /* 0x000fd200078e020e */
[----:B------:R1:W-:Y:S04]  /*a3600*/  @P0 STG.E desc[UR58][R4.64], R99 ;  /* 0x0000006304000986 */ /* 0x0003e8000c10193a */
[----:B-1----:R-:W2:Y:S01]  /*a3610*/  LDL.LU R99, [R1+0xdc0] ;  /* 0x000dc00001637983 */ /* 0x002ea20000300800 */
[----:B------:R-:W-:-:S03]  /*a3620*/  IMAD.WIDE R4, R231, 0x4, R12 ;  /* 0x00000004e7047825 */ /* 0x000fc600078e020c */
[----:B------:R-:W2:Y:S01]  /*a3630*/  LDL.LU R231, [R1+0xdb0] ;  /* 0x000db00001e77983 */ /* 0x000ea20000300800 */
[----:B------:R-:W-:Y:S02]  /*a3640*/  ISETP.LT.AND P1, PT, R205, UR4, !P1 ;  /* 0x00000004cd007c0c */ /* 0x000fe4000cf21270 */
[----:B------:R-:W-:-:S11]  /*a3650*/  ISETP.LT.AND P0, PT, R209, UR4, !P2 ;  /* 0x00000004d1007c0c */ /* 0x000fd6000d701270 */
[----:B---3--:R1:W-:Y:S04]  /*a3660*/  @P1 STG.E desc[UR58][R4.64], R206 ;  /* 0x000000ce04001986 */ /* 0x0083e8000c10193a */
[----:B-1----:R-:W3:Y:S01]  /*a3670*/  LDL.LU R206, [R1+0x15e8] ;  /* 0x0015e80001ce7983 */ /* 0x002ee20000300800 */
[----:B------:R-:W-:-:S03]  /*a3680*/  IMAD.WIDE R4, R204, 0x4, R18 ;  /* 0x00000004cc047825 */ /* 0x000fc600078e0212 */
[----:B------:R-:W3:Y:S04]  /*a3690*/  LDL.LU R96, [R1+0x5f0] ;  /* 0x0005f00001607983 */ /* 0x000ee80000300800 */
        /* <DEDUP_REMOVED lines=13> */
[----:B------:R-:W3:Y:S03]  /*a3770*/  LDL.LU R204, [R1+0x15ec] ;  /* 0x0015ec0001cc7983 */ /* 0x000ee60000300800 */
[----:B------:R-:W-:-:S02]  /*a3780*/  ISETP.LT.AND P0, PT, R209, UR4, !P3 ;  /* 0x00000004d1007c0c */ /* 0x000fc4000df01270 */
[----:B------:R-:W-:-:S05]  /*a3790*/  LOP3.LUT P1, RZ, R6, 0x400000, RZ, 0xc0, !PT ;  /* 0x0040000006ff7812 */ /* 0x000fca000782c0ff */
[----:B----4-:R1:W-:Y:S04]  /*a37a0*/  @P2 STG.E desc[UR58][R4.64], R98 ;  /* 0x0000006204002986 */ /* 0x0103e8000c10193a */
[----:B-1----:R-:W4:Y:S01]  /*a37b0*/  LDL.LU R98, [R1+0xdf4] ;  /* 0x000df40001627983 */ /* 0x002f220000300800 */
[----:B--2---:R-:W-:-:S05]  /*a37c0*/  IMAD.WIDE R4, R230, 0x4, R18 ;  /* 0x00000004e6047825 */ /* 0x004fca00078e0212 */
[----:B------:R1:W-:Y:S01]  /*a37d0*/  @P0 STG.E desc[UR58][R4.64], R228 ;  /* 0x000000e404000986 */ /* 0x0003e2000c10193a */
[----:B------:R-:W-:-:S03]  /*a37e0*/  ISETP.LT.AND P0, PT, R208, UR4, !P3 ;  /* 0x00000004d0007c0c */ /* 0x000fc6000df01270 */
[----:B-1----:R-:W2:Y:S01]  /*a37f0*/  LDL.LU R228, [R1+0xde4] ;  /* 0x000de40001e47983 */ /* 0x002ea20000300800 */
[----:B------:R-:W-:-:S09]  /*a3800*/  IMAD.WIDE R4, R230, 0x4, R16 ;  /* 0x00000004e6047825 */ /* 0x000fd200078e0210 */
[----:B------:R1:W-:Y:S01]  /*a3810*/  @P0 STG.E desc[UR58][R4.64], R99 ;  /* 0x0000006304000986 */ /* 0x0003e2000c10193a */
[----:B------:R-:W-:-:S03]  /*a3820*/  ISETP.LT.AND P0, PT, R207, UR4, !P3 ;  /* 0x00000004cf007c0c */ /* 0x000fc6000df01270 */
[----:B-1----:R-:W2:Y:S01]  /*a3830*/  LDL.LU R99, [R1+0xdc4] ;  /* 0x000dc40001637983 */ /* 0x002ea20000300800 */
[----:B------:R-:W-:-:S09]  /*a3840*/  IMAD.WIDE R4, R230, 0x4, R14 ;  /* 0x00000004e6047825 */ /* 0x000fd200078e020e */
[----:B------:R1:W-:Y:S01]  /*a3850*/  @P0 STG.E desc[UR58][R4.64], R231 ;  /* 0x000000e704000986 */ /* 0x0003e2000c10193a */
[----:B------:R-:W-:-:S03]  /*a3860*/  ISETP.LT.AND P3, PT, R205, UR4, !P3 ;  /* 0x00000004cd007c0c */ /* 0x000fc6000df61270 */
[----:B-1----:R-:W2:Y:S01]  /*a3870*/  LDL.LU R231, [R1+0xdb4] ;  /* 0x000db40001e77983 */ /* 0x002ea20000300800 */
[----:B------:R-:W-:Y:S01]  /*a3880*/  ISETP.LT.AND P0, PT, R209, UR4, !P1 ;  /* 0x00000004d1007c0c */ /* 0x000fe2000cf01270 */
[----:B------:R-:W-:Y:S02]  /*a3890*/  IMAD.WIDE R4, R230, 0x4, R12 ;  /* 0x00000004e6047825 */ /* 0x000fe400078e020c */
[----:B------:R-:W2:Y:S06]  /*a38a0*/  LDL.LU R230, [R1+0x15f0] ;  /* 0x0015f00001e67983 */ /* 0x000eac0000300800 */
[----:B---3--:R1:W-:Y:S02]  /*a38b0*/  @P3 STG.E desc[UR58][R4.64], R96 ;  /* 0x0000006004003986 */ /* 0x0083e4000c10193a */
[----:B-1----:R-:W-:-:S02]  /*a38c0*/  IMAD.WIDE R4, R206, 0x4, R18 ;  /* 0x00000004ce047825 */ /* 0x002fc400078e0212 */
[----:B------:R-:W3:Y:S04]  /*a38d0*/  LDL.LU R96, [R1+0x5f4] ;  /* 0x0005f40001607983 */ /* 0x000ee80000300800 */
        /* <DEDUP_REMOVED lines=15> */
[----:B----4-:R1:W-:Y:S01]  /*a39d0*/  @P0 STG.E desc[UR58][R4.64], R98 ;  /* 0x0000006204000986 */ /* 0x0103e2000c10193a */
[----:B------:R-:W-:Y:S01]  /*a39e0*/  ISETP.LT.AND P0, PT, R209, UR4, !P6 ;  /* 0x00000004d1007c0c */ /* 0x000fe2000f701270 */
[----:B-1----:R-:W-:-:S12]  /*a39f0*/  IMAD.WIDE R4, R204, 0x4, R18 ;  /* 0x00000004cc047825 */ /* 0x002fd800078e0212 */
        /* <DEDUP_REMOVED lines=12> */
[----:B------:R-:W4:Y:S04]  /*a3ac0*/  LDL.LU R204, [R1+0xdb8] ;  /* 0x000db80001cc7983 */ /* 0x000f280000300800 */
[----:B------:R-:W4:Y:S07]  /*a3ad0*/  LDL.LU R98, [R1+0x15f8] ;  /* 0x0015f80001627983 */ /* 0x000f2e0000300800 */
[----:B---3--:R1:W-:Y:S01]  /*a3ae0*/  @P0 STG.E desc[UR58][R4.64], R96 ;  /* 0x0000006004000986 */ /* 0x0083e2000c10193a */
[----:B------:R-:W-:Y:S01]  /*a3af0*/  ISETP.LT.AND P0, PT, R209, UR4, !P2 ;  /* 0x00000004d1007c0c */ /* 0x000fe2000d701270 */
[----:B-1----:R-:W-:-:S12]  /*a3b00*/  IMAD.WIDE R4, R230, 0x4, R18 ;  /* 0x00000004e6047825 */ /* 0x002fd800078e0212 */
        /* <DEDUP_REMOVED lines=52> */
[----:B------:R-:W-:-:S03]  /*a3e50*/  ISETP.LT.AND P0, PT, R209, UR4, !P6 ;  /* 0x00000004d1007c0c */ /* 0x000fc6000f701270 */
[----:B-1----:R-:W2:Y:S04]  /*a3e60*/  LDL.LU R228, [R1+0x1608] ;  /* 0x0016080001e47983 */ /* 0x002ea80000300800 */
[----:B------:R-:W2:Y:S01]  /*a3e70*/  LDL.LU R98, [R1+0x430] ;  /* 0x0004300001627983 */ /* 0x000ea20000300800 */
[----:B------:R-:W-:-:S05]  /*a3e80*/  IMAD.WIDE R4, R96, 0x4, R18 ;  /* 0x0000000460047825 */ /* 0x000fca00078e0212 */
        /* <DEDUP_REMOVED lines=12> */
[----:B---3--:R1:W-:Y:S01]  /*a3f50*/  @P0 STG.E desc[UR58][R4.64], R210 ;  /* 0x000000d204000986 */ /* 0x0083e2000c10193a */
[----:B------:R-:W-:Y:S01]  /*a3f60*/  ISETP.LT.AND P0, PT, R209, UR4, !P2 ;  /* 0x00000004d1007c0c */ /* 0x000fe2000d701270 */
[----:B-1----:R-:W-:Y:S02]  /*a3f70*/  IMAD.WIDE R4, R206, 0x4, R18 ;  /* 0x00000004ce047825 */ /* 0x002fe400078e0212 */
[----:B------:R-:W3:Y:S10]  /*a3f80*/  LDL.LU R210, [R1+0x1614] ;  /* 0x0016140001d27983 */ /* 0x000ef40000300800 */
        /* <DEDUP_REMOVED lines=31> */
[----:B------:R3:W-:Y:S01]  /*a4180*/  @P0 STG.E desc[UR58][R4.64], R244 ;  /* 0x000000f404000986 */ /* 0x0007e2000c10193a */
[----:B------:R-:W-:-:S03]  /*a4190*/  ISETP.LT.AND P0, PT, R209, UR4, !P6 ;  /* 0x00000004d1007c0c */ /* 0x000fc6000f701270 */
[----:B------:R-:W4:Y:S01]  /*a41a0*/  LDL.LU R228, [R1+0x1630] ;  /* 0x0016300001e47983 */ /* 0x000f220000300800 */
[----:B---3--:R-:W-:-:S09]  /*a41b0*/  IMAD.WIDE R4, R210, 0x4, R18 ;  /* 0x00000004d2047825 */ /* 0x008fd200078e0212 */
[----:B------:R1:W-:Y:S01]  /*a41c0*/  @P0 STG.E desc[UR58][R4.64], R97 ;  /* 0x0000006104000986 */ /* 0x0003e2000c10193a */
        /* <DEDUP_REMOVED lines=31> */
[----:B------:R1:W-:Y:S01]  /*a43c0*/  @P0 STG.E desc[UR58][R4.64], R245 ;  /* 0x000000f504000986 */ /* 0x0003e2000c10193a */
[----:B------:R-:W-:Y:S01]  /*a43d0*/  ISETP.LT.AND P0, PT, R209, UR4, !P3 ;  /* 0x00000004d1007c0c */ /* 0x000fe2000df01270 */
[----:B-1----:R-:W-:-:S12]  /*a43e0*/  IMAD.WIDE R4, R228, 0x4, R18 ;  /* 0x00000004e4047825 */ /* 0x002fd800078e0212 */
        /* <DEDUP_REMOVED lines=113> */
[----:B------:R-:W-:Y:S01]  /*a4b00*/  IMAD.WIDE R4, R228, 0x4, R12 ;  /* 0x00000004e4047825 */ /* 0x000fe200078e020c */
[----:B------:R-:W-:Y:S02]  /*a4b10*/  ISETP.LT.AND P0, PT, R205, UR4, !P3 ;  /* 0x00000004cd007c0c */ /* 0x000fe4000df01270 */
[----:B------:R-:W3:Y:S04]  /*a4b20*/  LDL.LU R228, [R1+0x167c] ;  /* 0x00167c0001e47983 */ /* 0x000ee80000300800 */
[----:B------:R-:W3:Y:S01]  /*a4b30*/  LDL.LU R95, [R1+0x2c8] ;  /* 0x0002c800015f7983 */ /* 0x000ee20000300800 */
[----:B------:R-:W-:-:S03]  /*a4b40*/  LOP3.LUT P2, RZ, R7, 0x4000000, RZ, 0xc0, !PT ;  /* 0x0400000007ff7812 */ /* 0x000fc6000784c0ff */
[----:B------:R-:W3:Y:S04]  /*a4b50*/  LDL.LU R96, [R1+0x68] ;  /* 0x0000680001607983 */ /* 0x000ee80000300800 */
[----:B------:R-:W3:Y:S01]  /*a4b60*/  LDL.LU R97, [R1+0x48] ;  /* 0x0000480001617983 */ /* 0x000ee20000300800 */
[----:B------:R-:W-:-:S03]  /*a4b70*/  LOP3.LUT P1, RZ, R7, 0x40000000, RZ, 0xc0, !PT ;  /* 0x4000000007ff7812 */ /* 0x000fc6000782c0ff */
[----:B--2---:R1:W-:Y:S01]  /*a4b80*/  @P0 STG.E desc[UR58][R4.64], R98 ;  /* 0x0000006204000986 */ /* 0x0043e2000c10193a */
[----:B------:R-:W-:Y:S01]  /*a4b90*/  ISETP.LT.AND P0, PT, R209, UR4, !P2 ;  /* 0x00000004d1007c0c */ /* 0x000fe2000d701270 */
[----:B-1----:R-:W-:-:S12]  /*a4ba0*/  IMAD.WIDE R4, R229, 0x4, R18 ;  /* 0x00000004e5047825 */ /* 0x002fd800078e0212 */
[----:B----4-:R1:W-:Y:S01]  /*a4bb0*/  @P0 STG.E desc[UR58][R4.64], R99 ;  /* 0x0000006304000986 */ /* 0x0103e2000c10193a */
[----:B------:R-:W-:Y:S01]  /*a4bc0*/  ISETP.LT.AND P0, PT, R208, UR4, !P2 ;  /* 0x00000004d0007c0c */ /* 0x000fe2000d701270 */
[----:B-1----:R-:W-:-:S12]  /*a4bd0*/  IMAD.WIDE R4, R229, 0x4, R16 ;  /* 0x00000004e5047825 */ /* 0x002fd800078e0210 */
[----:B------:R1:W-:Y:S01]  /*a4be0*/  @P0 STG.E desc[UR58][R4.64], R231 ;  /* 0x000000e704000986 */ /* 0x0003e2000c10193a */
[----:B------:R-:W-:Y:S01]  /*a4bf0*/  ISETP.LT.AND P0, PT, R207, UR4, !P2 ;  /* 0x00000004cf007c0c */ /* 0x000fe2000d701270 */
[----:B-1----:R-:W-:Y:S02]  /*a4c00*/  IMAD.WIDE R4, R229, 0x4, R14 ;  /* 0x00000004e5047825 */ /* 0x002fe400078e020e */
[----:B------:R-:W2:Y:S10]  /*a4c10*/  LDL.LU R231, [R1+0x1684] ;  /* 0x0016840001e77983 */ /* 0x000eb40000300800 */
[----:B------:R1:W-:Y:S01]  /*a4c20*/  @P0 STG.E desc[UR58][R4.64], R249 ;  /* 0x000000f904000986 */ /* 0x0003e2000c10193a */
[----:B------:R-:W-:-:S03]  /*a4c30*/  ISETP.LT.AND P0, PT, R205, UR4, !P2 ;  /* 0x00000004cd007c0c */ /* 0x000fc6000d701270 */
[----:B------:R-:W4:Y:S04]  /*a4c40*/  LDL.LU R98, [R1+0xe7c] ;  /* 0x000e7c0001627983 */ /* 0x000f280000300800 */
[----:B------:R-:W4:Y:S01]  /*a4c50*/  LDL.LU R99, [R1+0xe6c] ;  /* 0x000e6c0001637983 */ /* 0x000f220000300800 */
[----:B-1----:R-:W-:-:S05]  /*a4c60*/  IMAD.WIDE R4, R229, 0x4, R12 ;  /* 0x00000004e5047825 */ /* 0x002fca00078e020c */
[----:B------:R1:W-:Y:S01]  /*a4c70*/  @P0 STG.E desc[UR58][R4.64], R241 ;  /* 0x000000f104000986 */ /* 0x0003e2000c10193a */
[----:B------:R-:W-:Y:S01]  /*a4c80*/  ISETP.LT.AND P0, PT, R209, UR4, !P1 ;  /* 0x00000004d1007c0c */ /* 0x000fe2000cf01270 */
[----:B-1----:R-:W-:-:S12]  /*a4c90*/  IMAD.WIDE R4, R204, 0x4, R18 ;  /* 0x00000004cc047825 */ /* 0x002fd800078e0212 */
[----:B---3--:R1:W-:Y:S01]  /*a4ca0*/  @P0 STG.E desc[UR58][R4.64], R230 ;  /* 0x000000e604000986 */ /* 0x0083e2000c10193a */
[----:B------:R-:W-:Y:S01]  /*a4cb0*/  ISETP.LT.AND P0, PT, R208, UR4, !P1 ;  /* 0x00000004d0007c0c */ /* 0x000fe2000cf01270 */
[----:B-1----:R-:W-:-:S12]  /*a4cc0*/  IMAD.WIDE R4, R204, 0x4, R16 ;  /* 0x00000004cc047825 */ /* 0x002fd800078e0210 */
[----:B------:R1:W-:Y:S04]  /*a4cd0*/  @P0 STG.E desc[UR58][R4.64], R210 ;  /* 0x000000d204000986 */ /* 0x0003e8000c10193a */
[----:B-1----:R-:W3:Y:S01]  /*a4ce0*/  LDL.LU R210, [R1+0xe1c] ;  /* 0x000e1c0001d27983 */ /* 0x002ee20000300800 */
[----:B------:R-:W-:Y:S01]  /*a4cf0*/  ISETP.LT.AND P0, PT, R207, UR4, !P1 ;  /* 0x00000004cf007c0c */ /* 0x000fe2000cf01270 */
[C---:B------:R-:W-:Y:S02]  /*a4d00*/  IMAD.WIDE R4, R204.reuse, 0x4, R14 ;  /* 0x00000004cc047825 */ /* 0x040fe400078e020e */
[----:B------:R-:W3:Y:S04]  /*a4d10*/  LDL.LU R229, [R1+0x2cc] ;  /* 0x0002cc0001e57983 */ /* 0x000ee80000300800 */
[----:B------:R-:W3:Y:S06]  /*a4d20*/  LDL.LU R230, [R1+0x6c] ;  /* 0x00006c0001e67983 */ /* 0x000eec0000300800 */
[----:B------:R1:W-:Y:S02]  /*a4d30*/  @P0 STG.E desc[UR58][R4.64], R206 ;  /* 0x000000ce04000986 */ /* 0x0003e4000c10193a */
[----:B-1----:R-:W-:-:S02]  /*a4d40*/  IMAD.WIDE R4, R204, 0x4, R12 ;  /* 0x00000004cc047825 */ /* 0x002fc400078e020c */
[----:B------:R-:W3:Y:S04]  /*a4d50*/  LDL.LU R206, [R1+0x4c] ;  /* 0x00004c0001ce7983 */ /* 0x000ee80000300800 */
[----:B------:R-:W3:Y:S01]  /*a4d60*/  LDL.LU R204, [R1+0x1694] ;  /* 0x0016940001cc7983 */ /* 0x000ee20000300800 */
[----:B------:R-:W-:Y:S02]  /*a4d70*/  ISETP.LT.AND P0, PT, R205, UR4, !P1 ;  /* 0x00000004cd007c0c */ /* 0x000fe4000cf01270 */
[----:B------:R-:W-:-:S11]  /*a4d80*/  LOP3.LUT P6, RZ, R8, 0x1, RZ, 0xc0, !PT ;  /* 0x0000000108ff7812 */ /* 0x000fd600078cc0ff */
[----:B------:R1:W-:Y:S01]  /*a4d90*/  @P0 STG.E desc[UR58][R4.64], R95 ;  /* 0x0000005f04000986 */ /* 0x0003e2000c10193a */
[----:B------:R-:W-:Y:S01]  /*a4da0*/  ISETP.LT.AND P0, PT, R209, UR4, !P6 ;  /* 0x00000004d1007c0c */ /* 0x000fe2000f701270 */
[----:B-1----:R-:W-:-:S12]  /*a4db0*/  IMAD.WIDE R4, R228, 0x4, R18 ;  /* 0x00000004e4047825 */ /* 0x002fd800078e0212 */
        /* <DEDUP_REMOVED lines=8> */
[----:B-1----:R-:W-:Y:S02]  /*a4e40*/  IMAD.WIDE R4, R228, 0x4, R12 ;  /* 0x00000004e4047825 */ /* 0x002fe400078e020c */
[----:B------:R-:W3:Y:S01]  /*a4e50*/  LDL.LU R228, [R1+0x16a0] ;  /* 0x0016a00001e47983 */ /* 0x000ee20000300800 */
[----:B------:R-:W-:-:S09]  /*a4e60*/  LOP3.LUT P2, RZ, R8, 0x2, RZ, 0xc0, !PT ;  /* 0x0000000208ff7812 */ /* 0x000fd2000784c0ff */
[----:B------:R2:W-:Y:S01]  /*a4e70*/  @P0 STG.E desc[UR58][R4.64], R242 ;  /* 0x000000f204000986 */ /* 0x0005e2000c10193a */
[----:B------:R-:W-:Y:S02]  /*a4e80*/  ISETP.LT.AND P0, PT, R209, UR4, !P2 ;  /* 0x00000004d1007c0c */ /* 0x000fe4000d701270 */
[----:B------:R-:W-:Y:S01]  /*a4e90*/  LOP3.LUT P1, RZ, R8, 0x8, RZ, 0xc0, !PT ;  /* 0x0000000808ff7812 */ /* 0x000fe2000782c0ff */
[----:B--2---:R-:W-:-:S10]  /*a4ea0*/  IMAD.WIDE R4, R231, 0x4, R18 ;  /* 0x00000004e7047825 */ /* 0x004fd400078e0212 */
[----:B----4-:R1:W-:Y:S01]  /*a4eb0*/  @P0 STG.E desc[UR58][R4.64], R98 ;  /* 0x0000006204000986 */ /* 0x0103e2000c10193a */
[----:B------:R-:W-:Y:S01]  /*a4ec0*/  ISETP.LT.AND P0, PT, R208, UR4, !P2 ;  /* 0x00000004d0007c0c */ /* 0x000fe2000d701270 */
[----:B-1----:R-:W-:-:S12]  /*a4ed0*/  IMAD.WIDE R4, R231, 0x4, R16 ;  /* 0x00000004e7047825 */ /* 0x002fd800078e0210 */
[----:B------:R1:W-:Y:S01]  /*a4ee0*/  @P0 STG.E desc[UR58][R4.64], R99 ;  /* 0x0000006304000986 */ /* 0x0003e2000c10193a */
[----:B------:R-:W-:Y:S01]  /*a4ef0*/  ISETP.LT.AND P0, PT, R207, UR4, !P2 ;  /* 0x00000004cf007c0c */ /* 0x000fe2000d701270 */
[----:B-1----:R-:W-:-:S12]  /*a4f00*/  IMAD.WIDE R4, R231, 0x4, R14 ;  /* 0x00000004e7047825 */ /* 0x002fd800078e020e */
[----:B---3--:R1:W-:Y:S04]  /*a4f10*/  @P0 STG.E desc[UR58][R4.64], R210 ;  /* 0x000000d204000986 */ /* 0x0083e8000c10193a */
[----:B-1----:R-:W2:Y:S01]  /*a4f20*/  LDL.LU R210, [R1+0x16ac] ;  /* 0x0016ac0001d27983 */ /* 0x002ea20000300800 */
[----:B------:R-:W-:Y:S01]  /*a4f30*/  ISETP.LT.AND P0, PT, R205, UR4, !P2 ;  /* 0x00000004cd007c0c */ /* 0x000fe2000d701270 */
[----:B------:R-:W-:-:S12]  /*a4f40*/  IMAD.WIDE R4, R231, 0x4, R12 ;  /* 0x00000004e7047825 */ /* 0x000fd800078e020c */
[----:B------:R1:W-:Y:S01]  /*a4f50*/  @P0 STG.E desc[UR58][R4.64], R229 ;  /* 0x000000e504000986 */ /* 0x0003e2000c10193a */
[----:B------:R-:W-:Y:S01]  /*a4f60*/  ISETP.LT.AND P0, PT, R209, UR4, !P1 ;  /* 0x00000004d1007c0c */ /* 0x000fe2000cf01270 */
[----:B-1----:R-:W-:-:S12]  /*a4f70*/  IMAD.WIDE R4, R204, 0x4, R18 ;  /* 0x00000004cc047825 */ /* 0x002fd800078e0212 */
[----:B------:R1:W-:Y:S01]  /*a4f80*/  @P0 STG.E desc[UR58][R4.64], R230 ;  /* 0x000000e604000986 */ /* 0x0003e2000c10193a */
[----:B------:R-:W-:Y:S01]  /*a4f90*/  ISETP.LT.AND P0, PT, R208, UR4, !P1 ;  /* 0x00000004d0007c0c */ /* 0x000fe2000cf01270 */
[----:B-1----:R-:W-:-:S12]  /*a4fa0*/  IMAD.WIDE R4, R204, 0x4, R16 ;  /* 0x00000004cc047825 */ /* 0x002fd800078e0210 */
[----:B------:R1:W-:Y:S04]  /*a4fb0*/  @P0 STG.E desc[UR58][R4.64], R206 ;  /* 0x000000ce04000986 */ /* 0x0003e8000c10193a */
[----:B-1----:R-:W3:Y:S01]  /*a4fc0*/  LDL.LU R206, [R1+0x16b0] ;  /* 0x0016b00001ce7983 */ /* 0x002ee20000300800 */
[----:B------:R-:W-:Y:S01]  /*a4fd0*/  ISETP.LT.AND P0, PT, R207, UR4, !P1 ;  /* 0x00000004cf007c0c */ /* 0x000fe2000cf01270 */
[----:B------:R-:W-:Y:S01]  /*a4fe0*/  IMAD.WIDE R4, R204, 0x4, R14 ;  /* 0x00000004cc047825 */ /* 0x000fe200078e020e */
[----:B------:R-:W-:-:S11]  /*a4ff0*/  LOP3.LUT P6, RZ, R8, 0x40, RZ, 0xc0, !PT ;  /* 0x0000004008ff7812 */ /* 0x000fd600078cc0ff */
[----:B------:R1:W-:Y:S01]  /*a5000*/  @P0 STG.E desc[UR58][R4.64], R251 ;  /* 0x000000fb04000986 */ /* 0x0003e2000c10193a */
[----:B------:R-:W-:Y:S01]  /*a5010*/  ISETP.LT.AND P0, PT, R205, UR4, !P1 ;  /* 0x00000004cd007c0c */ /* 0x000fe2000cf01270 */
[----:B-1----:R-:W-:Y:S02]  /*a5020*/  IMAD.WIDE R4, R204, 0x4, R12 ;  /* 0x00000004cc047825 */ /* 0x002fe400078e020c */
[----:B------:R-:W4:Y:S10]  /*a5030*/  LDL.LU R204, [R1+0x16b4] ;  /* 0x0016b40001cc7983 */ /* 0x000f340000300800 */
        /* <DEDUP_REMOVED lines=9> */
[----:B------:R-:W-:Y:S01]  /*a50d0*/  @P0 STG.E desc[UR58][R4.64], R216 ;  /* 0x000000d804000986 */ /* 0x000fe2000c10193a */
[----:B------:R-:W-:Y:S02]  /*a50e0*/  ISETP.LT.AND P0, PT, R205, UR4, !P6 ;  /* 0x00000004cd007c0c */ /* 0x000fe4000f701270 */
[C---:B------:R-:W-:Y:S02]  /*a50f0*/  LOP3.LUT P4, RZ, R2.reuse, 0x400000, RZ, 0xc0, !PT ;  /* 0x0040000002ff7812 */ /* 0x040fe4000788c0ff */
[C---:B------:R-:W-:Y:S02]  /*a5100*/  LOP3.LUT P5, RZ, R2.reuse, 0x200000, RZ, 0xc0, !PT ;  /* 0x0020000002ff7812 */ /* 0x040fe400078ac0ff */
[----:B------:R-:W-:Y:S01]  /*a5110*/  LOP3.LUT P6, RZ, R2, 0x100000, RZ, 0xc0, !PT ;  /* 0x0010000002ff7812 */ /* 0x000fe200078cc0ff */
[----:B------:R-:W-:Y:S01]  /*a5120*/  IMAD.WIDE R2, R228, 0x4, R12 ;  /* 0x00000004e4027825 */ /* 0x000fe200078e020c */
[----:B------:R-:W-:Y:S01]  /*a5130*/  LOP3.LUT P3, RZ, R8, 0x100, RZ, 0xc0, !PT ;  /* 0x0000010008ff7812 */ /* 0x000fe2000786c0ff */
[----:B------:R-:W4:Y:S04]  /*a5140*/  LDL.LU R228, [R1+0x16c0] ;  /* 0x0016c00001e47983 */ /* 0x000f280000300800 */
[----:B------:R2:W-:Y:S01]  /*a5150*/  @P0 STG.E desc[UR58][R2.64], R200 ;  /* 0x000000c802000986 */ /* 0x0005e2000c10193a */
[----:B------:R-:W-:-:S02]  /*a5160*/  ISETP.LT.AND P0, PT, R209, UR4, !P3 ;  /* 0x00000004d1007c0c */ /* 0x000fc4000df01270 */
[----:B------:R-:W-:Y:S01]  /*a5170*/  LOP3.LUT P2, RZ, R8, 0x400, RZ, 0xc0, !PT ;  /* 0x0000040008ff7812 */ /* 0x000fe2000784c0ff */
[----:B--2---:R-:W-:-:S10]  /*a5180*/  IMAD.WIDE R2, R210, 0x4, R18 ;  /* 0x00000004d2027825 */ /* 0x004fd400078e0212 */
        /* <DEDUP_REMOVED lines=11> */
[----:B---3--:R-:W-:-:S12]  /*a5240*/  IMAD.WIDE R2, R206, 0x4, R18 ;  /* 0x00000004ce027825 */ /* 0x008fd800078e0212 */
[----:B------:R1:W-:Y:S01]  /*a5250*/  @P0 STG.E desc[UR58][R2.64], R237 ;  /* 0x000000ed02000986 */ /* 0x0003e2000c10193a */
[----:B------:R-:W-:Y:S01]  /*a5260*/  ISETP.LT.AND P0, PT, R208, UR4, !P2 ;  /* 0x00000004d0007c0c */ /* 0x000fe2000d701270 */
[----:B-1----:R-:W-:-:S12]  /*a5270*/  IMAD.WIDE R2, R206, 0x4, R16 ;  /* 0x00000004ce027825 */ /* 0x002fd800078e0210 */
[----:B------:R1:W-:Y:S01]  /*a5280*/  @P0 STG.E desc[UR58][R2.64], R225 ;  /* 0x000000e102000986 */ /* 0x0003e2000c10193a */
[----:B------:R-:W-:Y:S01]  /*a5290*/  ISETP.LT.AND P0, PT, R207, UR4, !P2 ;  /* 0x00000004cf007c0c */ /* 0x000fe2000d701270 */
[----:B-1----:R-:W-:-:S12]  /*a52a0*/  IMAD.WIDE R2, R206, 0x4, R14 ;  /* 0x00000004ce027825 */ /* 0x002fd800078e020e */
[----:B------:R1:W-:Y:S02]  /*a52b0*/  @P0 STG.E desc[UR58][R2.64], R217 ;  /* 0x000000d902000986 */ /* 0x0003e4000c10193a */
[----:B-1----:R-:W-:Y:S02]  /*a52c0*/  IMAD.WIDE R2, R206, 0x4, R12 ;  /* 0x00000004ce027825 */ /* 0x002fe400078e020c */
[----:B------:R-:W2:Y:S01]  /*a52d0*/  LDL.LU R206, [R1+0x16cc] ;  /* 0x0016cc0001ce7983 */ /* 0x000ea20000300800 */
[----:B------:R-:W-:Y:S02]  /*a52e0*/  ISETP.LT.AND P0, PT, R205, UR4, !P2 ;  /* 0x00000004cd007c0c */ /* 0x000fe4000d701270 */
[----:B------:R-:W-:Y:S01]  /*a52f0*/  LOP3.LUT P1, RZ, R8, 0x1000, RZ, 0xc0, !PT ;  /* 0x0000100008ff7812 */ /* 0x000fe2000782c0ff */
[----:B------:R-:W3:Y:S10]  /*a5300*/  LDL.LU R210, [R1+0x16dc] ;  /* 0x0016dc0001d27983 */ /* 0x000ef40000300800 */
[----:B------:R4:W-:Y:S01]  /*a5310*/  @P0 STG.E desc[UR58][R2.64], R201 ;  /* 0x000000c902000986 */ /* 0x0009e2000c10193a */
[----:B------:R-:W-:Y:S01]  /*a5320*/  ISETP.LT.AND P0, PT, R209, UR4, !P1 ;  /* 0x00000004d1007c0c */ /* 0x000fe2000cf01270 */
[----:B----4-:R-:W-:-:S12]  /*a5330*/  IMAD.WIDE R2, R204, 0x4, R18 ;  /* 0x00000004cc027825 */ /* 0x010fd800078e0212 */
        /* <DEDUP_REMOVED lines=22> */
[----:B------:R-:W4:Y:S01]  /*a54a0*/  LDL.LU R228, [R1+0x16e8] ;  /* 0x0016e80001e47983 */ /* 0x000f220000300800 */
[----:B------:R-:W-:-:S09]  /*a54b0*/  ISETP.LT.AND P0, PT, R209, UR4, !P5 ;  /* 0x00000004d1007c0c */ /* 0x000fd2000ef01270 */
[----:B------:R2:W-:Y:S02]  /*a54c0*/  @P4 STG.E desc[UR58][R2.64], R202 ;  /* 0x000000ca02004986 */ /* 0x0005e4000c10193a */
[----:B--2---:R-:W-:-:S05]  /*a54d0*/  IMAD.WIDE R2, R206, 0x4, R18 ;  /* 0x00000004ce027825 */ /* 0x004fca00078e0212 */
        /* <DEDUP_REMOVED lines=10> */
[----:B------:R-:W-:-:S11]  /*a5580*/  ISETP.LT.AND P0, PT, R209, UR4, !P6 ;  /* 0x00000004d1007c0c */ /* 0x000fd6000f701270 */
[----:B------:R3:W-:Y:S02]  /*a5590*/  @P5 STG.E desc[UR58][R2.64], R170 ;  /* 0x000000aa02005986 */ /* 0x0007e4000c10193a */
[----:B---3--:R-:W-:-:S05]  /*a55a0*/  IMAD.WIDE R2, R210, 0x4, R18 ;  /* 0x00000004d2027825 */ /* 0x008fca00078e0212 */
[----:B------:R1:W-:Y:S01]  /*a55b0*/  @P0 STG.E desc[UR58][R2.64], R239 ;  /* 0x000000ef02000986 */ /* 0x0003e2000c10193a */
[----:B------:R-:W-:Y:S01]  /*a55c0*/  ISETP.LT.AND P0, PT, R208, UR4, !P6 ;  /* 0x00000004d0007c0c */ /* 0x000fe2000f701270 */
[----:B-1----:R-:W-:-:S12]  /*a55d0*/  IMAD.WIDE R2, R210, 0x4, R16 ;  /* 0x00000004d2027825 */ /* 0x002fd800078e0210 */
[----:B------:R1:W-:Y:S01]  /*a55e0*/  @P0 STG.E desc[UR58][R2.64], R227 ;  /* 0x000000e302000986 */ /* 0x0003e2000c10193a */
[----:B------:R-:W-:Y:S02]  /*a55f0*/  ISETP.LT.AND P0, PT, R207, UR4, !P6 ;  /* 0x00000004cf007c0c */ /* 0x000fe4000f701270 */
[----:B------:R-:W-:Y:S01]  /*a5600*/  ISETP.LT.AND P6, PT, R205, UR4, !P6 ;  /* 0x00000004cd007c0c */ /* 0x000fe2000f7c1270 */
[----:B-1----:R-:W-:Y:S01]  /*a5610*/  IMAD.WIDE R2, R210, 0x4, R14 ;  /* 0x00000004d2027825 */ /* 0x002fe200078e020e */
[----:B------:R-:W-:-:S09]  /*a5620*/  LOP3.LUT P2, RZ, R8, 0x200000, RZ, 0xc0, !PT ;  /* 0x0020000008ff7812 */ /* 0x000fd2000784c0ff */
[----:B------:R1:W-:Y:S01]  /*a5630*/  @P0 STG.E desc[UR58][R2.64], R219 ;  /* 0x000000db02000986 */ /* 0x0003e2000c10193a */
[----:B------:R-:W-:Y:S01]  /*a5640*/  ISETP.LT.AND P0, PT, R209, UR4, !P2 ;  /* 0x00000004d1007c0c */ /* 0x000fe2000d701270 */
[----:B-1----:R-:W-:Y:S02]  /*a5650*/  IMAD.WIDE R2, R210, 0x4, R12 ;  /* 0x00000004d2027825 */ /* 0x002fe400078e020c */
[----:B------:R-:W3:Y:S04]  /*a5660*/  LDL.LU R210, [R1+0x16f8] ;  /* 0x0016f80001d27983 */ /* 0x000ee80000300800 */
[----:B------:R4:W-:Y:S02]  /*a5670*/  @P6 STG.E desc[UR58][R2.64], R203 ;  /* 0x000000cb02006986 */ /* 0x0009e4000c10193a */
[----:B----4-:R-:W-:-:S05]  /*a5680*/  IMAD.WIDE R2, R204, 0x4, R18 ;  /* 0x00000004cc027825 */ /* 0x010fca00078e0212 */
[----:B------:R1:W-:Y:S01]  /*a5690*/  @P0 STG.E desc[UR58][R2.64], R195 ;  /* 0x000000c302000986 */ /* 0x0003e2000c10193a */
[----:B------:R-:W-:Y:S01]  /*a56a0*/  ISETP.LT.AND P0, PT, R208, UR4, !P2 ;  /* 0x00000004d0007c0c */ /* 0x000fe2000d701270 */
[----:B-1----:R-:W-:-:S12]  /*a56b0*/  IMAD.WIDE R2, R204, 0x4, R16 ;  /* 0x00000004cc027825 */ /* 0x002fd800078e0210 */
[----:B------:R1:W-:Y:S01]  /*a56c0*/  @P0 STG.E desc[UR58][R2.64], R187 ;  /* 0x000000bb02000986 */ /* 0x0003e2000c10193a */
[----:B------:R-:W-:Y:S01]  /*a56d0*/  ISETP.LT.AND P0, PT, R207, UR4, !P2 ;  /* 0x00000004cf007c0c */ /* 0x000fe2000d701270 */
[----:B-1----:R-:W-:-:S12]  /*a56e0*/  IMAD.WIDE R2, R204, 0x4, R14 ;  /* 0x00000004cc027825 */ /* 0x002fd800078e020e */
[----:B------:R1:W-:Y:S01]  /*a56f0*/  @P0 STG.E desc[UR58][R2.64], R179 ;  /* 0x000000b302000986 */ /* 0x0003e2000c10193a */
[----:B------:R-:W-:Y:S02]  /*a5700*/  ISETP.LT.AND P0, PT, R205, UR4, !P2 ;  /* 0x00000004cd007c0c */ /* 0x000fe4000d701270 */
[----:B------:R-:W-:Y:S01]  /*a5710*/  LOP3.LUT P3, RZ, R8, 0x800000, RZ, 0xc0, !PT ;  /* 0x0080000008ff7812 */ /* 0x000fe2000786c0ff */
[----:B-1----:R-:W-:Y:S02]  /*a5720*/  IMAD.WIDE R2, R204, 0x4, R12 ;  /* 0x00000004cc027825 */ /* 0x002fe400078e020c */
[----:B------:R-:W4:Y:S08]  /*a5730*/  LDL.LU R204, [R1+0x16f4] ;  /* 0x0016f40001cc7983 */ /* 0x000f300000300800 */
        /* <DEDUP_REMOVED lines=12> */
[----:B-1----:R-:W-:-:S10]  /*a5800*/  IMAD.WIDE R2, R228, 0x4, R12 ;  /* 0x00000004e4027825 */ /* 0x002fd400078e020c */
[----:B------:R2:W-:Y:S01]  /*a5810*/  @P0 STG.E desc[UR58][R2.64], R196 ;  /* 0x000000c402000986 */ /* 0x0005e2000c10193a */
[----:B------:R-:W-:Y:S01]  /*a5820*/  ISETP.LT.AND P0, PT, R209, UR4, !P4 ;  /* 0x00000004d1007c0c */ /* 0x000fe2000e701270 */
[----:B--2---:R-:W-:-:S12]  /*a5830*/  IMAD.WIDE R2, R206, 0x4, R18 ;  /* 0x00000004ce027825 */ /* 0x004fd800078e0212 */
        /* <DEDUP_REMOVED lines=10> */
[----:B------:R-:W-:-:S11]  /*a58e0*/  LOP3.LUT P1, RZ, R8, 0x10000000, RZ, 0xc0, !PT ;  /* 0x1000000008ff7812 */ /* 0x000fd6000782c0ff */
        /* <DEDUP_REMOVED lines=11> */
[----:B------:R-:W3:Y:S01]  /*a59a0*/  LDL.LU R210, [R1+0x16e0] ;  /* 0x0016e00001d27983 */ /* 0x000ee20000300800 */
        /* <DEDUP_REMOVED lines=44> */
[----:B------:R-:W3:Y:S08]  /*a5c70*/  LDL.LU R210, [R1+0x16c8] ;  /* 0x0016c80001d27983 */ /* 0x000ef00000300800 */
        /* <DEDUP_REMOVED lines=15> */
[----:B----4-:R-:W-:-:S04]  /*a5d70*/  IMAD.WIDE R4, R204, 0x4, R18 ;  /* 0x00000004cc047825 */ /* 0x010fc800078e0212 */
[----:B------:R-:W-:-:S04]  /*a5d80*/  IMAD.WIDE R20, R204, 0x4, R16 ;  /* 0x00000004cc147825 */ /* 0x000fc800078e0210 */
[----:B------:R-:W-:-:S04]  /*a5d90*/  IMAD.WIDE R22, R204, 0x4, R14 ;  /* 0x00000004cc167825 */ /* 0x000fc800078e020e */
[----:B-1----:R-:W-:Y:S02]  /*a5da0*/  IMAD.WIDE R2, R204, 0x4, R12 ;  /* 0x00000004cc027825 */ /* 0x002fe400078e020c */
[----:B------:R-:W4:Y:S04]  /*a5db0*/  LDL.LU R204, [R1+0x16c4] ;  /* 0x0016c40001cc7983 */ /* 0x000f280000300800 */
[----:B------:R1:W-:Y:S01]  /*a5dc0*/  @P0 STG.E desc[UR58][R4.64], R191 ;  /* 0x000000bf04000986 */ /* 0x0003e2000c10193a */
[----:B------:R-:W-:-:S13]  /*a5dd0*/  ISETP.LT.AND P0, PT, R208, UR4, !P4 ;  /* 0x00000004d0007c0c */ /* 0x000fda000e701270 */
[----:B------:R1:W-:Y:S01]  /*a5de0*/  @P0 STG.E desc[UR58][R20.64], R183 ;  /* 0x000000b714000986 */ /* 0x0003e2000c10193a */
[----:B------:R-:W-:-:S13]  /*a5df0*/  ISETP.LT.AND P0, PT, R207, UR4, !P4 ;  /* 0x00000004cf007c0c */ /* 0x000fda000e701270 */
[----:B------:R-:W-:Y:S01]  /*a5e00*/  @P0 STG.E desc[UR58][R22.64], R175 ;  /* 0x000000af16000986 */ /* 0x000fe2000c10193a */
[----:B------:R-:W-:-:S13]  /*a5e10*/  ISETP.LT.AND P0, PT, R205, UR4, !P4 ;  /* 0x00000004cd007c0c */ /* 0x000fda000e701270 */
[----:B------:R1:W-:Y:S01]  /*a5e20*/  @P0 STG.E desc[UR58][R2.64], R167 ;  /* 0x000000a702000986 */ /* 0x0003e2000c10193a */
[----:B--2---:R-:W-:-:S04]  /*a5e30*/  IMAD.WIDE R24, R206, 0x4, R18 ;  /* 0x00000004ce187825 */ /* 0x004fc800078e0212 */
[----:B-1----:R-:W-:-:S04]  /*a5e40*/  IMAD.WIDE R4, R206, 0x4, R16 ;  /* 0x00000004ce047825 */ /* 0x002fc800078e0210 */
[----:B------:R-:W-:-:S04]  /*a5e50*/  IMAD.WIDE R20, R206, 0x4, R14 ;  /* 0x00000004ce147825 */ /* 0x000fc800078e020e */
[----:B------:R-:W-:Y:S02]  /*a5e60*/  IMAD.WIDE R2, R206, 0x4, R12 ;  /* 0x00000004ce027825 */ /* 0x000fe400078e020c */
[----:B------:R-:W2:Y:S01]  /*a5e70*/  LDL.LU R206, [R1+0x16bc] ;  /* 0x0016bc0001ce7983 */ /* 0x000ea20000300800 */
[----:B------:R-:W-:-:S03]  /*a5e80*/  LOP3.LUT P3, RZ, R9, 0x100, RZ, 0xc0, !PT ;  /* 0x0000010009ff7812 */ /* 0x000fc6000786c0ff */
[----:B------:R-:W2:Y:S01]  /*a5e90*/  LDL.LU R228, [R1+0x16b8] ;  /* 0x0016b80001e47983 */ /* 0x000ea20000300800 */
[----:B------:R-:W-:-:S13]  /*a5ea0*/  ISETP.LT.AND P0, PT, R209, UR4, !P3 ;  /* 0x00000004d1007c0c */ /* 0x000fda000df01270 */
[----:B------:R1:W-:Y:S01]  /*a5eb0*/  @P0 STG.E desc[UR58][R24.64], R160 ;  /* 0x000000a018000986 */ /* 0x0003e2000c10193a */
[----:B------:R-:W-:-:S13]  /*a5ec0*/  ISETP.LT.AND P0, PT, R208, UR4, !P3 ;  /* 0x00000004d0007c0c */ /* 0x000fda000df01270 */
[----:B------:R1:W-:Y:S01]  /*a5ed0*/  @P0 STG.E desc[UR58][R4.64], R152 ;  /* 0x0000009804000986 */ /* 0x0003e2000c10193a */
[----:B------:R-:W-:Y:S02]  /*a5ee0*/  ISETP.LT.AND P0, PT, R207, UR4, !P3 ;  /* 0x00000004cf007c0c */ /* 0x000fe4000df01270 */
[----:B------:R-:W-:-:S11]  /*a5ef0*/  LOP3.LUT P1, RZ, R9, 0x1000, RZ, 0xc0, !PT ;  /* 0x0000100009ff7812 */ /* 0x000fd6000782c0ff */
[----:B------:R-:W-:Y:S01]  /*a5f00*/  @P0 STG.E desc[UR58][R20.64], R136 ;  /* 0x0000008814000986 */ /* 0x000fe2000c10193a */
[----:B------:R-:W-:-:S13]  /*a5f10*/  ISETP.LT.AND P0, PT, R205, UR4, !P3 ;  /* 0x00000004cd007c0c */ /* 0x000fda000df01270 */
[----:B------:R1:W-:Y:S01]  /*a5f20*/  @P0 STG.E desc[UR58][R2.64], R120 ;  /* 0x0000007802000986 */ /* 0x0003e2000c10193a */
[----:B------:R-:W-:Y:S01]  /*a5f30*/  ISETP.LT.AND P0, PT, R209, UR4, !P1 ;  /* 0x00000004d1007c0c */ /* 0x000fe2000cf01270 */
[----:B---3--:R-:W-:-:S04]  /*a5f40*/  IMAD.WIDE R22, R210, 0x4, R18 ;  /* 0x00000004d2167825 */ /* 0x008fc800078e0212 */
[----:B-1----:R-:W-:-:S04]  /*a5f50*/  IMAD.WIDE R24, R210, 0x4, R16 ;  /* 0x00000004d2187825 */ /* 0x002fc800078e0210 */
[----:B------:R-:W-:-:S04]  /*a5f60*/  IMAD.WIDE R4, R210, 0x4, R14 ;  /* 0x00000004d2047825 */ /* 0x000fc800078e020e */
[----:B------:R-:W-:Y:S02]  /*a5f70*/  IMAD.WIDE R2, R210, 0x4, R12 ;  /* 0x00000004d2027825 */ /* 0x000fe400078e020c */
[----:B------:R-:W3:Y:S04]  /*a5f80*/  LDL.LU R210, [R1+0x16a8] ;  /* 0x0016a80001d27983 */ /* 0x000ee80000300800 */
        /* <DEDUP_REMOVED lines=9> */
[----:B----4-:R-:W-:-:S04]  /*a6020*/  IMAD.WIDE R20, R204, 0x4, R18 ;  /* 0x00000004cc147825 */ /* 0x010fc800078e0212 */
[----:B-1----:R-:W-:-:S04]  /*a6030*/  IMAD.WIDE R22, R204, 0x4, R16 ;  /* 0x00000004cc167825 */ /* 0x002fc800078e0210 */
[----:B------:R-:W-:-:S04]  /*a6040*/  IMAD.WIDE R24, R204, 0x4, R14 ;  /* 0x00000004cc187825 */ /* 0x000fc800078e020e */
[----:B------:R-:W-:Y:S02]  /*a6050*/  IMAD.WIDE R2, R204, 0x4, R12 ;  /* 0x00000004cc027825 */ /* 0x000fe400078e020c */
        /* <DEDUP_REMOVED lines=8> */
[----:B------:R-:W-:-:S04]  /*a60e0*/  LOP3.LUT P3, RZ, R9, 0x8000, RZ, 0xc0, !PT ;  /* 0x0000800009ff7812 */ /* 0x000fc8000786c0ff */
[----:B------:R-:W-:Y:S01]  /*a60f0*/  ISETP.LT.AND P0, PT, R209, UR4, !P3 ;  /* 0x00000004d1007c0c */ /* 0x000fe2000df01270 */
[----:B--2---:R-:W-:-:S04]  /*a6100*/  IMAD.WIDE R4, R206, 0x4, R18 ;  /* 0x00000004ce047825 */ /* 0x004fc800078e0212 */
[----:B-1----:R-:W-:-:S04]  /*a6110*/  IMAD.WIDE R20, R206, 0x4, R16 ;  /* 0x00000004ce147825 */ /* 0x002fc800078e0210 */
[----:B------:R-:W-:-:S04]  /*a6120*/  IMAD.WIDE R22, R206, 0x4, R14 ;  /* 0x00000004ce167825 */ /* 0x000fc800078e020e */
[----:B------:R-:W-:Y:S02]  /*a6130*/  IMAD.WIDE R2, R206, 0x4, R12 ;  /* 0x00000004ce027825 */ /* 0x000fe400078e020c */
[----:B------:R-:W2:Y:S04]  /*a6140*/  LDL.LU R206, [R1+0x169c] ;  /* 0x00169c0001ce7983 */ /* 0x000ea80000300800 */
[----:B------:R1:W-:Y:S01]  /*a6150*/  @P0 STG.E desc[UR58][R4.64], R37 ;  /* 0x0000002504000986 */ /* 0x0003e2000c10193a */
[----:B------:R-:W-:-:S13]  /*a6160*/  ISETP.LT.AND P0, PT, R208, UR4, !P3 ;  /* 0x00000004d0007c0c */ /* 0x000fda000df01270 */
[----:B------:R1:W-:Y:S01]  /*a6170*/  @P0 STG.E desc[UR58][R20.64], R49 ;  /* 0x0000003114000986 */ /* 0x0003e2000c10193a */
[----:B------:R-:W-:Y:S02]  /*a6180*/  ISETP.LT.AND P0, PT, R207, UR4, !P3 ;  /* 0x00000004cf007c0c */ /* 0x000fe4000df01270 */
[----:B------:R-:W-:-:S11]  /*a6190*/  LOP3.LUT P1, RZ, R9, 0x20000, RZ, 0xc0, !PT ;  /* 0x0002000009ff7812 */ /* 0x000fd6000782c0ff */
[----:B------:R-:W-:Y:S01]  /*a61a0*/  @P0 STG.E desc[UR58][R22.64], R89 ;  /* 0x0000005916000986 */ /* 0x000fe2000c10193a */
[----:B------:R-:W-:Y:S01]  /*a61b0*/  ISETP.LT.AND P0, PT, R205, UR4, !P3 ;  /* 0x00000004cd007c0c */ /* 0x000fe2000df01270 */
[----:B------:R-:W-:-:S12]  /*a61c0*/  IMAD.WIDE R24, R228, 0x4, R18 ;  /* 0x00000004e4187825 */ /* 0x000fd800078e0212 */
[----:B------:R3:W-:Y:S01]  /*a61d0*/  @P0 STG.E desc[UR58][R2.64], R85 ;  /* 0x0000005502000986 */ /* 0x0007e2000c10193a */
[----:B------:R-:W-:Y:S01]  /*a61e0*/  ISETP.LT.AND P0, PT, R209, UR4, !P1 ;  /* 0x00000004d1007c0c */ /* 0x000fe2000cf01270 */
[----:B-1----:R-:W-:-:S12]  /*a61f0*/  IMAD.WIDE R4, R228, 0x4, R16 ;  /* 0x00000004e4047825 */ /* 0x002fd800078e0210 */
[----:B------:R1:W-:Y:S01]  /*a6200*/  @P0 STG.E desc[UR58][R24.64], R162 ;  /* 0x000000a218000986 */ /* 0x0003e2000c10193a */
[----:B------:R-:W-:Y:S01]  /*a6210*/  ISETP.LT.AND P0, PT, R208, UR4, !P1 ;  /* 0x00000004d0007c0c */ /* 0x000fe2000cf01270 */
[----:B------:R-:W-:-:S12]  /*a6220*/  IMAD.WIDE R20, R228, 0x4, R14 ;  /* 0x00000004e4147825 */ /* 0x000fd800078e020e */
[----:B------:R1:W-:Y:S01]  /*a6230*/  @P0 STG.E desc[UR58][R4.64], R154 ;  /* 0x0000009a04000986 */ /* 0x0003e2000c10193a */
[----:B------:R-:W-:Y:S01]  /*a6240*/  ISETP.LT.AND P0, PT, R207, UR4, !P1 ;  /* 0x00000004cf007c0c */ /* 0x000fe2000cf01270 */
[----:B---3--:R-:W-:Y:S01]  /*a6250*/  IMAD.WIDE R2, R228, 0x4, R12 ;  /* 0x00000004e4027825 */ /* 0x008fe200078e020c */
[----:B------:R-:W-:Y:S01]  /*a6260*/  LOP3.LUT P4, RZ, R9, 0x100000, RZ, 0xc0, !PT ;  /* 0x0010000009ff7812 */ /* 0x000fe2000788c0ff */
[----:B------:R-:W3:Y:S10]  /*a6270*/  LDL.LU R228, [R1+0x1698] ;  /* 0x0016980001e47983 */ /* 0x000ef40000300800 */
        /* <DEDUP_REMOVED lines=11> */
[----:B------:R-:W-:Y:S01]  /*a6330*/  IMAD.WIDE R2, R210, 0x4, R12 ;  /* 0x00000004d2027825 */ /* 0x000fe200078e020c */
        /* <DEDUP_REMOVED lines=22> */
[C---:B------:R-:W-:Y:S02]  /*a64a0*/  LOP3.LUT P3, RZ, R9.reuse, 0x1000000, RZ, 0xc0, !PT ;  /* 0x0100000009ff7812 */ /* 0x040fe4000786c0ff */
[----:B------:R-:W-:Y:S01]  /*a64b0*/  LOP3.LUT P1, RZ, R9, 0x4000000, RZ, 0xc0, !PT ;  /* 0x0400000009ff7812 */ /* 0x000fe2000782c0ff */
[----:B------:R-:W2:Y:S01]  /*a64c0*/  LDL.LU R210, [R1+0x1688] ;  /* 0x0016880001d27983 */ /* 0x000ea20000300800 */
[----:B------:R-:W-:-:S13]  /*a64d0*/  ISETP.LT.AND P0, PT, R209, UR4, !P3 ;  /* 0x00000004d1007c0c */ /* 0x000fda000df01270 */
[----:B------:R1:W-:Y:S01]  /*a64e0*/  @P0 STG.E desc[UR58][R4.64], R39 ;  /* 0x0000002704000986 */ /* 0x0003e2000c10193a */
[----:B------:R-:W-:-:S13]  /*a64f0*/  ISETP.LT.AND P0, PT, R208, UR4, !P3 ;  /* 0x00000004d0007c0c */ /* 0x000fda000df01270 */
[----:B------:R1:W-:Y:S01]  /*a6500*/  @P0 STG.E desc[UR58][R20.64], R51 ;  /* 0x0000003314000986 */ /* 0x0003e2000c10193a */
[----:B------:R-:W-:-:S13]  /*a6510*/  ISETP.LT.AND P0, PT, R207, UR4, !P3 ;  /* 0x00000004cf007c0c */ /* 0x000fda000df01270 */
[----:B------:R-:W-:Y:S01]  /*a6520*/  @P0 STG.E desc[UR58][R22.64], R91 ;  /* 0x0000005b16000986 */ /* 0x000fe2000c10193a */
[----:B------:R-:W-:-:S13]  /*a6530*/  ISETP.LT.AND P0, PT, R205, UR4, !P3 ;  /* 0x00000004cd007c0c */ /* 0x000fda000df01270 */
[----:B------:R1:W-:Y:S01]  /*a6540*/  @P0 STG.E desc[UR58][R2.64], R87 ;  /* 0x0000005702000986 */ /* 0x0003e2000c10193a */
[----:B------:R-:W-:Y:S01]  /*a6550*/  ISETP.LT.AND P0, PT, R209, UR4, !P1 ;  /* 0x00000004d1007c0c */ /* 0x000fe2000cf01270 */
[----:B---3--:R-:W-:-:S12]  /*a6560*/  IMAD.WIDE R24, R228, 0x4, R18 ;  /* 0x00000004e4187825 */ /* 0x008fd800078e0212 */
[----:B------:R-:W-:Y:S01]  /*a6570*/  @P0 STG.E desc[UR58][R24.64], R156 ;  /* 0x0000009c18000986 */ /* 0x000fe2000c10193a */
[----:B------:R-:W-:Y:S01]  /*a6580*/  ISETP.LT.AND P0, PT, R208, UR4, !P1 ;  /* 0x00000004d0007c0c */ /* 0x000fe2000cf01270 */
[----:B-1----:R-:W-:-:S12]  /*a6590*/  IMAD.WIDE R4, R228, 0x4, R16 ;  /* 0x00000004e4047825 */ /* 0x002fd800078e0210 */
[----:B------:R1:W-:Y:S01]  /*a65a0*/  @P0 STG.E desc[UR58][R4.64], R148 ;  /* 0x0000009404000986 */ /* 0x0003e2000c10193a */
[----:B------:R-:W-:Y:S01]  /*a65b0*/  ISETP.LT.AND P0, PT, R207, UR4, !P1 ;  /* 0x00000004cf007c0c */ /* 0x000fe2000cf01270 */
[----:B------:R-:W-:Y:S01]  /*a65c0*/  IMAD.WIDE R20, R228, 0x4, R14 ;  /* 0x00000004e4147825 */ /* 0x000fe200078e020e */
[----:B------:R-:W-:-:S11]  /*a65d0*/  LOP3.LUT P2, RZ, R9, 0x10000000, RZ, 0xc0, !PT ;  /* 0x1000000009ff7812 */ /* 0x000fd6000784c0ff */
[----:B------:R-:W-:Y:S01]  /*a65e0*/  @P0 STG.E desc[UR58][R20.64], R132 ;  /* 0x0000008414000986 */ /* 0x000fe2000c10193a */
[----:B------:R-:W-:Y:S01]  /*a65f0*/  ISETP.LT.AND P0, PT, R205, UR4, !P1 ;  /* 0x00000004cd007c0c */ /* 0x000fe2000cf01270 */
[----:B------:R-:W-:Y:S01]  /*a6600*/  IMAD.WIDE R2, R228, 0x4, R12 ;  /* 0x00000004e4027825 */ /* 0x000fe200078e020c */
[----:B------:R-:W-:-:S11]  /*a6610*/  LOP3.LUT P4, RZ, R10, 0x2, RZ, 0xc0, !PT ;  /* 0x000000020aff7812 */ /* 0x000fd6000788c0ff */
[----:B------:R3:W-:Y:S01]  /*a6620*/  @P0 STG.E desc[UR58][R2.64], R116 ;  /* 0x0000007402000986 */ /* 0x0007e2000c10193a */
[----:B------:R-:W-:Y:S01]  /*a6630*/  ISETP.LT.AND P0, PT, R209, UR4, !P2 ;  /* 0x00000004d1007c0c */ /* 0x000fe2000d701270 */
[----:B----4-:R-:W-:-:S12]  /*a6640*/  IMAD.WIDE R10, R204, 0x4, R18 ;  /* 0x00000004cc0a7825 */ /* 0x010fd800078e0212 */
[----:B------:R4:W-:Y:S01]  /*a6650*/  @P0 STG.E desc[UR58][R10.64], R32 ;  /* 0x000000200a000986 */ /* 0x0009e2000c10193a */
[----:B------:R-:W-:Y:S01]  /*a6660*/  ISETP.LT.AND P0, PT, R208, UR4, !P2 ;  /* 0x00000004d0007c0c */ /* 0x000fe2000d701270 */
[----:B------:R-:W-:-:S04]  /*a6670*/  IMAD.WIDE R22, R204, 0x4, R16 ;  /* 0x00000004cc167825 */ /* 0x000fc800078e0210 */
[----:B-1----:R-:W-:-:S04]  /*a6680*/  IMAD.WIDE R4, R204, 0x4, R14 ;  /* 0x00000004cc047825 */ /* 0x002fc800078e020e */
[----:B---3--:R-:W-:Y:S02]  /*a6690*/  IMAD.WIDE R2, R204, 0x4, R12 ;  /* 0x00000004cc027825 */ /* 0x008fe400078e020c */
[----:B------:R-:W3:Y:S04]  /*a66a0*/  LDL.LU R204, [R1+0x1680] ;  /* 0x0016800001cc7983 */ /* 0x000ee80000300800 */
[----:B------:R1:W-:Y:S01]  /*a66b0*/  @P0 STG.E desc[UR58][R22.64], R44 ;  /* 0x0000002c16000986 */ /* 0x0003e2000c10193a */
[----:B------:R-:W-:-:S13]  /*a66c0*/  ISETP.LT.AND P0, PT, R207, UR4, !P2 ;  /* 0x00000004cf007c0c */ /* 0x000fda000d701270 */
[----:B------:R-:W-:Y:S01]  /*a66d0*/  @P0 STG.E desc[UR58][R4.64], R80 ;  /* 0x0000005004000986 */ /* 0x000fe2000c10193a */
[----:B------:R-:W-:-:S13]  /*a66e0*/  ISETP.LT.AND P0, PT, R205, UR4, !P2 ;  /* 0x00000004cd007c0c */ /* 0x000fda000d701270 */
[----:B------:R1:W-:Y:S01]  /*a66f0*/  @P0 STG.E desc[UR58][R2.64], R76 ;  /* 0x0000004c02000986 */ /* 0x0003e2000c10193a */
[----:B--2---:R-:W-:-:S04]  /*a6700*/  IMAD.WIDE R20, R206, 0x4, R18 ;  /* 0x00000004ce147825 */ /* 0x004fc800078e0212 */
[----:B----4-:R-:W-:-:S04]  /*a6710*/  IMAD.WIDE R10, R206, 0x4, R16 ;  /* 0x00000004ce0a7825 */ /* 0x010fc800078e0210 */
[----:B-1----:R-:W-:-:S04]  /*a6720*/  IMAD.WIDE R22, R206, 0x4, R14 ;  /* 0x00000004ce167825 */ /* 0x002fc800078e020e */
[----:B------:R-:W-:Y:S02]  /*a6730*/  IMAD.WIDE R2, R206, 0x4, R12 ;  /* 0x00000004ce027825 */ /* 0x000fe400078e020c */
[----:B------:R-:W2:Y:S01]  /*a6740*/  LDL.LU R206, [R1+0x1674] ;  /* 0x0016740001ce7983 */ /* 0x000ea20000300800 */
[----:B------:R-:W-:Y:S01]  /*a6750*/  LOP3.LUT P3, RZ, R9, 0x40000000, RZ, 0xc0, !PT ;  /* 0x4000000009ff7812 */ /* 0x000fe2000786c0ff */
[----:B------:R-:W-:Y:S01]  /*a6760*/  IMAD.WIDE R4, R210, 0x4, R18 ;  /* 0x00000004d2047825 */ /* 0x000fe200078e0212 */
[----:B------:R-:W-:Y:S01]  /*a6770*/  LOP3.LUT P1, RZ, R8, 0x80000, RZ, 0xc0, !PT ;  /* 0x0008000008ff7812 */ /* 0x000fe2000782c0ff */
[----:B------:R-:W4:Y:S01]  /*a6780*/  LDL.LU R228, [R1+0x166c] ;  /* 0x00166c0001e47983 */ /* 0x000f220000300800 */
[----:B------:R-:W-:-:S13]  /*a6790*/  ISETP.LT.AND P0, PT, R209, UR4, !P3 ;  /* 0x00000004d1007c0c */ /* 0x000fda000df01270 */
[----:B------:R-:W-:Y:S01]  /*a67a0*/  @P0 STG.E desc[UR58][R20.64], R157 ;  /* 0x0000009d14000986 */ /* 0x000fe2000c10193a */
[----:B------:R-:W-:-:S13]  /*a67b0*/  ISETP.LT.AND P0, PT, R208, UR4, !P3 ;  /* 0x00000004d0007c0c */ /* 0x000fda000df01270 */
[----:B------:R1:W-:Y:S01]  /*a67c0*/  @P0 STG.E desc[UR58][R10.64], R149 ;  /* 0x000000950a000986 */ /* 0x0003e2000c10193a */
[----:B------:R-:W-:-:S13]  /*a67d0*/  ISETP.LT.AND P0, PT, R207, UR4, !P3 ;  /* 0x00000004cf007c0c */ /* 0x000fda000df01270 */
[----:B------:R-:W-:Y:S01]  /*a67e0*/  @P0 STG.E desc[UR58][R22.64], R133 ;  /* 0x0000008516000986 */ /* 0x000fe2000c10193a */
[----:B------:R-:W-:-:S13]  /*a67f0*/  ISETP.LT.AND P0, PT, R205, UR4, !P3 ;  /* 0x00000004cd007c0c */ /* 0x000fda000df01270 */
[----:B------:R1:W-:Y:S01]  /*a6800*/  @P0 STG.E desc[UR58][R2.64], R117 ;  /* 0x0000007502000986 */ /* 0x0003e2000c10193a */
[----:B------:R-:W-:Y:S02]  /*a6810*/  ISETP.LT.AND P0, PT, R209, UR4, !P4 ;  /* 0x00000004d1007c0c */ /* 0x000fe4000e701270 */
[C---:B------:R-:W-:Y:S02]  /*a6820*/  LOP3.LUT P2, RZ, R8.reuse, 0x10000, RZ, 0xc0, !PT ;  /* 0x0001000008ff7812 */ /* 0x040fe4000784c0ff */
[----:B------:R-:W-:-:S09]  /*a6830*/  LOP3.LUT P3, RZ, R8, 0x8000, RZ, 0xc0, !PT ;  /* 0x0000800008ff7812 */ /* 0x000fd2000786c0ff */
[----:B------:R3:W-:Y:S01]  /*a6840*/  @P0 STG.E desc[UR58][R4.64], R33 ;  /* 0x0000002104000986 */ /* 0x0007e2000c10193a */
        /* <DEDUP_REMOVED lines=9> */
[----:B------:R-:W-:Y:S02]  /*a68e0*/  ISETP.LT.AND P0, PT, R209, UR4, !P1 ;  /* 0x00000004d1007c0c */ /* 0x000fe4000cf01270 */
[C---:B------:R-:W-:Y:S02]  /*a68f0*/  LOP3.LUT P4, RZ, R6.reuse, 0x100000, RZ, 0xc0, !PT ;  /* 0x0010000006ff7812 */ /* 0x040fe4000788c0ff */
[C---:B------:R-:W-:Y:S02]  /*a6900*/  LOP3.LUT P5, RZ, R6.reuse, 0x40000, RZ, 0xc0, !PT ;  /* 0x0004000006ff7812 */ /* 0x040fe400078ac0ff */
[----:B------:R-:W-:Y:S01]  /*a6910*/  LOP3.LUT P6, RZ, R6, 0x10000, RZ, 0xc0, !PT ;  /* 0x0001000006ff7812 */ /* 0x000fe200078cc0ff */
[----:B---3--:R-:W-:-:S06]  /*a6920*/  IMAD.WIDE R4, R204, 0x4, R18 ;  /* 0x00000004cc047825 */ /* 0x008fcc00078e0212 */
[----:B------:R2:W-:Y:S01]  /*a6930*/  @P0 STG.E desc[UR58][R4.64], R158 ;  /* 0x0000009e04000986 */ /* 0x0005e2000c10193a */
[----:B------:R-:W-:Y:S01]  /*a6940*/  ISETP.LT.AND P0, PT, R208, UR4, !P1 ;  /* 0x00000004d0007c0c */ /* 0x000fe2000cf01270 */
[----:B------:R-:W-:-:S04]  /*a6950*/  IMAD.WIDE R8, R204, 0x4, R16 ;  /* 0x00000004cc087825 */ /* 0x000fc800078e0210 */
[----:B-1----:R-:W-:-:S04]  /*a6960*/  IMAD.WIDE R10, R204, 0x4, R14 ;  /* 0x00000004cc0a7825 */ /* 0x002fc800078e020e */
[----:B------:R-:W-:Y:S02]  /*a6970*/  IMAD.WIDE R2, R204, 0x4, R12 ;  /* 0x00000004cc027825 */ /* 0x000fe400078e020c */
[----:B------:R-:W3:Y:S04]  /*a6980*/  LDL.LU R204, [R1+0x1664] ;  /* 0x0016640001cc7983 */ /* 0x000ee80000300800 */
[----:B------:R1:W-:Y:S01]  /*a6990*/  @P0 STG.E desc[UR58][R8.64], R150 ;  /* 0x0000009608000986 */ /* 0x0003e2000c10193a */
[----:B------:R-:W-:-:S03]  /*a69a0*/  ISETP.LT.AND P0, PT, R207, UR4, !P1 ;  /* 0x00000004cf007c0c */ /* 0x000fc6000cf01270 */
[----:B------:R-:W3:Y:S10]  /*a69b0*/  LDL.LU R210, [R1+0x1660] ;  /* 0x0016600001d27983 */ /* 0x000ef40000300800 */
[----:B------:R1:W-:Y:S01]  /*a69c0*/  @P0 STG.E desc[UR58][R10.64], R134 ;  /* 0x000000860a000986 */ /* 0x0003e2000c10193a */
[----:B--2---:R-:W-:-:S04]  /*a69d0*/  IMAD.WIDE R4, R206, 0x4, R18 ;  /* 0x00000004ce047825 */ /* 0x004fc800078e0212 */
[----:B-1----:R-:W-:-:S04]  /*a69e0*/  IMAD.WIDE R8, R206, 0x4, R16 ;  /* 0x00000004ce087825 */ /* 0x002fc800078e0210 */
[----:B------:R-:W-:-:S04]  /*a69f0*/  IMAD.WIDE R6, R206, 0x4, R14 ;  /* 0x00000004ce067825 */ /* 0x000fc800078e020e */
[----:B------:R-:W-:Y:S02]  /*a6a00*/  IMAD.WIDE R10, R206, 0x4, R12 ;  /* 0x00000004ce0a7825 */ /* 0x000fe400078e020c */
[----:B------:R-:W2:Y:S04]  /*a6a10*/  LDL.LU R206, [R1+0x1658] ;  /* 0x0016580001ce7983 */ /* 0x000ea80000300800 */
[----:B------:R-:W2:Y:S01]  /*a6a20*/  LDL.LU R26, [R1+0x297c] ;  /* 0x00297c00011a7983 */ /* 0x000ea20000300800 */
[----:B------:R-:W-:Y:S02]  /*a6a30*/  ISETP.LT.AND P1, PT, R205, UR4, !P1 ;  /* 0x00000004cd007c0c */ /* 0x000fe4000cf21270 */
[----:B------:R-:W-:-:S11]  /*a6a40*/  ISETP.LT.AND P0, PT, R209, UR4, !P2 ;  /* 0x00000004d1007c0c */ /* 0x000fd6000d701270 */
[----:B------:R4:W-:Y:S01]  /*a6a50*/  @P1 STG.E desc[UR58][R2.64], R118 ;  /* 0x0000007602001986 */ /* 0x0009e2000c10193a */
[----:B------:R-:W-:-:S03]  /*a6a60*/  ISETP.LT.AND P1, PT, R208, UR4, !P2 ;  /* 0x00000004d0007c0c */ /* 0x000fc6000d721270 */
[----:B------:R-:W-:Y:S01]  /*a6a70*/  @P0 STG.E desc[UR58][R4.64], R34 ;  /* 0x0000002204000986 */ /* 0x000fe2000c10193a */
[----:B------:R-:W-:Y:S02]  /*a6a80*/  ISETP.LT.AND P0, PT, R207, UR4, !P2 ;  /* 0x00000004cf007c0c */ /* 0x000fe4000d701270 */
[----:B------:R-:W-:-:S07]  /*a6a90*/  ISETP.LT.AND P2, PT, R205, UR4, !P2 ;  /* 0x00000004cd007c0c */ /* 0x000fce000d741270 */
[----:B------:R1:W-:Y:S01]  /*a6aa0*/  @P1 STG.E desc[UR58][R8.64], R46 ;  /* 0x0000002e08001986 */ /* 0x0003e2000c10193a */
[----:B------:R-:W-:-:S03]  /*a6ab0*/  ISETP.LT.AND P1, PT, R209, UR4, !P3 ;  /* 0x00000004d1007c0c */ /* 0x000fc6000df21270 */
[----:B------:R-:W-:Y:S01]  /*a6ac0*/  @P0 STG.E desc[UR58][R6.64], R82 ;  /* 0x0000005206000986 */ /* 0x000fe2000c10193a */
[----:B------:R-:W-:-:S03]  /*a6ad0*/  ISETP.LT.AND P0, PT, R208, UR4, !P3 ;  /* 0x00000004d0007c0c */ /* 0x000fc6000df01270 */
[----:B------:R1:W-:Y:S01]  /*a6ae0*/  @P2 STG.E desc[UR58][R10.64], R78 ;  /* 0x0000004e0a002986 */ /* 0x0003e2000c10193a */
[----:B------:R-:W-:Y:S01]  /*a6af0*/  ISETP.LT.AND P2, PT, R207, UR4, !P3 ;  /* 0x00000004cf007c0c */ /* 0x000fe2000df41270 */
[C---:B----4-:R-:W-:Y:S02]  /*a6b00*/  IMAD.WIDE R2, R228.reuse, 0x4, R18 ;  /* 0x00000004e4027825 */ /* 0x050fe400078e0212 */
[----:B------:R-:W4:Y:S02]  /*a6b10*/  LDS.128 R4, [R31] ;  /* 0x000000001f047984 */ /* 0x000f240000000c00 */
[C---:B------:R-:W-:Y:S02]  /*a6b20*/  IMAD.WIDE R20, R228.reuse, 0x4, R16 ;  /* 0x00000004e4147825 */ /* 0x040fe400078e0210 */
[----:B------:R3:W-:Y:S02]  /*a6b30*/  @P1 STG.E desc[UR58][R2.64], R159 ;  /* 0x0000009f02001986 */ /* 0x0007e4000c10193a */
[----:B-1----:R-:W-:Y:S01]  /*a6b40*/  IMAD.WIDE R8, R228, 0x4, R14 ;  /* 0x00000004e4087825 */ /* 0x002fe200078e020e */
[----:B------:R-:W-:Y:S01]  /*a6b50*/  ISETP.LT.AND P1, PT, R205, UR4, !P3 ;  /* 0x00000004cd007c0c */ /* 0x000fe2000df21270 */
[----:B------:R-:W-:Y:S01]  /*a6b60*/  @P0 STG.E desc[UR58][R20.64], R151 ;  /* 0x0000009714000986 */ /* 0x000fe2000c10193a */
[----:B------:R-:W-:-:S02]  /*a6b70*/  ISETP.LT.AND P3, PT, R209, UR4, !P4 ;  /* 0x00000004d1007c0c */ /* 0x000fc4000e761270 */
[----:B------:R-:W-:Y:S01]  /*a6b80*/  ISETP.LT.AND P0, PT, R208, UR4, !P4 ;  /* 0x00000004d0007c0c */ /* 0x000fe2000e701270 */
[----:B------:R1:W-:Y:S01]  /*a6b90*/  @P2 STG.E desc[UR58][R8.64], R135 ;  /* 0x0000008708002986 */ /* 0x0003e2000c10193a */
[----:B------:R-:W-:Y:S01]  /*a6ba0*/  ISETP.LT.AND P2, PT, R207, UR4, !P4 ;  /* 0x00000004cf007c0c */ /* 0x000fe2000e741270 */
[----:B------:R-:W-:Y:S02]  /*a6bb0*/  IMAD.WIDE R10, R228, 0x4, R12 ;  /* 0x00000004e40a7825 */ /* 0x000fe400078e020c */
[----:B------:R-:W4:Y:S04]  /*a6bc0*/  LDS.128 R28, [R31+0x400] ;  /* 0x000400001f1c7984 */ /* 0x000f280000000c00 */
[----:B------:R1:W-:Y:S01]  /*a6bd0*/  @P1 STG.E desc[UR58][R10.64], R119 ;  /* 0x000000770a001986 */ /* 0x0003e2000c10193a */
[----:B------:R-:W-:-:S02]  /*a6be0*/  ISETP.LT.AND P1, PT, R205, UR4, !P4 ;  /* 0x00000004cd007c0c */ /* 0x000fc4000e721270 */
[----:B------:R-:W-:Y:S01]  /*a6bf0*/  ISETP.LT.AND P4, PT, R208, UR4, !P5 ;  /* 0x00000004d0007c0c */ /* 0x000fe2000ef81270 */
[----:B------:R-:W-:Y:S02]  /*a6c00*/  VIADD R0, R211, 0xf2 ;  /* 0x000000f2d3007836 */ /* 0x000fe40000000000 */
[----:B---3--:R-:W-:-:S04]  /*a6c10*/  IMAD.WIDE R22, R204, 0x4, R18 ;  /* 0x00000004cc167825 */ /* 0x008fc800078e0212 */
[C---:B------:R-:W-:Y:S01]  /*a6c20*/  IMAD.WIDE R2, R204.reuse, 0x4, R16 ;  /* 0x00000004cc027825 */ /* 0x040fe200078e0210 */
[----:B------:R-:W-:Y:S03]  /*a6c30*/  @P3 STG.E desc[UR58][R22.64], R35 ;  /* 0x0000002316003986 */ /* 0x000fe6000c10193a */
[----:B------:R-:W-:-:S04]  /*a6c40*/  IMAD.WIDE R24, R204, 0x4, R14 ;  /* 0x00000004cc187825 */ /* 0x000fc800078e020e */
[----:B-1----:R-:W-:Y:S02]  /*a6c50*/  IMAD.WIDE R8, R204, 0x4, R12 ;  /* 0x00000004cc087825 */ /* 0x002fe400078e020c */
[----:B------:R-:W3:Y:S01]  /*a6c60*/  LDL.LU R204, [R1+0x1654] ;  /* 0x0016540001cc7983 */ /* 0x000ee20000300800 */
[----:B------:R-:W-:-:S03]  /*a6c70*/  ISETP.LT.AND P3, PT, R209, UR4, !P5 ;  /* 0x00000004d1007c0c */ /* 0x000fc6000ef61270 */
[----:B------:R1:W-:Y:S01]  /*a6c80*/  @P0 STG.E desc[UR58][R2.64], R47 ;  /* 0x0000002f02000986 */ /* 0x0003e2000c10193a */
[----:B------:R-:W-:-:S03]  /*a6c90*/  ISETP.LT.AND P0, PT, R205, UR4, !P5 ;  /* 0x00000004cd007c0c */ /* 0x000fc6000ef01270 */
[----:B------:R4:W-:Y:S01]  /*a6ca0*/  @P2 STG.E desc[UR58][R24.64], R83 ;  /* 0x0000005318002986 */ /* 0x0009e2000c10193a */
[----:B------:R-:W-:Y:S01]  /*a6cb0*/  ISETP.LT.AND P2, PT, R207, UR4, !P5 ;  /* 0x00000004cf007c0c */ /* 0x000fe2000ef41270 */
[C---:B------:R-:W-:Y:S02]  /*a6cc0*/  IMAD.WIDE R20, R210.reuse, 0x4, R18 ;  /* 0x00000004d2147825 */ /* 0x040fe400078e0212 */
[----:B------:R-:W3:Y:S02]  /*a6cd0*/  LDL.LU R27, [R1+0x2978] ;  /* 0x00297800011b7983 */ /* 0x000ee40000300800 */
[C---:B------:R-:W-:Y:S02]  /*a6ce0*/  IMAD.WIDE R10, R210.reuse, 0x4, R16 ;  /* 0x00000004d20a7825 */ /* 0x040fe400078e0210 */
[----:B------:R-:W3:Y:S02]  /*a6cf0*/  LDL.LU R211, [R1+0x164c] ;  /* 0x00164c0001d37983 */ /* 0x000ee40000300800 */
[----:B-1----:R-:W-:-:S02]  /*a6d00*/  IMAD.WIDE R2, R210, 0x4, R14 ;  /* 0x00000004d2027825 */ /* 0x002fc400078e020e */
[----:B------:R1:W-:Y:S02]  /*a6d10*/  @P1 STG.E desc[UR58][R8.64], R79 ;  /* 0x0000004f08001986 */ /* 0x0003e4000c10193a */
[----:B------:R-:W-:Y:S01]  /*a6d20*/  IMAD.WIDE R22, R210, 0x4, R12 ;  /* 0x00000004d2167825 */ /* 0x000fe200078e020c */
[----:B------:R-:W-:Y:S01]  /*a6d30*/  ISETP.GE.AND P1, PT, R0, UR5, PT ;  /* 0x0000000500007c0c */ /* 0x000fe2000bf26270 */
[----:B------:R-:W-:Y:S01]  /*a6d40*/  @P3 STG.E desc[UR58][R20.64], R72 ;  /* 0x0000004814003986 */ /* 0x000fe2000c10193a */
[----:B------:R-:W-:-:S03]  /*a6d50*/  ULDC UR5, c[0x0][0x22c] ;  /* 0x00008b0000057ab9 */ /* 0x000fc60000000800 */
[----:B------:R1:W-:Y:S04]  /*a6d60*/  @P4 STG.E desc[UR58][R10.64], R68 ;  /* 0x000000440a004986 */ /* 0x0003e8000c10193a */
[----:B------:R3:W-:Y:S04]  /*a6d70*/  @P2 STG.E desc[UR58][R2.64], R64 ;  /* 0x0000004002002986 */ /* 0x0007e8000c10193a */
[----:B------:R3:W-:Y:S01]  /*a6d80*/  @P0 STG.E desc[UR58][R22.64], R104 ;  /* 0x0000006816000986 */ /* 0x0007e2000c10193a */
[----:B--2---:R-:W-:-:S03]  /*a6d90*/  ISETP.GE.AND P0, PT, R26, UR5, PT ;  /* 0x000000051a007c0c */ /* 0x004fc6000bf06270 */
[----:B------:R-:W2:Y:S04]  /*a6da0*/  LDL.LU R26, [R1+0x2974] ;  /* 0x00297400011a7983 */ /* 0x000ea80000300800 */
[----:B------:R-:W2:Y:S01]  /*a6db0*/  LDL.LU R0, [R1+0x2970] ;  /* 0x0029700001007983 */ /* 0x000ea20000300800 */
[----:B------:R-:W-:Y:S01]  /*a6dc0*/  ISETP.LT.AND P5, PT, R209, UR4, !P6 ;  /* 0x00000004d1007c0c */ /* 0x000fe2000f7a1270 */
[----:B----4-:R-:W-:Y:S01]  /*a6dd0*/  IMAD.WIDE R24, R206, 0x4, R18 ;  /* 0x00000004ce187825 */ /* 0x010fe200078e0212 */
[----:B------:R-:W-:Y:S02]  /*a6de0*/  ISETP.LT.AND P4, PT, R208, UR4, !P6 ;  /* 0x00000004d0007c0c */ /* 0x000fe4000f781270 */
[----:B------:R-:W-:Y:S02]  /*a6df0*/  ISETP.LT.AND P3, PT, R207, UR4, !P6 ;  /* 0x00000004cf007c0c */ /* 0x000fe4000f761270 */
[----:B------:R-:W-:-:S02]  /*a6e00*/  ISETP.LT.AND P6, PT, R205, UR4, !P6 ;  /* 0x00000004cd007c0c */ /* 0x000fc4000f7c1270 */
[----:B------:R-:W-:Y:S01]  /*a6e10*/  ISETP.LT.AND P2, PT, R209, UR4, !P1 ;  /* 0x00000004d1007c0c */ /* 0x000fe2000cf41270 */
[----:B-1----:R-:W-:-:S04]  /*a6e20*/  IMAD.WIDE R8, R206, 0x4, R16 ;  /* 0x00000004ce087825 */ /* 0x002fc800078e0210 */
[----:B------:R-:W-:Y:S01]  /*a6e30*/  @P5 STG.E desc[UR58][R24.64], R108 ;  /* 0x0000006c18005986 */ /* 0x000fe2000c10193a */
[----:B------:R-:W-:Y:S01]  /*a6e40*/  ISETP.LT.AND P5, PT, R208, UR4, !P1 ;  /* 0x00000004d0007c0c */ /* 0x000fe2000cfa1270 */
[----:B------:R-:W-:-:S04]  /*a6e50*/  IMAD.WIDE R10, R206, 0x4, R14 ;  /* 0x00000004ce0a7825 */ /* 0x000fc800078e020e */
[----:B------:R-:W-:Y:S02]  /*a6e60*/  IMAD.WIDE R20, R206, 0x4, R12 ;  /* 0x00000004ce147825 */ /* 0x000fe400078e020c */
[----:B------:R-:W4:Y:S04]  /*a6e70*/  LDL.LU R206, [R1+0x1648] ;  /* 0x0016480001ce7983 */ /* 0x000f280000300800 */
[----:B------:R1:W-:Y:S04]  /*a6e80*/  @P4 STG.E desc[UR58][R8.64], R124 ;  /* 0x0000007c08004986 */ /* 0x0003e8000c10193a */
[----:B------:R1:W-:Y:S01]  /*a6e90*/  @P3 STG.E desc[UR58][R10.64], R140 ;  /* 0x0000008c0a003986 */ /* 0x0003e2000c10193a */
[----:B------:R-:W-:-:S02]  /*a6ea0*/  ISETP.LT.AND P3, PT, R207, UR4, !P1 ;  /* 0x00000004cf007c0c */ /* 0x000fc4000cf61270 */
[----:B------:R-:W-:Y:S01]  /*a6eb0*/  ISETP.LT.AND P1, PT, R205, UR4, !P1 ;  /* 0x00000004cd007c0c */ /* 0x000fe2000cf21270 */
[----:B------:R1:W-:Y:S01]  /*a6ec0*/  @P6 STG.E desc[UR58][R20.64], R4 ;  /* 0x0000000414006986 */ /* 0x0003e2000c10193a */
[----:B------:R-:W-:Y:S02]  /*a6ed0*/  ISETP.LT.AND P6, PT, R209, UR4, !P0 ;  /* 0x00000004d1007c0c */ /* 0x000fe4000c7c1270 */
[----:B------:R-:W-:Y:S01]  /*a6ee0*/  ISETP.LT.AND P4, PT, R208, UR4, !P0 ;  /* 0x00000004d0007c0c */ /* 0x000fe2000c781270 */
[----:B---3--:R-:W-:-:S04]  /*a6ef0*/  IMAD.WIDE R2, R204, 0x4, R18 ;  /* 0x00000004cc027825 */ /* 0x008fc800078e0212 */
[C---:B------:R-:W-:Y:S01]  /*a6f00*/  IMAD.WIDE R22, R204.reuse, 0x4, R16 ;  /* 0x00000004cc167825 */ /* 0x040fe200078e0210 */
[----:B------:R3:W-:Y:S04]  /*a6f10*/  @P2 STG.E desc[UR58][R2.64], R73 ;  /* 0x0000004902002986 */ /* 0x0007e8000c10193a */
[----:B------:R-:W-:Y:S01]  /*a6f20*/  @P5 STG.E desc[UR58][R22.64], R69 ;  /* 0x0000004516005986 */ /* 0x000fe2000c10193a */
[----:B------:R-:W-:Y:S02]  /*a6f30*/  ISETP.LT.AND P5, PT, R207, UR4, !P0 ;  /* 0x00000004cf007c0c */ /* 0x000fe4000c7a1270 */
[----:B------:R-:W-:Y:S01]  /*a6f40*/  ISETP.LT.AND P0, PT, R205, UR4, !P0 ;  /* 0x00000004cd007c0c */ /* 0x000fe2000c701270 */
[----:B-1----:R-:W-:-:S04]  /*a6f50*/  IMAD.WIDE R8, R204, 0x4, R14 ;  /* 0x00000004cc087825 */ /* 0x002fc800078e020e */
[----:B------:R-:W-:Y:S02]  /*a6f60*/  IMAD.WIDE R10, R204, 0x4, R12 ;  /* 0x00000004cc0a7825 */ /* 0x000fe400078e020c */
[----:B------:R-:W4:Y:S02]  /*a6f70*/  LDL.LU R204, [R1+0x1640] ;  /* 0x0016400001cc7983 */ /* 0x000f240000300800 */
[C---:B------:R-:W-:Y:S02]  /*a6f80*/  IMAD.WIDE R20, R211.reuse, 0x4, R18 ;  /* 0x00000004d3147825 */ /* 0x040fe400078e0212 */
[----:B------:R1:W-:Y:S02]  /*a6f90*/  @P3 STG.E desc[UR58][R8.64], R65 ;  /* 0x0000004108003986 */ /* 0x0003e4000c10193a */
[C---:B------:R-:W-:Y:S02]  /*a6fa0*/  IMAD.WIDE R24, R211.reuse, 0x4, R16 ;  /* 0x00000004d3187825 */ /* 0x040fe400078e0210 */
[----:B------:R4:W-:Y:S02]  /*a6fb0*/  @P1 STG.E desc[UR58][R10.64], R105 ;  /* 0x000000690a001986 */ /* 0x0009e4000c10193a */
[----:B---3--:R-:W-:-:S02]  /*a6fc0*/  IMAD.WIDE R2, R211, 0x4, R14 ;  /* 0x00000004d3027825 */ /* 0x008fc400078e020e */
[----:B------:R3:W-:Y:S02]  /*a6fd0*/  @P6 STG.E desc[UR58][R20.64], R109 ;  /* 0x0000006d14006986 */ /* 0x0007e4000c10193a */
[----:B-1----:R-:W-:Y:S02]  /*a6fe0*/  IMAD.WIDE R8, R211, 0x4, R12 ;  /* 0x00000004d3087825 */ /* 0x002fe400078e020c */
[----:B------:R-:W-:Y:S01]  /*a6ff0*/  @P4 STG.E desc[UR58][R24.64], R125 ;  /* 0x0000007d18004986 */ /* 0x000fe2000c10193a */
[----:B------:R-:W-:-:S03]  /*a7000*/  ISETP.GE.AND P2, PT, R27, UR5, PT ;  /* 0x000000051b007c0c */ /* 0x000fc6000bf46270 */
[----:B------:R1:W-:Y:S04]  /*a7010*/  @P5 STG.E desc[UR58][R2.64], R141 ;  /* 0x0000008d02005986 */ /* 0x0003e8000c10193a */
[----:B------:R-:W3:Y:S04]  /*a7020*/  LDL.LU R210, [R1+0x1634] ;  /* 0x0016340001d27983 */ /* 0x000ee80000300800 */
[----:B------:R1:W-:Y:S04]  /*a7030*/  @P0 STG.E desc[UR58][R8.64], R5 ;  /* 0x0000000508000986 */ /* 0x0003e8000c10193a */
[----:B------:R-:W3:Y:S01]  /*a7040*/  LDL.LU R27, [R1+0x296c] ;  /* 0x00296c00011b7983 */ /* 0x000ee20000300800 */
[----:B--2---:R-:W-:-:S03]  /*a7050*/  ISETP.GE.AND P0, PT, R0, UR5, PT ;  /* 0x0000000500007c0c */ /* 0x004fc6000bf06270 */
[----:B------:R-:W2:Y:S01]  /*a7060*/  LDL.LU R0, [R1+0x2968] ;  /* 0x0029680001007983 */ /* 0x000ea20000300800 */
[----:B------:R-:W-:Y:S02]  /*a7070*/  ISETP.LT.AND P3, PT, R209, UR4, !P2 ;  /* 0x00000004d1007c0c */ /* 0x000fe4000d761270 */
[----:B------:R-:W-:Y:S02]  /*a7080*/  ISETP.LT.AND P6, PT, R208, UR4, !P2 ;  /* 0x00000004d0007c0c */ /* 0x000fe4000d7c1270 */
[----:B------:R-:W-:Y:S02]  /*a7090*/  ISETP.LT.AND P4, PT, R207, UR4, !P2 ;  /* 0x00000004cf007c0c */ /* 0x000fe4000d781270 */
[----:B------:R-:W-:Y:S02]  /*a70a0*/  ISETP.GE.AND P1, PT, R26, UR5, PT ;  /* 0x000000051a007c0c */ /* 0x000fe4000bf26270 */
[----:B------:R-:W-:Y:S01]  /*a70b0*/  ISETP.LT.AND P2, PT, R205, UR4, !P2 ;  /* 0x00000004cd007c0c */ /* 0x000fe2000d741270 */
[----:B------:R-:W2:Y:S01]  /*a70c0*/  LDL.LU R26, [R1+0x2964] ;  /* 0x00296400011a7983 */ /* 0x000ea20000300800 */
[----:B------:R-:W-:Y:S01]  /*a70d0*/  ISETP.LT.AND P5, PT, R209, UR4, !P1 ;  /* 0x00000004d1007c0c */ /* 0x000fe2000cfa1270 */
[----:B----4-:R-:W-:-:S04]  /*a70e0*/  IMAD.WIDE R10, R206, 0x4, R18 ;  /* 0x00000004ce0a7825 */ /* 0x010fc800078e0212 */
[C---:B---3--:R-:W-:Y:S01]  /*a70f0*/  IMAD.WIDE R20, R206.reuse, 0x4, R16 ;  /* 0x00000004ce147825 */ /* 0x048fe200078e0210 */
[----:B------:R3:W-:Y:S03]  /*a7100*/  @P3 STG.E desc[UR58][R10.64], R74 ;  /* 0x0000004a0a003986 */ /* 0x0007e6000c10193a */
[----:B------:R-:W-:Y:S01]  /*a7110*/  IMAD.WIDE R22, R206, 0x4, R14 ;  /* 0x00000004ce167825 */ /* 0x000fe200078e020e */
[----:B------:R4:W-:Y:S01]  /*a7120*/  @P6 STG.E desc[UR58][R20.64], R70 ;  /* 0x0000004614006986 */ /* 0x0009e2000c10193a */
[----:B------:R-:W-:-:S03]  /*a7130*/  ISETP.LT.AND P3, PT, R207, UR4, !P1 ;  /* 0x00000004cf007c0c */ /* 0x000fc6000cf61270 */
[----:B------:R-:W-:Y:S01]  /*a7140*/  @P4 STG.E desc[UR58][R22.64], R66 ;  /* 0x0000004216004986 */ /* 0x000fe2000c10193a */
[----:B------:R-:W-:Y:S02]  /*a7150*/  ISETP.LT.AND P4, PT, R208, UR4, !P1 ;  /* 0x00000004d0007c0c */ /* 0x000fe4000cf81270 */
[----:B------:R-:W-:Y:S01]  /*a7160*/  ISETP.LT.AND P1, PT, R205, UR4, !P1 ;  /* 0x00000004cd007c0c */ /* 0x000fe2000cf21270 */
[----:B-1----:R-:W-:Y:S02]  /*a7170*/  IMAD.WIDE R2, R206, 0x4, R12 ;  /* 0x00000004ce027825 */ /* 0x002fe400078e020c */
[----:B------:R-:W4:Y:S04]  /*a7180*/  LDL.LU R206, [R1+0x162c] ;  /* 0x00162c0001ce7983 */ /* 0x000f280000300800 */
[----:B------:R1:W-:Y:S01]  /*a7190*/  @P2 STG.E desc[UR58][R2.64], R106 ;  /* 0x0000006a02002986 */ /* 0x0003e2000c10193a */
[----:B------:R-:W-:-:S02]  /*a71a0*/  ISETP.LT.AND P6, PT, R209, UR4, !P0 ;  /* 0x00000004d1007c0c */ /* 0x000fc4000c7c1270 */
[----:B------:R-:W-:Y:S01]  /*a71b0*/  ISETP.LT.AND P2, PT, R208, UR4, !P0 ;  /* 0x00000004d0007c0c */ /* 0x000fe2000c741270 */
[----:B------:R-:W-:-:S04]  /*a71c0*/  IMAD.WIDE R24, R204, 0x4, R18 ;  /* 0x00000004cc187825 */ /* 0x000fc800078e0212 */
[C---:B------:R-:W-:Y:S01]  /*a71d0*/  IMAD.WIDE R4, R204.reuse, 0x4, R16 ;  /* 0x00000004cc047825 */ /* 0x040fe200078e0210 */
[----:B------:R-:W-:Y:S03]  /*a71e0*/  @P5 STG.E desc[UR58][R24.64], R110 ;  /* 0x0000006e18005986 */ /* 0x000fe6000c10193a */
[C---:B------:R-:W-:Y:S01]  /*a71f0*/  IMAD.WIDE R8, R204.reuse, 0x4, R14 ;  /* 0x00000004cc087825 */ /* 0x040fe200078e020e */
[----:B------:R1:W-:Y:S03]  /*a7200*/  @P4 STG.E desc[UR58][R4.64], R126 ;  /* 0x0000007e04004986 */ /* 0x0003e6000c10193a */
[----:B---3--:R-:W-:Y:S02]  /*a7210*/  IMAD.WIDE R10, R204, 0x4, R12 ;  /* 0x00000004cc0a7825 */ /* 0x008fe400078e020c */
[----:B------:R-:W3:Y:S01]  /*a7220*/  LDL.LU R204, [R1+0x1628] ;  /* 0x0016280001cc7983 */ /* 0x000ee20000300800 */
[----:B------:R-:W-:-:S03]  /*a7230*/  ISETP.LT.AND P5, PT, R207, UR4, !P0 ;  /* 0x00000004cf007c0c */ /* 0x000fc6000c7a1270 */
[----:B------:R1:W-:Y:S04]  /*a7240*/  @P3 STG.E desc[UR58][R8.64], R142 ;  /* 0x0000008e08003986 */ /* 0x0003e8000c10193a */
[----:B------:R1:W-:Y:S01]  /*a7250*/  @P1 STG.E desc[UR58][R10.64], R6 ;  /* 0x000000060a001986 */ /* 0x0003e2000c10193a */
[----:B------:R-:W-:Y:S02]  /*a7260*/  ISETP.LT.AND P1, PT, R205, UR4, !P0 ;  /* 0x00000004cd007c0c */ /* 0x000fe4000c721270 */
[----:B--2---:R-:W-:Y:S02]  /*a7270*/  ISETP.GE.AND P0, PT, R0, UR5, PT ;  /* 0x0000000500007c0c */ /* 0x004fe4000bf06270 */
[----:B------:R-:W2:Y:S01]  /*a7280*/  LDL.LU R0, [R1+0x2960] ;  /* 0x0029600001007983 */ /* 0x000ea20000300800 */
[----:B----4-:R-:W-:Y:S01]  /*a7290*/  IMAD.WIDE R20, R210, 0x4, R18 ;  /* 0x00000004d2147825 */ /* 0x010fe200078e0212 */
[----:B------:R-:W-:-:S03]  /*a72a0*/  ISETP.GE.AND P4, PT, R27, UR5, PT ;  /* 0x000000051b007c0c */ /* 0x000fc6000bf86270 */
[C---:B-1----:R-:W-:Y:S01]  /*a72b0*/  IMAD.WIDE R2, R210.reuse, 0x4, R16 ;  /* 0x00000004d2027825 */ /* 0x042fe200078e0210 */
[----:B------:R-:W-:Y:S03]  /*a72c0*/  @P6 STG.E desc[UR58][R20.64], R75 ;  /* 0x0000004b14006986 */ /* 0x000fe6000c10193a */
[C---:B------:R-:W-:Y:S01]  /*a72d0*/  IMAD.WIDE R22, R210.reuse, 0x4, R14 ;  /* 0x00000004d2167825 */ /* 0x040fe200078e020e */
[----:B------:R-:W-:Y:S01]  /*a72e0*/  ISETP.LT.AND P6, PT, R209, UR4, !P4 ;  /* 0x00000004d1007c0c */ /* 0x000fe2000e7c1270 */
[----:B------:R1:W-:Y:S02]  /*a72f0*/  @P2 STG.E desc[UR58][R2.64], R71 ;  /* 0x0000004702002986 */ /* 0x0003e4000c10193a */
[----:B------:R-:W-:Y:S01]  /*a7300*/  IMAD.WIDE R4, R210, 0x4, R12 ;  /* 0x00000004d2047825 */ /* 0x000fe200078e020c */
[----:B------:R-:W-:Y:S01]  /*a7310*/  ISETP.LT.AND P3, PT, R208, UR4, !P4 ;  /* 0x00000004d0007c0c */ /* 0x000fe2000e761270 */
[----:B------:R-:W-:Y:S01]  /*a7320*/  @P5 STG.E desc[UR58][R22.64], R67 ;  /* 0x0000004316005986 */ /* 0x000fe2000c10193a */
[----:B------:R-:W-:-:S02]  /*a7330*/  ISETP.LT.AND P5, PT, R207, UR4, !P4 ;  /* 0x00000004cf007c0c */ /* 0x000fc4000e7a1270 */
[----:B------:R-:W-:Y:S01]  /*a7340*/  ISETP.LT.AND P4, PT, R205, UR4, !P4 ;  /* 0x00000004cd007c0c */ /* 0x000fe2000e781270 */
[----:B------:R3:W-:Y:S01]  /*a7350*/  @P1 STG.E desc[UR58][R4.64], R107 ;  /* 0x0000006b04001986 */ /* 0x0007e2000c10193a */
[----:B------:R-:W-:-:S03]  /*a7360*/  ISETP.LT.AND P1, PT, R209, UR4, !P0 ;  /* 0x00000004d1007c0c */ /* 0x000fc6000c721270 */
[----:B------:R-:W4:Y:S04]  /*a7370*/  LDL.LU R210, [R1+0x1624] ;  /* 0x0016240001d27983 */ /* 0x000f280000300800 */
[----:B------:R-:W4:Y:S01]  /*a7380*/  LDL.LU R25, [R1+0x295c] ;  /* 0x00295c0001197983 */ /* 0x000f220000300800 */
[----:B------:R-:W-:-:S04]  /*a7390*/  IMAD.WIDE R8, R206, 0x4, R18 ;  /* 0x00000004ce087825 */ /* 0x000fc800078e0212 */
[C---:B------:R-:W-:Y:S01]  /*a73a0*/  IMAD.WIDE R10, R206.reuse, 0x4, R16 ;  /* 0x00000004ce0a7825 */ /* 0x040fe200078e0210 */
[----:B------:R3:W-:Y:S03]  /*a73b0*/  @P6 STG.E desc[UR58][R8.64], R111 ;  /* 0x0000006f08006986 */ /* 0x0007e6000c10193a */
[C---:B-1----:R-:W-:Y:S01]  /*a73c0*/  IMAD.WIDE R2, R206.reuse, 0x4, R14 ;  /* 0x00000004ce027825 */ /* 0x042fe200078e020e */
[----:B------:R1:W-:Y:S03]  /*a73d0*/  @P3 STG.E desc[UR58][R10.64], R127 ;  /* 0x0000007f0a003986 */ /* 0x0003e6000c10193a */
[----:B------:R-:W-:Y:S01]  /*a73e0*/  IMAD.WIDE R20, R206, 0x4, R12 ;  /* 0x00000004ce147825 */ /* 0x000fe200078e020c */
[----:B------:R4:W-:Y:S04]  /*a73f0*/  @P5 STG.E desc[UR58][R2.64], R143 ;  /* 0x0000008f02005986 */ /* 0x0009e8000c10193a */
[----:B------:R4:W-:Y:S04]  /*a7400*/  @P4 STG.E desc[UR58][R20.64], R7 ;  /* 0x0000000714004986 */ /* 0x0009e8000c10193a */
[----:B------:R-:W4:Y:S01]  /*a7410*/  LDL.LU R206, [R1+0x161c] ;  /* 0x00161c0001ce7983 */ /* 0x000f220000300800 */
[----:B---3--:R-:W-:-:S05]  /*a7420*/  IMAD.WIDE R4, R204, 0x4, R18 ;  /* 0x00000004cc047825 */ /* 0x008fca00078e0212 */
[----:B------:R-:W-:Y:S01]  /*a7430*/  @P1 STG.E desc[UR58][R4.64], R60 ;  /* 0x0000003c04001986 */ /* 0x000fe2000c10193a */
[----:B------:R-:W-:-:S04]  /*a7440*/  IMAD.WIDE R8, R204, 0x4, R16 ;  /* 0x00000004cc087825 */ /* 0x000fc800078e0210 */
[----:B-1----:R-:W-:-:S04]  /*a7450*/  IMAD.WIDE R10, R204, 0x4, R14 ;  /* 0x00000004cc0a7825 */ /* 0x002fc800078e020e */
[----:B------:R-:W-:Y:S01]  /*a7460*/  IMAD.WIDE R22, R204, 0x4, R12 ;  /* 0x00000004cc167825 */ /* 0x000fe200078e020c */
[----:B--2---:R-:W-:Y:S02]  /*a7470*/  ISETP.GE.AND P1, PT, R0, UR5, PT ;  /* 0x0000000500007c0c */ /* 0x004fe4000bf26270 */
[----:B------:R-:W2:Y:S04]  /*a7480*/  LDL.LU R0, [R1+0x2958] ;  /* 0x0029580001007983 */ /* 0x000ea80000300800 */
[----:B------:R-:W3:Y:S04]  /*a7490*/  LDL.LU R24, [R1+0x2954] ;  /* 0x0029540001187983 */ /* 0x000ee80000300800 */
[----:B------:R-:W3:Y:S01]  /*a74a0*/  LDL.LU R204, [R1+0x1618] ;  /* 0x0016180001cc7983 */ /* 0x000ee20000300800 */
[----:B------:R-:W-:-:S02]  /*a74b0*/  ISETP.LT.AND P3, PT, R208, UR4, !P0 ;  /* 0x00000004d0007c0c */ /* 0x000fc4000c761270 */
[----:B------:R-:W-:Y:S02]  /*a74c0*/  ISETP.LT.AND P6, PT, R207, UR4, !P0 ;  /* 0x00000004cf007c0c */ /* 0x000fe4000c7c1270 */
[----:B------:R-:W-:Y:S02]  /*a74d0*/  ISETP.LT.AND P0, PT, R205, UR4, !P0 ;  /* 0x00000004cd007c0c */ /* 0x000fe4000c701270 */
[----:B------:R-:W-:-:S04]  /*a74e0*/  ISETP.GE.AND P2, PT, R26, UR5, PT ;  /* 0x000000051a007c0c */ /* 0x000fc8000bf46270 */
[----:B------:R-:W-:-:S03]  /*a74f0*/  ISETP.LT.AND P5, PT, R209, UR4, !P2 ;  /* 0x00000004d1007c0c */ /* 0x000fc6000d7a1270 */
[----:B------:R-:W-:Y:S01]  /*a7500*/  @P3 STG.E desc[UR58][R8.64], R56 ;  /* 0x0000003808003986 */ /* 0x000fe2000c10193a */
[----:B------:R-:W-:-:S03]  /*a7510*/  ISETP.LT.AND P4, PT, R208, UR4, !P2 ;  /* 0x00000004d0007c0c */ /* 0x000fc6000d781270 */
[----:B------:R-:W-:Y:S04]  /*a7520*/  @P6 STG.E desc[UR58][R10.64], R52 ;  /* 0x000000340a006986 */ /* 0x000fe8000c10193a */
[----:B------:R1:W-:Y:S01]  /*a7530*/  @P0 STG.E desc[UR58][R22.64], R100 ;  /* 0x0000006416000986 */ /* 0x0003e2000c10193a */
[----:B------:R-:W-:Y:S01]  /*a7540*/  ISETP.LT.AND P0, PT, R207, UR4, !P2 ;  /* 0x00000004cf007c0c */ /* 0x000fe2000d701270 */
[----:B----4-:R-:W-:-:S04]  /*a7550*/  IMAD.WIDE R2, R210, 0x4, R18 ;  /* 0x00000004d2027825 */ /* 0x010fc800078e0212 */
[C---:B------:R-:W-:Y:S01]  /*a7560*/  IMAD.WIDE R6, R210.reuse, 0x4, R16 ;  /* 0x00000004d2067825 */ /* 0x040fe200078e0210 */
[----:B-1----:R-:W4:Y:S04]  /*a7570*/  LDL.LU R22, [R1+0x2950] ;  /* 0x0029500001167983 */ /* 0x002f280000300800 */
[----:B------:R-:W4:Y:S01]  /*a7580*/  LDL.LU R211, [R1+0x1610] ;  /* 0x0016100001d37983 */ /* 0x000f220000300800 */
[----:B------:R-:W-:-:S03]  /*a7590*/  IMAD.WIDE R4, R210, 0x4, R14 ;  /* 0x00000004d2047825 */ /* 0x000fc600078e020e */
[----:B------:R1:W-:Y:S01]  /*a75a0*/  @P5 STG.E desc[UR58][R2.64], R112 ;  /* 0x0000007002005986 */ /* 0x0003e2000c10193a */
[----:B------:R-:W-:-:S03]  /*a75b0*/  IMAD.WIDE R8, R210, 0x4, R12 ;  /* 0x00000004d2087825 */ /* 0x000fc600078e020c */
[----:B------:R1:W-:Y:S04]  /*a75c0*/  @P4 STG.E desc[UR58][R6.64], R128 ;  /* 0x0000008006004986 */ /* 0x0003e8000c10193a */
[----:B------:R3:W-:Y:S01]  /*a75d0*/  @P0 STG.E desc[UR58][R4.64], R144 ;  /* 0x0000009004000986 */ /* 0x0007e2000c10193a */
[----:B------:R-:W-:Y:S02]  /*a75e0*/  ISETP.LT.AND P2, PT, R205, UR4, !P2 ;  /* 0x00000004cd007c0c */ /* 0x000fe4000d741270 */
[----:B------:R-:W-:Y:S02]  /*a75f0*/  ISETP.LT.AND P6, PT, R209, UR4, !P1 ;  /* 0x00000004d1007c0c */ /* 0x000fe4000cfc1270 */
[----:B------:R-:W-:Y:S02]  /*a7600*/  ISETP.LT.AND P3, PT, R208, UR4, !P1 ;  /* 0x00000004d0007c0c */ /* 0x000fe4000cf61270 */
[----:B------:R-:W-:Y:S01]  /*a7610*/  ISETP.LT.AND P4, PT, R207, UR4, !P1 ;  /* 0x00000004cf007c0c */ /* 0x000fe2000cf81270 */
[----:B------:R-:W-:-:S04]  /*a7620*/  IMAD.WIDE R10, R206, 0x4, R18 ;  /* 0x00000004ce0a7825 */ /* 0x000fc800078e0212 */
[----:B------:R-:W-:-:S04]  /*a7630*/  IMAD.WIDE R20, R206, 0x4, R16 ;  /* 0x00000004ce147825 */ /* 0x000fc800078e0210 */
[----:B-1----:R-:W-:-:S04]  /*a7640*/  IMAD.WIDE R2, R206, 0x4, R14 ;  /* 0x00000004ce027825 */ /* 0x002fc800078e020e */
[----:B------:R-:W-:Y:S01]  /*a7650*/  IMAD.WIDE R6, R206, 0x4, R12 ;  /* 0x00000004ce067825 */ /* 0x000fe200078e020c */
[----:B------:R1:W-:Y:S04]  /*a7660*/  @P2 STG.E desc[UR58][R8.64], R28 ;  /* 0x0000001c08002986 */ /* 0x0003e8000c10193a */
[----:B------:R1:W-:Y:S04]  /*a7670*/  @P6 STG.E desc[UR58][R10.64], R61 ;  /* 0x0000003d0a006986 */ /* 0x0003e8000c10193a */
[----:B------:R-:W-:Y:S04]  /*a7680*/  @P3 STG.E desc[UR58][R20.64], R57 ;  /* 0x0000003914003986 */ /* 0x000fe8000c10193a */
[----:B------:R1:W-:Y:S01]  /*a7690*/  @P4 STG.E desc[UR58][R2.64], R53 ;  /* 0x0000003502004986 */ /* 0x0003e2000c10193a */
[----:B--2---:R-:W-:-:S03]  /*a76a0*/  ISETP.GE.AND P0, PT, R0, UR5, PT ;  /* 0x0000000500007c0c */ /* 0x004fc6000bf06270 */
[----:B------:R-:W2:Y:S04]  /*a76b0*/  LDL.LU R0, [R1+0x2980] ;  /* 0x0029800001007983 */ /* 0x000ea80000300800 */
[----:B------:R-:W2:Y:S04]  /*a76c0*/  LDL.LU R210, [R1+0x160c] ;  /* 0x00160c0001d27983 */ /* 0x000ea80000300800 */
[----:B------:R-:W2:Y:S01]  /*a76d0*/  LDL.LU R206, [R1+0x1600] ;  /* 0x0016000001ce7983 */ /* 0x000ea20000300800 */
[----:B---3--:R-:W-:-:S04]  /*a76e0*/  IMAD.WIDE R4, R204, 0x4, R18 ;  /* 0x00000004cc047825 */ /* 0x008fc800078e0212 */
[----:B-1----:R-:W-:-:S04]  /*a76f0*/  IMAD.WIDE R8, R204, 0x4, R16 ;  /* 0x00000004cc087825 */ /* 0x002fc800078e0210 */
[----:B------:R-:W-:-:S04]  /*a7700*/  IMAD.WIDE R10, R204, 0x4, R14 ;  /* 0x00000004cc0a7825 */ /* 0x000fc800078e020e */
[----:B------:R-:W-:Y:S02]  /*a7710*/  IMAD.WIDE R2, R204, 0x4, R12 ;  /* 0x00000004cc027825 */ /* 0x000fe400078e020c */
[----:B------:R-:W3:Y:S01]  /*a7720*/  LDL.LU R204, [R1+0x1700] ;  /* 0x0017000001cc7983 */ /* 0x000ee20000300800 */
[----:B------:R-:W-:Y:S02]  /*a7730*/  ISETP.LT.AND P5, PT, R205, UR4, !P1 ;  /* 0x00000004cd007c0c */ /* 0x000fe4000cfa1270 */
[----:B------:R-:W-:-:S04]  /*a7740*/  ISETP.GE.AND P1, PT, R25, UR5, PT ;  /* 0x0000000519007c0c */ /* 0x000fc8000bf26270 */
[----:B------:R-:W-:Y:S02]  /*a7750*/  ISETP.LT.AND P2, PT, R209, UR4, !P1 ;  /* 0x00000004d1007c0c */ /* 0x000fe4000cf41270 */
[----:B------:R-:W-:Y:S02]  /*a7760*/  ISETP.LT.AND P6, PT, R208, UR4, !P1 ;  /* 0x00000004d0007c0c */ /* 0x000fe4000cfc1270 */
[----:B------:R-:W-:Y:S02]  /*a7770*/  ISETP.LT.AND P3, PT, R207, UR4, !P1 ;  /* 0x00000004cf007c0c */ /* 0x000fe4000cf61270 */
[----:B------:R-:W-:Y:S01]  /*a7780*/  ISETP.LT.AND P1, PT, R205, UR4, !P1 ;  /* 0x00000004cd007c0c */ /* 0x000fe2000cf21270 */
[----:B------:R4:W-:Y:S01]  /*a7790*/  @P5 STG.E desc[UR58][R6.64], R101 ;  /* 0x0000006506005986 */ /* 0x0009e2000c10193a */
[----:B------:R-:W-:-:S05]  /*a77a0*/  ISETP.LT.AND P5, PT, R209, UR4, !P0 ;  /* 0x00000004d1007c0c */ /* 0x000fca000c7a1270 */
[----:B------:R1:W-:Y:S01]  /*a77b0*/  @P2 STG.E desc[UR58][R4.64], R113 ;  /* 0x0000007104002986 */ /* 0x0003e2000c10193a */
[----:B------:R-:W-:-:S03]  /*a77c0*/  ISETP.LT.AND P2, PT, R208, UR4, !P0 ;  /* 0x00000004d0007c0c */ /* 0x000fc6000c741270 */
[----:B------:R1:W-:Y:S01]  /*a77d0*/  @P6 STG.E desc[UR58][R8.64], R129 ;  /* 0x0000008108006986 */ /* 0x0003e2000c10193a */
[----:B------:R-:W-:Y:S01]  /*a77e0*/  ISETP.LT.AND P6, PT, R207, UR4, !P0 ;  /* 0x00000004cf007c0c */ /* 0x000fe2000c7c1270 */
[----:B----4-:R-:W-:Y:S01]  /*a77f0*/  IMAD.WIDE R6, R211, 0x4, R18 ;  /* 0x00000004d3067825 */ /* 0x010fe200078e0212 */
[----:B------:R-:W-:Y:S01]  /*a7800*/  ISETP.LT.AND P0, PT, R205, UR4, !P0 ;  /* 0x00000004cd007c0c */ /* 0x000fe2000c701270 */
[----:B------:R2:W-:Y:S01]  /*a7810*/  @P3 STG.E desc[UR58][R10.64], R145 ;  /* 0x000000910a003986 */ /* 0x0005e2000c10193a */
[----:B------:R-:W-:Y:S01]  /*a7820*/  ISETP.GE.AND P4, PT, R24, UR5, PT ;  /* 0x0000000518007c0c */ /* 0x000fe2000bf86270 */
[----:B------:R-:W-:Y:S02]  /*a7830*/  IMAD.WIDE R20, R211, 0x4, R16 ;  /* 0x00000004d3147825 */ /* 0x000fe400078e0210 */
[----:B------:R4:W-:Y:S01]  /*a7840*/  @P1 STG.E desc[UR58][R2.64], R29 ;  /* 0x0000001d02001986 */ /* 0x0009e2000c10193a */
[----:B------:R-:W-:Y:S01]  /*a7850*/  ISETP.LT.AND P1, PT, R209, UR4, !P4 ;  /* 0x00000004d1007c0c */ /* 0x000fe2000e721270 */
[----:B-1----:R-:W-:-:S02]  /*a7860*/  IMAD.WIDE R4, R211, 0x4, R14 ;  /* 0x00000004d3047825 */ /* 0x002fc400078e020e */
[----:B------:R1:W-:Y:S01]  /*a7870*/  @P5 STG.E desc[UR58][R6.64], R62 ;  /* 0x0000003e06005986 */ /* 0x0003e2000c10193a */
[----:B------:R-:W-:Y:S01]  /*a7880*/  ISETP.LT.AND P5, PT, R207, UR4, !P4 ;  /* 0x00000004cf007c0c */ /* 0x000fe2000e7a1270 */
[----:B------:R-:W-:Y:S02]  /*a7890*/  IMAD.WIDE R8, R211, 0x4, R12 ;  /* 0x00000004d3087825 */ /* 0x000fe400078e020c */
[----:B------:R-:W-:Y:S01]  /*a78a0*/  @P2 STG.E desc[UR58][R20.64], R58 ;  /* 0x0000003a14002986 */ /* 0x000fe2000c10193a */
[----:B------:R-:W-:Y:S02]  /*a78b0*/  ISETP.LT.AND P2, PT, R208, UR4, !P4 ;  /* 0x00000004d0007c0c */ /* 0x000fe4000e741270 */
[----:B------:R-:W-:Y:S02]  /*a78c0*/  ISETP.GE.AND P3, PT, R22, UR5, PT ;  /* 0x0000000516007c0c */ /* 0x000fe4000bf66270 */
[----:B------:R-:W-:Y:S01]  /*a78d0*/  ISETP.LT.AND P4, PT, R205, UR4, !P4 ;  /* 0x00000004cd007c0c */ /* 0x000fe2000e781270 */
[----:B------:R1:W-:Y:S04]  /*a78e0*/  @P6 STG.E desc[UR58][R4.64], R54 ;  /* 0x0000003604006986 */ /* 0x0003e8000c10193a */
[----:B------:R-:W-:Y:S01]  /*a78f0*/  @P0 STG.E desc[UR58][R8.64], R102 ;  /* 0x0000006608000986 */ /* 0x000fe2000c10193a */
[----:B------:R-:W-:Y:S01]  /*a7900*/  ISETP.LT.AND P0, PT, R209, UR4, !P3 ;  /* 0x00000004d1007c0c */ /* 0x000fe2000df01270 */
[----:B--2---:R-:W-:-:S04]  /*a7910*/  IMAD.WIDE R10, R210, 0x4, R18 ;  /* 0x00000004d20a7825 */ /* 0x004fc800078e0212 */
[C---:B----4-:R-:W-:Y:S01]  /*a7920*/  IMAD.WIDE R2, R210.reuse, 0x4, R16 ;  /* 0x00000004d2027825 */ /* 0x050fe200078e0210 */
[----:B------:R-:W-:Y:S03]  /*a7930*/  @P1 STG.E desc[UR58][R10.64], R114 ;  /* 0x000000720a001986 */ /* 0x000fe6000c10193a */
[C---:B-1----:R-:W-:Y:S01]  /*a7940*/  IMAD.WIDE R6, R210.reuse, 0x4, R14 ;  /* 0x00000004d2067825 */ /* 0x042fe200078e020e */
[----:B------:R1:W-:Y:S03]  /*a7950*/  @P2 STG.E desc[UR58][R2.64], R130 ;  /* 0x0000008202002986 */ /* 0x0003e6000c10193a */
[----:B------:R-:W-:Y:S01]  /*a7960*/  IMAD.WIDE R4, R210, 0x4, R12 ;  /* 0x00000004d2047825 */ /* 0x000fe200078e020c */
[----:B------:R-:W-:Y:S01]  /*a7970*/  ISETP.GE.AND P6, PT, R0, UR5, PT ;  /* 0x0000000500007c0c */ /* 0x000fe2000bfc6270 */
[----:B------:R2:W-:Y:S01]  /*a7980*/  @P5 STG.E desc[UR58][R6.64], R146 ;  /* 0x0000009206005986 */ /* 0x0005e2000c10193a */
[----:B------:R-:W-:Y:S01]  /*a7990*/  ISETP.LT.AND P2, PT, R208, UR4, !P3 ;  /* 0x00000004d0007c0c */ /* 0x000fe2000df41270 */
[----:B------:R-:W-:-:S02]  /*a79a0*/  IMAD.WIDE R20, R206, 0x4, R18 ;  /* 0x00000004ce147825 */ /* 0x000fc400078e0212 */
[----:B------:R4:W-:Y:S01]  /*a79b0*/  @P4 STG.E desc[UR58][R4.64], R30 ;  /* 0x0000001e04004986 */ /* 0x0009e2000c10193a */
[----:B------:R-:W-:Y:S02]  /*a79c0*/  ISETP.LT.AND P4, PT, R207, UR4, !P3 ;  /* 0x00000004cf007c0c */ /* 0x000fe4000df81270 */
[----:B------:R-:W-:Y:S01]  /*a79d0*/  ISETP.LT.AND P3, PT, R205, UR4, !P3 ;  /* 0x00000004cd007c0c */ /* 0x000fe2000df61270 */
[----:B------:R4:W-:Y:S01]  /*a79e0*/  @P0 STG.E desc[UR58][R20.64], R63 ;  /* 0x0000003f14000986 */ /* 0x0009e2000c10193a */
[----:B------:R-:W-:Y:S02]  /*a79f0*/  ISETP.LT.AND P1, PT, R209, UR4, !P6 ;  /* 0x00000004d1007c0c */ /* 0x000fe4000f721270 */
[----:B------:R-:W-:Y:S02]  /*a7a00*/  ISETP.LT.AND P5, PT, R208, UR4, !P6 ;  /* 0x00000004d0007c0c */ /* 0x000fe4000f7a1270 */
[----:B------:R-:W-:Y:S02]  /*a7a10*/  ISETP.LT.AND P0, PT, R207, UR4, !P6 ;  /* 0x00000004cf007c0c */ /* 0x000fe4000f701270 */
[----:B------:R-:W-:Y:S01]  /*a7a20*/  ISETP.LT.AND P6, PT, R205, UR4, !P6 ;  /* 0x00000004cd007c0c */ /* 0x000fe2000f7c1270 */
[----:B-1----:R-:W-:-:S04]  /*a7a30*/  IMAD.WIDE R2, R206, 0x4, R16 ;  /* 0x00000004ce027825 */ /* 0x002fc800078e0210 */
[C---:B--2---:R-:W-:Y:S01]  /*a7a40*/  IMAD.WIDE R6, R206.reuse, 0x4, R14 ;  /* 0x00000004ce067825 */ /* 0x044fe200078e020e */
[----:B------:R4:W-:Y:S03]  /*a7a50*/  @P2 STG.E desc[UR58][R2.64], R59 ;  /* 0x0000003b02002986 */ /* 0x0009e6000c10193a */
[----:B------:R-:W-:Y:S01]  /*a7a60*/  IMAD.WIDE R8, R206, 0x4, R12 ;  /* 0x00000004ce087825 */ /* 0x000fe200078e020c */
[----:B------:R4:W-:Y:S03]  /*a7a70*/  @P4 STG.E desc[UR58][R6.64], R55 ;  /* 0x0000003706004986 */ /* 0x0009e6000c10193a */
[C---:B---3--:R-:W-:Y:S01]  /*a7a80*/  IMAD.WIDE R18, R204.reuse, 0x4, R18 ;  /* 0x00000004cc127825 */ /* 0x048fe200078e0212 */
[----:B------:R4:W-:Y:S03]  /*a7a90*/  @P3 STG.E desc[UR58][R8.64], R103 ;  /* 0x0000006708003986 */ /* 0x0009e6000c10193a */
[C---:B------:R-:W-:Y:S01]  /*a7aa0*/  IMAD.WIDE R16, R204.reuse, 0x4, R16 ;  /* 0x00000004cc107825 */ /* 0x040fe200078e0210 */
[----:B------:R4:W-:Y:S03]  /*a7ab0*/  @P1 STG.E desc[UR58][R18.64], R115 ;  /* 0x0000007312001986 */ /* 0x0009e6000c10193a */
[C---:B------:R-:W-:Y:S01]  /*a7ac0*/  IMAD.WIDE R14, R204.reuse, 0x4, R14 ;  /* 0x00000004cc0e7825 */ /* 0x040fe200078e020e */
[----:B------:R4:W-:Y:S04]  /*a7ad0*/  @P5 STG.E desc[UR58][R16.64], R131 ;  /* 0x0000008310005986 */ /* 0x0009e8000c10193a */
[----:B------:R4:W-:Y:S01]  /*a7ae0*/  @P0 STG.E desc[UR58][R14.64], R147 ;  /* 0x000000930e000986 */ /* 0x0009e2000c10193a */
[----:B------:R-:W-:Y:S01]  /*a7af0*/  IMAD.WIDE R12, R204, 0x4, R12 ;  /* 0x00000004cc0c7825 */ /* 0x000fe200078e020c */
[----:B------:R-:W-:Y:S06]  /*a7b00*/  @!P6 EXIT ;  /* 0x000000000000e94d */ /* 0x000fec0003800000 */
[----:B------:R-:W-:Y:S01]  /*a7b10*/  STG.E desc[UR58][R12.64], R31 ;  /* 0x0000001f0c007986 */ /* 0x000fe2000c10193a */
[----:B------:R-:W-:Y:S05]  /*a7b20*/  EXIT ;  /* 0x000000000000794d */ /* 0x000fea0003800000 */
.L_x_2:
[----:B------:R-:W-:-:S00]  /*a7b30*/  BRA `(.L_x_2) ;  /* 0xfffffffc00fc7947 */ /* 0x000fc0000383ffff */
[----:B------:R-:W-:-:S00]  /*a7b40*/  NOP ;  /* 0x0000000000007918 */ /* 0x000fc00000000000 */
        /* <DEDUP_REMOVED lines=11> */
.L_x_3:


//--------------------- .nv.shared.matmul_kernel  --------------------------
	.section	.nv.shared.matmul_kernel,"aw",@nobits
	.sectionflags	@""
	.align	16
	.zero		1024


//--------------------- .nv.shared.reserved.0     --------------------------
	.section	.nv.shared.reserved.0,"aw",@nobits
	.weak		__nv_reservedSMEM_offset_0_alias
	.size		__nv_reservedSMEM_offset_0_alias, 0, 0
	.other		__nv_reservedSMEM_offset_0_alias,@"STO_CUDA_RESERVED_SHARED STV_DEFAULT"
__nv_reservedSMEM_offset_0_alias:
	.zero		0


//--------------------- .nv.constant0.matmul_kernel --------------------------
	.section	.nv.constant0.matmul_kernel,"a",@progbits
	.sectionflags	@""
	.align	4
.nv.constant0.matmul_kernel:
	.zero		608


//--------------------- SYMBOLS --------------------------

	.type		.nv.reservedSmem.offset0,@object
	.size		.nv.reservedSmem.offset0,0x4
